def matmul_kernel(
    a_ptr,
    b_ptr,
    c_ptr,
    M,
    N,
    K,
    stride_am,
    stride_ak,
    stride_bk,
    stride_bn,
    stride_cm,
    stride_cn,
    BLOCK_M: tl.constexpr,
    BLOCK_N: tl.constexpr,
    BLOCK_K: tl.constexpr,
    GROUP_M: tl.constexpr,
):
    pid = tl.program_id(axis=0)
    num_pid_m = tl.cdiv(M, BLOCK_M)
    num_pid_n = tl.cdiv(N, BLOCK_N)
    num_pid_in_group = GROUP_M * num_pid_n
    group_id = pid // num_pid_in_group
    first_pid_m = group_id * GROUP_M
    group_size_m = min(num_pid_m - first_pid_m, GROUP_M)
    pid_m = first_pid_m + ((pid % num_pid_in_group) % group_size_m)
    pid_n = (pid % num_pid_in_group) // group_size_m

    offs_am = (pid_m * BLOCK_M + tl.arange(0, BLOCK_M)) % M
    offs_bn = (pid_n * BLOCK_N + tl.arange(0, BLOCK_N)) % N
    offs_k = tl.arange(0, BLOCK_K)
    a_ptrs = a_ptr + offs_am[:, None] * stride_am + offs_k[None, :] * stride_ak
    b_ptrs = b_ptr + offs_k[:, None] * stride_bk + offs_bn[None, :] * stride_bn

    acc = tl.zeros((BLOCK_M, BLOCK_N), dtype=tl.float32)
    for kk in range(0, tl.cdiv(K, BLOCK_K)):
        a = tl.load(a_ptrs, mask=offs_k[None, :] < K - kk * BLOCK_K, other=0.0)
        b = tl.load(b_ptrs, mask=offs_k[:, None] < K - kk * BLOCK_K, other=0.0)
        acc = tl.dot(a, b, acc)
        a_ptrs += BLOCK_K * stride_ak
        b_ptrs += BLOCK_K * stride_bk

    c = acc.to(c_ptr.dtype.element_ty)
    offs_cm = pid_m * BLOCK_M + tl.arange(0, BLOCK_M)
    offs_cn = pid_n * BLOCK_N + tl.arange(0, BLOCK_N)
    c_ptrs = c_ptr + offs_cm[:, None] * stride_cm + offs_cn[None, :] * stride_cn
    mask = (offs_cm[:, None] < M) & (offs_cn[None, :] < N)
    tl.store(c_ptrs, c, mask=mask)

# config = {"BLOCK_K": 32, "BLOCK_M": 256, "BLOCK_N": 128, "GROUP_M": 8, "arch": "sm_100", "dtype": "fp32", "num_ctas": 1, "num_stages": 7, "num_warps": 4}
# arch = sm_100


// ===== COMPILED SASS (sm_100a) =====

	.target	sm_100a

	.elftype	@"ET_EXEC"


//--------------------- .note.nv.tkinfo           --------------------------
	.section	.note.nv.tkinfo,"",@"SHT_NOTE"
	.sectionflags	@"SHF_NOTE_NV_TKINFO"
	.tkinfo
        /*0018*/ 	.word	0x00000081
        /*0030*/ 	.string	""
        /*0030*/ 	.string	"ptxas-blackwell"
        /*0030*/ 	.string	"Cuda compilation tools, release 12.9, V12.9.86"
        /*0030*/ 	.string	"Build cuda_12.9.r12.9/compiler.36037853_0"
        /*0030*/ 	.string	"-v  -suppress-debug-info  -lineinfo  -arch sm_100a "



//--------------------- .note.nv.cuver            --------------------------
	.section	.note.nv.cuver,"",@"SHT_NOTE"
	.sectionflags	@"SHF_NOTE_NV_CUVER"
        /*0018*/ 	.short	0x0001
        /*001a*/ 	.short	0x0064
        /*001c*/ 	.short	0x0001
        /*001e*/ 	.short	0x0000
        /*0020*/ 	.short	0x0001
        /*0022*/ 	.short	0x0000


//--------------------- .nv.info                  --------------------------
	.section	.nv.info,"",@"SHT_CUDA_INFO"
	.align	4


	//----- nvinfo : EIATTR_REGCOUNT
	.align		4
        /*0000*/ 	.byte	0x04, 0x2f
        /*0002*/ 	.short	(.L_4 - .L_3)
	.align		4
.L_3:
        /*0004*/ 	.word	index@(matmul_kernel)
        /*0008*/ 	.word	0x000000ff


	//----- nvinfo : EIATTR_FRAME_SIZE
	.align		4
.L_4:
        /*000c*/ 	.byte	0x04, 0x11
        /*000e*/ 	.short	(.L_6 - .L_5)
	.align		4
.L_5:
        /*0010*/ 	.word	index@($__internal_2_$__cuda_sm10x_tcgen05_guardrail_trap_unallocated_columns_being_dealloced)
        /*0014*/ 	.word	0x000001e0


	//----- nvinfo : EIATTR_FRAME_SIZE
	.align		4
.L_6:
        /*0018*/ 	.byte	0x04, 0x11
        /*001a*/ 	.short	(.L_8 - .L_7)
	.align		4
.L_7:
        /*001c*/ 	.word	index@($__internal_1_$__cuda_sm10x_tcgen05_guardrail_trap_phase_invalid_during_alloc)
        /*0020*/ 	.word	0x000001e0


	//----- nvinfo : EIATTR_FRAME_SIZE
	.align		4
.L_8:
        /*0024*/ 	.byte	0x04, 0x11
        /*0026*/ 	.short	(.L_10 - .L_9)
	.align		4
.L_9:
        /*0028*/ 	.word	index@($__internal_0_$__cuda_sm10x_tcgen05_guardrail_trap_col_being_dealloced_not_returned_by_alloc)
        /*002c*/ 	.word	0x000001e0


	//----- nvinfo : EIATTR_FRAME_SIZE
	.align		4
.L_10:
        /*0030*/ 	.byte	0x04, 0x11
        /*0032*/ 	.short	(.L_12 - .L_11)
	.align		4
.L_11:
        /*0034*/ 	.word	index@(matmul_kernel)
        /*0038*/ 	.word	0x000001e0


	//----- nvinfo : EIATTR_MIN_STACK_SIZE
	.align		4
.L_12:
        /*003c*/ 	.byte	0x04, 0x12
        /*003e*/ 	.short	(.L_14 - .L_13)
	.align		4
.L_13:
        /*0040*/ 	.word	index@(matmul_kernel)
        /*0044*/ 	.word	0x000001e0
.L_14:


//--------------------- .nv.info.matmul_kernel    --------------------------
	.section	.nv.info.matmul_kernel,"",@"SHT_CUDA_INFO"
	.sectionflags	@""
	.align	4


	//----- nvinfo : EIATTR_CUDA_API_VERSION
	.align		4
        /*0000*/ 	.byte	0x04, 0x37
        /*0002*/ 	.short	(.L_16 - .L_15)
.L_15:
        /*0004*/ 	.word	0x00000081


	//----- nvinfo : EIATTR_KPARAM_INFO
	.align		4
.L_16:
        /*0008*/ 	.byte	0x04, 0x17
        /*000a*/ 	.short	(.L_18 - .L_17)
.L_17:
        /*000c*/ 	.word	0x00000000
        /*0010*/ 	.short	0x000d
        /*0012*/ 	.short	0x0048
        /*0014*/ 	.byte	0x00, 0xf4, 0x21, 0x00


	//----- nvinfo : EIATTR_KPARAM_INFO
	.align		4
.L_18:
        /*0018*/ 	.byte	0x04, 0x17
        /*001a*/ 	.short	(.L_20 - .L_19)
.L_19:
        /*001c*/ 	.word	0x00000000
        /*0020*/ 	.short	0x000c
        /*0022*/ 	.short	0x0040
        /*0024*/ 	.byte	0x00, 0xf4, 0x21, 0x00


	//----- nvinfo : EIATTR_KPARAM_INFO
	.align		4
.L_20:
        /*0028*/ 	.byte	0x04, 0x17
        /*002a*/ 	.short	(.L_22 - .L_21)
.L_21:
        /*002c*/ 	.word	0x00000000
        /*0030*/ 	.short	0x000b
        /*0032*/ 	.short	0x0038
        /*0034*/ 	.byte	0x00, 0xf0, 0x11, 0x00


	//----- nvinfo : EIATTR_KPARAM_INFO
	.align		4
.L_22:
        /*0038*/ 	.byte	0x04, 0x17
        /*003a*/ 	.short	(.L_24 - .L_23)
.L_23:
        /*003c*/ 	.word	0x00000000
        /*0040*/ 	.short	0x000a
        /*0042*/ 	.short	0x0034
        /*0044*/ 	.byte	0x00, 0xf0, 0x11, 0x00


	//----- nvinfo : EIATTR_KPARAM_INFO
	.align		4
.L_24:
        /*0048*/ 	.byte	0x04, 0x17
        /*004a*/ 	.short	(.L_26 - .L_25)
.L_25:
        /*004c*/ 	.word	0x00000000
        /*0050*/ 	.short	0x0009
        /*0052*/ 	.short	0x0030
        /*0054*/ 	.byte	0x00, 0xf0, 0x11, 0x00


	//----- nvinfo : EIATTR_KPARAM_INFO
	.align		4
.L_26:
        /*0058*/ 	.byte	0x04, 0x17
        /*005a*/ 	.short	(.L_28 - .L_27)
.L_27:
        /*005c*/ 	.word	0x00000000
        /*0060*/ 	.short	0x0008
        /*0062*/ 	.short	0x002c
        /*0064*/ 	.byte	0x00, 0xf0, 0x11, 0x00


	//----- nvinfo : EIATTR_KPARAM_INFO
	.align		4
.L_28:
        /*0068*/ 	.byte	0x04, 0x17
        /*006a*/ 	.short	(.L_30 - .L_29)
.L_29:
        /*006c*/ 	.word	0x00000000
        /*0070*/ 	.short	0x0007
        /*0072*/ 	.short	0x0028
        /*0074*/ 	.byte	0x00, 0xf0, 0x11, 0x00


	//----- nvinfo : EIATTR_KPARAM_INFO
	.align		4
.L_30:
        /*0078*/ 	.byte	0x04, 0x17
        /*007a*/ 	.short	(.L_32 - .L_31)
.L_31:
        /*007c*/ 	.word	0x00000000
        /*0080*/ 	.short	0x0006
        /*0082*/ 	.short	0x0024
        /*0084*/ 	.byte	0x00, 0xf0, 0x11, 0x00


	//----- nvinfo : EIATTR_KPARAM_INFO
	.align		4
.L_32:
        /*0088*/ 	.byte	0x04, 0x17
        /*008a*/ 	.short	(.L_34 - .L_33)
.L_33:
        /*008c*/ 	.word	0x00000000
        /*0090*/ 	.short	0x0005
        /*0092*/ 	.short	0x0020
        /*0094*/ 	.byte	0x00, 0xf0, 0x11, 0x00


	//----- nvinfo : EIATTR_KPARAM_INFO
	.align		4
.L_34:
        /*0098*/ 	.byte	0x04, 0x17
        /*009a*/ 	.short	(.L_36 - .L_35)
.L_35:
        /*009c*/ 	.word	0x00000000
        /*00a0*/ 	.short	0x0004
        /*00a2*/ 	.short	0x001c
        /*00a4*/ 	.byte	0x00, 0xf0, 0x11, 0x00


	//----- nvinfo : EIATTR_KPARAM_INFO
	.align		4
.L_36:
        /*00a8*/ 	.byte	0x04, 0x17
        /*00aa*/ 	.short	(.L_38 - .L_37)
.L_37:
        /*00ac*/ 	.word	0x00000000
        /*00b0*/ 	.short	0x0003
        /*00b2*/ 	.short	0x0018
        /*00b4*/ 	.byte	0x00, 0xf0, 0x11, 0x00


	//----- nvinfo : EIATTR_KPARAM_INFO
	.align		4
.L_38:
        /*00b8*/ 	.byte	0x04, 0x17
        /*00ba*/ 	.short	(.L_40 - .L_39)
.L_39:
        /*00bc*/ 	.word	0x00000000
        /*00c0*/ 	.short	0x0002
        /*00c2*/ 	.short	0x0010
        /*00c4*/ 	.byte	0x00, 0xf4, 0x21, 0x00


	//----- nvinfo : EIATTR_KPARAM_INFO
	.align		4
.L_40:
        /*00c8*/ 	.byte	0x04, 0x17
        /*00ca*/ 	.short	(.L_42 - .L_41)
.L_41:
        /*00cc*/ 	.word	0x00000000
        /*00d0*/ 	.short	0x0001
        /*00d2*/ 	.short	0x0008
        /*00d4*/ 	.byte	0x00, 0xf4, 0x21, 0x00


	//----- nvinfo : EIATTR_KPARAM_INFO
	.align		4
.L_42:
        /*00d8*/ 	.byte	0x04, 0x17
        /*00da*/ 	.short	(.L_44 - .L_43)
.L_43:
        /*00dc*/ 	.word	0x00000000
        /*00e0*/ 	.short	0x0000
        /*00e2*/ 	.short	0x0000
        /*00e4*/ 	.byte	0x00, 0xf4, 0x21, 0x00


	//----- nvinfo : EIATTR_AT_ENTRY_FRAGMENTS
	.align		4
.L_44:
        /*00e8*/ 	.byte	0x04, 0x4f
        /*00ea*/ 	.short	(.L_46 - .L_45)


	//   ....[0]....
.L_45:
        /*00ec*/ 	.word	0x00000004


	//----- nvinfo : EIATTR_RESERVED_SMEM_USED
	.align		4
.L_46:
        /*00f0*/ 	.byte	0x01, 0x41
	.zero		2


	//----- nvinfo : EIATTR_SPARSE_MMA_MASK
	.align		4
        /*00f4*/ 	.byte	0x03, 0x50
        /*00f6*/ 	.short	0x0000


	//----- nvinfo : EIATTR_TCGEN05_1CTA_USED
	.align		4
        /*00f8*/ 	.byte	0x01, 0x51
	.zero		2


	//----- nvinfo : EIATTR_MAXREG_COUNT
	.align		4
        /*00fc*/ 	.byte	0x03, 0x1b
        /*00fe*/ 	.short	0x00ff


	//----- nvinfo : EIATTR_NUM_BARRIERS
	.align		4
        /*0100*/ 	.byte	0x02, 0x4c
        /*0102*/ 	.byte	0x01
	.zero		1


	//----- nvinfo : EIATTR_ANNOTATIONS
	.align		4
        /*0104*/ 	.byte	0x04, 0x55
        /*0106*/ 	.short	(.L_48 - .L_47)


	//   ....[0]....
.L_47:
        /*0108*/ 	.word	0x00000001
        /*010c*/ 	.byte	0xd0, 0x23, 0x00, 0x00, 0x01, 0x00, 0x00, 0x00, 0x10, 0x24, 0x00, 0x00, 0x01, 0x00, 0x00, 0x00
        /* <DEDUP_REMOVED lines=123> */
        /*08cc*/ 	.byte	0xe0, 0x1f, 0x01, 0x00, 0x01, 0x00, 0x00, 0x00, 0xf0, 0x1f, 0x01, 0x00


	//----- nvinfo : EIATTR_INT_WARP_WIDE_INSTR_OFFSETS
	.align		4
.L_48:
        /*08d8*/ 	.byte	0x04, 0x31
        /*08da*/ 	.short	(.L_50 - .L_49)


	//   ....[0]....
.L_49:
        /*08dc*/ 	.word	0x00002e90


	//   ....[1]....
        /*08e0*/ 	.word	0x00002f10


	//   ....[2]....
        /*08e4*/ 	.word	0x00002fa0


	//   ....[3]....
        /*08e8*/ 	.word	0x00017770


	//   ....[4]....
        /*08ec*/ 	.word	0x000177c0


	//----- nvinfo : EIATTR_COOP_GROUP_MASK_REGIDS
	.align		4
.L_50:
        /*08f0*/ 	.byte	0x04, 0x29
        /*08f2*/ 	.short	(.L_52 - .L_51)


	//   ....[0]....
.L_51:
        /*08f4*/ 	.word	0xffffffff


	//   ....[1]....
        /*08f8*/ 	.word	0xffffffff


	//   ....[2]....
        /*08fc*/ 	.word	0xffffffff


	//   ....[3]....
        /*0900*/ 	.word	0xffffffff


	//----- nvinfo : EIATTR_COOP_GROUP_INSTR_OFFSETS
	.align		4
.L_52:
        /*0904*/ 	.byte	0x04, 0x28
        /*0906*/ 	.short	(.L_54 - .L_53)


	//   ....[0]....
.L_53:
        /*0908*/ 	.word	0x00000070


	//   ....[1]....
        /*090c*/ 	.word	0x00000330


	//   ....[2]....
        /*0910*/ 	.word	0x00017600


	//   ....[3]....
        /*0914*/ 	.word	0x00017870


	//----- nvinfo : EIATTR_VRC_CTA_INIT_COUNT
	.align		4
.L_54:
        /*0918*/ 	.byte	0x02, 0x4a
        /*091a*/ 	.byte	0x80
	.zero		1


	//----- nvinfo : EIATTR_MBARRIER_INSTR_OFFSETS
	.align		4
        /*091c*/ 	.byte	0x04, 0x39
        /*091e*/ 	.short	(.L_56 - .L_55)


	//   ....[0]....
.L_55:
        /*0920*/ 	.word	0x000030a0
        /*0924*/ 	.word	0x000000ff
        /*0928*/ 	.word	0x00000000
        /*092c*/ 	.short	0x0100
        /*092e*/ 	.byte	0x08
	.zero		1


	//   ....[1]....
        /*0930*/ 	.word	0x00003190
        /*0934*/ 	.word	0x000000ff
        /*0938*/ 	.word	0x0004c008
        /*093c*/ 	.short	0x0100
        /*093e*/ 	.byte	0x0a
	.zero		1


	//   ....[2]....
        /*0940*/ 	.word	0x0000ea30
        /*0944*/ 	.word	0x000000ff
        /*0948*/ 	.word	0x00000000
        /*094c*/ 	.short	0x010a
        /*094e*/ 	.byte	0x08
	.zero		1


	//   ....[3]....
        /*0950*/ 	.word	0x00011200
        /*0954*/ 	.word	0x000000ff
        /*0958*/ 	.word	0x00000000
        /*095c*/ 	.short	0x010a
        /*095e*/ 	.byte	0x08
	.zero		1


	//   ....[4]....
        /*0960*/ 	.word	0x000112c0
        /*0964*/ 	.word	0x000000ff
        /*0968*/ 	.word	0x0004c000
        /*096c*/ 	.short	0x0108
        /*096e*/ 	.byte	0x0a
	.zero		1


	//   ....[5]....
        /*0970*/ 	.word	0x00011370
        /*0974*/ 	.word	0x000000ff
        /*0978*/ 	.word	0x0004c008
        /*097c*/ 	.short	0x0108
        /*097e*/ 	.byte	0x0a
	.zero		1


	//   ....[6]....
        /*0980*/ 	.word	0x00017890
        /*0984*/ 	.word	0x000000ff
        /*0988*/ 	.word	0x00000000
        /*098c*/ 	.short	0x010a
        /*098e*/ 	.byte	0x08
	.zero		1


	//   ....[7]....
        /*0990*/ 	.word	0x000178c0
        /*0994*/ 	.word	0x000000ff
        /*0998*/ 	.word	0x00000000
        /*099c*/ 	.short	0x010a
        /*099e*/ 	.byte	0x08
	.zero		1


	//----- nvinfo : EIATTR_NUM_MBARRIERS
	.align		4
.L_56:
        /*09a0*/ 	.byte	0x03, 0x38
        /*09a2*/ 	.short	0x0002


	//----- nvinfo : EIATTR_EXIT_INSTR_OFFSETS
	.align		4
        /*09a4*/ 	.byte	0x04, 0x1c
        /*09a6*/ 	.short	(.L_58 - .L_57)


	//   ....[0]....
.L_57:
        /*09a8*/ 	.word	0x00017880


	//----- nvinfo : EIATTR_REQNTID
	.align		4
.L_58:
        /*09ac*/ 	.byte	0x04, 0x10
        /*09ae*/ 	.short	(.L_60 - .L_59)
.L_59:
        /*09b0*/ 	.word	0x00000080
        /*09b4*/ 	.word	0x00000001
        /*09b8*/ 	.word	0x00000001


	//----- nvinfo : EIATTR_CRS_STACK_SIZE
	.align		4
.L_60:
        /*09bc*/ 	.byte	0x04, 0x1e
        /*09be*/ 	.short	(.L_62 - .L_61)
.L_61:
        /*09c0*/ 	.word	0x00000000


	//----- nvinfo : EIATTR_CBANK_PARAM_SIZE
	.align		4
.L_62:
        /*09c4*/ 	.byte	0x03, 0x19
        /*09c6*/ 	.short	0x0050


	//----- nvinfo : EIATTR_PARAM_CBANK
	.align		4
        /*09c8*/ 	.byte	0x04, 0x0a
        /*09ca*/ 	.short	(.L_64 - .L_63)
	.align		4
.L_63:
        /*09cc*/ 	.word	index@(.nv.constant0.matmul_kernel)
        /*09d0*/ 	.short	0x0380
        /*09d2*/ 	.short	0x0050


	//----- nvinfo : EIATTR_SW_WAR
	.align		4
.L_64:
        /*09d4*/ 	.byte	0x04, 0x36
        /*09d6*/ 	.short	(.L_66 - .L_65)
.L_65:
        /*09d8*/ 	.word	0x00000008
.L_66:


//--------------------- .nv.compat                --------------------------
	.section	.nv.compat,"",@"SHT_CUDA_COMPAT_INFO"
	.align	4
        /*0000*/ 	.byte	0x02, 0x02, 0x02, 0x00, 0x02, 0x05, 0x05, 0x00, 0x02, 0x03, 0x00, 0x00, 0x02, 0x06, 0x01, 0x00


//--------------------- .nv.callgraph             --------------------------
	.section	.nv.callgraph,"",@"SHT_CUDA_CALLGRAPH"
	.align	4
	.sectionentsize	8
	.align		4
        /*0000*/ 	.word	0x00000000
	.align		4
        /*0004*/ 	.word	0xffffffff
	.align		4
        /*0008*/ 	.word	0x00000000
	.align		4
        /*000c*/ 	.word	0xfffffffe
	.align		4
        /*0010*/ 	.word	0x00000000
	.align		4
        /*0014*/ 	.word	0xfffffffd
	.align		4
        /*0018*/ 	.word	0x00000000
	.align		4
        /*001c*/ 	.word	0xfffffffc


//--------------------- .text.matmul_kernel       --------------------------
	.section	.text.matmul_kernel,"ax",@progbits
	.align	128
        .global         matmul_kernel
        .type           matmul_kernel,@function
        .size           matmul_kernel,(.L_x_21 - matmul_kernel)
        .other          matmul_kernel,@"STO_CUDA_ENTRY STV_DEFAULT"
matmul_kernel:
.text.matmul_kernel:
[----:B------:R-:W1:Y:S01]  /*0000*/  LDC R1, c[0x0][0x37c] ;  /* 0x0000df00ff017b82 */ /* 0x000e620000000800 */
[----:B------:R-:W2:Y:S01]  /*0010*/  S2R R62, SR_TID.X ;  /* 0x00000000003e7919 */ /* 0x000ea20000002100 */
[----:B-1----:R-:W-:Y:S01]  /*0020*/  VIADD R1, R1, 0xfffffe20 ;  /* 0xfffffe2001017836 */ /* 0x002fe20000000000 */
[----:B--2---:R-:W-:-:S13]  /*0030*/  ISETP.GE.U32.AND P0, PT, R62, 0x20, PT ;  /* 0x000000203e00780c */ /* 0x004fda0003f06070 */
[----:B------:R-:W-:Y:S02]  /*0040*/  VOTEU.ANY UP0, P0 ;  /* 0x0000000000ff7886 */ /* 0x000fe40000000100 */
[----:B------:R-:W-:Y:S05]  /*0050*/  BRA.U UP0, `(.L_x_0) ;  /* 0x0000000100b87547 */ /* 0x000fea000b800000 */
[----:B------:R-:W1:Y:S01]  /*0060*/  S2UR UR6, SR_CgaCtaId ;  /* 0x00000000000679c3 */ /* 0x000e620000008800 */
[----:B------:R-:W-:Y:S01]  /*0070*/  NOP ;  /* 0x0000000000007918 */ /* 0x000fe20000000000 */
[----:B------:R-:W-:Y:S02]  /*0080*/  UMOV UR4, 0x40 ;  /* 0x0000004000047882 */ /* 0x000fe40000000000 */
[----:B-1----:R-:W-:-:S09]  /*0090*/  ULEA UR4, UR6, UR4, 0x18 ;  /* 0x0000000406047291 */ /* 0x002fd2000f8ec0ff */
[----:B------:R-:W1:Y:S01]  /*00a0*/  LDS.U8 R0, [UR4] ;  /* 0x00000004ff007984 */ /* 0x000e620008000000 */
[----:B------:R-:W-:Y:S02]  /*00b0*/  UMOV UR4, 0x400 ;  /* 0x0000040000047882 */ /* 0x000fe40000000000 */
[----:B------:R-:W-:Y:S01]  /*00c0*/  ULEA UR4, UR6, UR4, 0x18 ;  /* 0x0000000406047291 */ /* 0x000fe2000f8ec0ff */
[----:B-1----:R-:W-:-:S13]  /*00d0*/  ISETP.NE.AND P0, PT, R0, RZ, PT ;  /* 0x000000ff0000720c */ /* 0x002fda0003f05270 */
[----:B------:R-:W-:Y:S05]  /*00e0*/  @P0 BRA `(.L_x_1) ;  /* 0x00000000007c0947 */ /* 0x000fea0003800000 */
[----:B------:R-:W-:-:S13]  /*00f0*/  ELECT P0, URZ, PT ;  /* 0x0000000000ff782f */ /* 0x000fda0003800000 */
[----:B------:R-:W-:Y:S05]  /*0100*/  @!P0 BRA `(.L_x_2) ;  /* 0x0000000000848947 */ /* 0x000fea0003800000 */
[----:B------:R-:W-:Y:S01]  /*0110*/  UMOV UR5, 0x10 ;  /* 0x0000001000057882 */ /* 0x000fe20000000000 */
[----:B------:R-:W-:Y:S02]  /*0120*/  IMAD.MOV.U32 R4, RZ, RZ, 0x1 ;  /* 0x00000001ff047424 */ /* 0x000fe400078e00ff */
[----:B------:R-:W-:Y:S02]  /*0130*/  IMAD.MOV.U32 R5, RZ, RZ, 0xffff ;  /* 0x0000ffffff057424 */ /* 0x000fe400078e00ff */
[----:B------:R-:W-:Y:S04]  /*0140*/  DEPBAR.LE SB1, 0x36 ;  /* 0x00009d800000791a */ /* 0x000fe80000000000 */
[----:B------:R-:W1:Y:S02]  /*0150*/  UTCATOMSWS.FIND_AND_SET.ALIGN UP1, UR5, UR5 ;  /* 0x00000005000575e3 */ /* 0x000e640008020800 */
[----:B-1----:R-:W-:-:S04]  /*0160*/  PLOP3.LUT P0, PT, PT, PT, UP1, 0x80, 0x8 ;  /* 0x000000000008781c */ /* 0x002fc80003f0f018 */
[----:B------:R-:W-:-:S04]  /*0170*/  SEL R0, RZ, 0xffffffff, !P0 ;  /* 0xffffffffff007807 */ /* 0x000fc80004000000 */
[----:B------:R-:W-:Y:S01]  /*0180*/  ISETP.NE.AND P0, PT, R0, RZ, PT ;  /* 0x000000ff0000720c */ /* 0x000fe20003f05270 */
[----:B------:R-:W-:-:S12]  /*0190*/  IMAD.U32 R0, RZ, RZ, UR5 ;  /* 0x00000005ff007e24 */ /* 0x000fd8000f8e00ff */
[----:B------:R-:W-:Y:S05]  /*01a0*/  @P0 BRA `(.L_x_3) ;  /* 0x0000000000240947 */ /* 0x000fea0003800000 */
.L_x_4:
[----:B------:R-:W-:Y:S05]  /*01b0*/  NANOSLEEP 0x64 ;  /* 0x000000640000795d */ /* 0x000fea0003800000 */
[----:B------:R-:W-:-:S05]  /*01c0*/  UMOV UR5, 0x10 ;  /* 0x0000001000057882 */ /* 0x000fca0000000000 */
[----:B------:R-:W-:Y:S04]  /*01d0*/  DEPBAR.LE SB1, 0x36 ;  /* 0x00009d800000791a */ /* 0x000fe80000000000 */
[----:B------:R-:W1:Y:S02]  /*01e0*/  UTCATOMSWS.FIND_AND_SET.ALIGN UP1, UR5, UR5 ;  /* 0x00000005000575e3 */ /* 0x000e640008020800 */
[----:B-1----:R-:W-:-:S04]  /*01f0*/  PLOP3.LUT P0, PT, PT, PT, UP1, 0x80, 0x8 ;  /* 0x000000000008781c */ /* 0x002fc80003f0f018 */
[----:B------:R-:W-:-:S04]  /*0200*/  SEL R0, RZ, 0xffffffff, !P0 ;  /* 0xffffffffff007807 */ /* 0x000fc80004000000 */
[----:B------:R-:W-:Y:S02]  /*0210*/  ISETP.NE.AND P0, PT, R0, RZ, PT ;  /* 0x000000ff0000720c */ /* 0x000fe40003f05270 */
[----:B------:R-:W-:-:S11]  /*0220*/  MOV R0, UR5 ;  /* 0x0000000500007c02 */ /* 0x000fd60008000f00 */
[----:B------:R-:W-:Y:S05]  /*0230*/  @!P0 BRA `(.L_x_4) ;  /* 0xfffffffc00dc8947 */ /* 0x000fea000383ffff */
.L_x_3:
[C---:B------:R-:W-:Y:S01]  /*0240*/  VIADD R3, R0.reuse, 0x10 ;  /* 0x0000001000037836 */ /* 0x040fe20000000000 */
[----:B------:R-:W-:Y:S01]  /*0250*/  UMOV UR5, 0x50 ;  /* 0x0000005000057882 */ /* 0x000fe20000000000 */
[----:B------:R-:W-:Y:S01]  /*0260*/  SHF.L.U32 R2, R5, R0, RZ ;  /* 0x0000000005027219 */ /* 0x000fe200000006ff */
[----:B------:R-:W-:Y:S01]  /*0270*/  ULEA UR5, UR6, UR5, 0x18 ;  /* 0x0000000506057291 */ /* 0x000fe2000f8ec0ff */
[----:B------:R-:W-:Y:S01]  /*0280*/  IMAD.SHL.U32 R0, R0, 0x20, RZ ;  /* 0x0000002000007824 */ /* 0x000fe200078e00ff */
[----:B------:R-:W-:-:S04]  /*0290*/  SHF.L.U32 R3, R4, R3, RZ ;  /* 0x0000000304037219 */ /* 0x000fc800000006ff */
[----:B------:R-:W-:-:S05]  /*02a0*/  LOP3.LUT R2, R3, R2, RZ, 0xfc, !PT ;  /* 0x0000000203027212 */ /* 0x000fca00078efcff */
[----:B------:R1:W-:Y:S04]  /*02b0*/  ATOMS.OR RZ, [UR5], R2 ;  /* 0x00000002ffff798c */ /* 0x0003e8000b000005 */
[----:B------:R1:W-:Y:S01]  /*02c0*/  STS [UR4], R0 ;  /* 0x00000000ff007988 */ /* 0x0003e20008000804 */
[----:B------:R-:W-:Y:S05]  /*02d0*/  BRA `(.L_x_2) ;  /* 0x0000000000107947 */ /* 0x000fea0003800000 */
.L_x_1:
[----:B------:R-:W-:Y:S01]  /*02e0*/  IMAD.MOV.U32 R0, RZ, RZ, -0x1 ;  /* 0xffffffffff007424 */ /* 0x000fe200078e00ff */
[----:B------:R-:W-:-:S04]  /*02f0*/  MOV R2, 0x320 ;  /* 0x0000032000027802 */ /* 0x000fc80000000f00 */
[----:B------:R1:W-:Y:S03]  /*0300*/  STS [UR4], R0 ;  /* 0x00000000ff007988 */ /* 0x0003e60008000804 */
[----:B-1----:R-:W-:Y:S05]  /*0310*/  CALL.REL.NOINC `($__internal_1_$__cuda_sm10x_tcgen05_guardrail_trap_phase_invalid_during_alloc) ;  /* 0x0000017400807944 */ /* 0x002fea0003c00000 */
.L_x_2:
[----:B------:R-:W-:Y:S05]  /*0320*/  WARPSYNC.ALL ;  /* 0x0000000000007948 */ /* 0x000fea0003800000 */
[----:B------:R-:W-:Y:S01]  /*0330*/  NOP ;  /* 0x0000000000007918 */ /* 0x000fe20000000000 */
.L_x_0:
[----:B-1----:R-:W1:Y:S01]  /*0340*/  LDC.64 R2, c[0x0][0x398] ;  /* 0x0000e600ff027b82 */ /* 0x002e620000000a00 */
[----:B------:R-:W2:Y:S01]  /*0350*/  S2R R7, SR_CTAID.X ;  /* 0x0000000000077919 */ /* 0x000ea20000002500 */
[----:B------:R-:W-:Y:S01]  /*0360*/  SHF.R.U32.HI R13, RZ, 0x5, R62 ;  /* 0x00000005ff0d7819 */ /* 0x000fe2000001163e */
[----:B------:R-:W-:Y:S01]  /*0370*/  UMOV UR10, 0x400 ;  /* 0x00000400000a7882 */ /* 0x000fe20000000000 */
[----:B------:R-:W3:Y:S01]  /*0380*/  LDCU.128 UR12, c[0x0][0x380] ;  /* 0x00007000ff0c77ac */ /* 0x000ee20008000c00 */
[----:B------:R-:W-:Y:S02]  /*0390*/  LOP3.LUT R137, R62, 0x1f, RZ, 0xc0, !PT ;  /* 0x0000001f3e897812 */ /* 0x000fe400078ec0ff */
[----:B------:R-:W-:Y:S01]  /*03a0*/  R2UR UR7, R13 ;  /* 0x000000000d0772ca */ /* 0x000fe200000e0000 */
[----:B------:R-:W4:Y:S01]  /*03b0*/  S2UR UR5, SR_CgaCtaId ;  /* 0x00000000000579c3 */ /* 0x000f220000008800 */
[----:B------:R-:W5:Y:S01]  /*03c0*/  LDCU UR9, c[0x0][0x3b0] ;  /* 0x00007600ff0977ac */ /* 0x000f620008000800 */
[----:B------:R-:W1:Y:S06]  /*03d0*/  LDCU UR6, c[0x0][0x3a4] ;  /* 0x00007480ff0677ac */ /* 0x000e6c0008000800 */
[----:B------:R-:W3:Y:S04]  /*03e0*/  LDC.64 R106, c[0x0][0x3a8] ;  /* 0x0000ea00ff6a7b82 */ /* 0x000ee80000000a00 */
[----:B------:R-:W-:Y:S01]  /*03f0*/  USHF.L.U32 UR4, UR7, 0x15, URZ ;  /* 0x0000001507047899 */ /* 0x000fe200080006ff */
[----:B-1----:R-:W-:-:S03]  /*0400*/  VIADD R0, R3, 0x7f ;  /* 0x0000007f03007836 */ /* 0x002fc60000000000 */
[----:B------:R-:W-:Y:S02]  /*0410*/  ULOP3.LUT UR4, UR4, 0x600000, URZ, 0xc0, !UPT ;  /* 0x0060000004047892 */ /* 0x000fe4000f8ec0ff */
[----:B------:R-:W-:Y:S01]  /*0420*/  SHF.R.S32.HI R5, RZ, 0x1f, R0 ;  /* 0x0000001fff057819 */ /* 0x000fe20000011400 */
[----:B----4-:R-:W-:-:S03]  /*0430*/  ULEA UR10, UR5, UR10, 0x18 ;  /* 0x0000000a050a7291 */ /* 0x010fc6000f8ec0ff */
[----:B------:R-:W-:Y:S02]  /*0440*/  LEA.HI R5, R5, R0, RZ, 0x7 ;  /* 0x0000000005057211 */ /* 0x000fe400078f38ff */
[----:B--2---:R-:W-:Y:S01]  /*0450*/  IABS R10, R7 ;  /* 0x00000007000a7213 */ /* 0x004fe20000000000 */
[----:B------:R-:W-:Y:S01]  /*0460*/  UIADD3 UR8, UPT, UPT, UR10, 0x4c000, URZ ;  /* 0x0004c0000a087890 */ /* 0x000fe2000fffe0ff */
[----:B------:R-:W-:Y:S01]  /*0470*/  SHF.R.S32.HI R5, RZ, 0x7, R5 ;  /* 0x00000007ff057819 */ /* 0x000fe20000011405 */
[----:B---3--:R-:W-:-:S03]  /*0480*/  IMAD R218, R137, R107, RZ ;  /* 0x0000006b89da7224 */ /* 0x008fc600078e02ff */
[----:B------:R-:W-:-:S04]  /*0490*/  SHF.L.U32 R6, R5, 0x3, RZ ;  /* 0x0000000305067819 */ /* 0x000fc800000006ff */
[-C--:B------:R-:W-:Y:S02]  /*04a0*/  IABS R9, R6.reuse ;  /* 0x0000000600097213 */ /* 0x080fe40000000000 */
[----:B------:R-:W-:Y:S02]  /*04b0*/  IABS R12, R6 ;  /* 0x00000006000c7213 */ /* 0x000fe40000000000 */
[----:B------:R-:W1:Y:S08]  /*04c0*/  I2F.RP R0, R9 ;  /* 0x0000000900007306 */ /* 0x000e700000209400 */
[----:B-1----:R-:W1:Y:S02]  /*04d0*/  MUFU.RCP R0, R0 ;  /* 0x0000000000007308 */ /* 0x002e640000001000 */
[----:B-1----:R-:W-:Y:S01]  /*04e0*/  VIADD R4, R0, 0xffffffe ;  /* 0x0ffffffe00047836 */ /* 0x002fe20000000000 */
[----:B------:R-:W-:-:S05]  /*04f0*/  IADD3 R0, PT, PT, RZ, -R12, RZ ;  /* 0x8000000cff007210 */ /* 0x000fca0007ffe0ff */
[----:B------:R1:W2:Y:S02]  /*0500*/  F2I.FTZ.U32.TRUNC.NTZ R5, R4 ;  /* 0x0000000400057305 */ /* 0x0002a4000021f000 */
[----:B-1----:R-:W-:Y:S02]  /*0510*/  IMAD.MOV.U32 R4, RZ, RZ, RZ ;  /* 0x000000ffff047224 */ /* 0x002fe400078e00ff */
[----:B--2---:R-:W-:-:S04]  /*0520*/  IMAD.MOV R8, RZ, RZ, -R5 ;  /* 0x000000ffff087224 */ /* 0x004fc800078e0a05 */
[----:B------:R-:W-:Y:S02]  /*0530*/  IMAD R11, R8, R9, RZ ;  /* 0x00000009080b7224 */ /* 0x000fe400078e02ff */
[----:B------:R-:W-:Y:S01]  /*0540*/  IMAD.MOV.U32 R8, RZ, RZ, R10 ;  /* 0x000000ffff087224 */ /* 0x000fe200078e000a */
[----:B------:R-:W-:Y:S01]  /*0550*/  IABS R10, R3 ;  /* 0x00000003000a7213 */ /* 0x000fe20000000000 */
[----:B------:R-:W-:-:S06]  /*0560*/  IMAD.HI.U32 R5, R5, R11, R4 ;  /* 0x0000000b05057227 */ /* 0x000fcc00078e0004 */
[----:B------:R-:W-:-:S04]  /*0570*/  IMAD.HI.U32 R5, R5, R8, RZ ;  /* 0x0000000805057227 */ /* 0x000fc800078e00ff */
[----:B------:R-:W-:Y:S01]  /*0580*/  IMAD R0, R5, R0, R8 ;  /* 0x0000000005007224 */ /* 0x000fe200078e0208 */
[----:B------:R-:W-:Y:S04]  /*0590*/  BAR.SYNC.DEFER_BLOCKING 0x0 ;  /* 0x0000000000007b1d */ /* 0x000fe80000010000 */
[----:B------:R-:W-:-:S13]  /*05a0*/  ISETP.GT.U32.AND P1, PT, R9, R0, PT ;  /* 0x000000000900720c */ /* 0x000fda0003f24070 */
[----:B------:R-:W-:Y:S02]  /*05b0*/  @!P1 IMAD.IADD R0, R0, 0x1, -R9 ;  /* 0x0000000100009824 */ /* 0x000fe400078e0a09 */
[----:B------:R-:W-:Y:S01]  /*05c0*/  @!P1 VIADD R5, R5, 0x1 ;  /* 0x0000000105059836 */ /* 0x000fe20000000000 */
[----:B------:R-:W-:Y:S02]  /*05d0*/  ISETP.NE.AND P1, PT, R6, RZ, PT ;  /* 0x000000ff0600720c */ /* 0x000fe40003f25270 */
[----:B------:R-:W-:Y:S02]  /*05e0*/  ISETP.GE.U32.AND P0, PT, R0, R9, PT ;  /* 0x000000090000720c */ /* 0x000fe40003f06070 */
[----:B------:R-:W-:-:S04]  /*05f0*/  LOP3.LUT R0, R7, R6, RZ, 0x3c, !PT ;  /* 0x0000000607007212 */ /* 0x000fc800078e3cff */
[----:B------:R-:W-:Y:S02]  /*0600*/  ISETP.GE.AND P2, PT, R0, RZ, PT ;  /* 0x000000ff0000720c */ /* 0x000fe40003f46270 */
[----:B------:R-:W-:-:S05]  /*0610*/  IADD3 R0, PT, PT, R2, 0xff, RZ ;  /* 0x000000ff02007810 */ /* 0x000fca0007ffe0ff */
[----:B------:R-:W-:-:S04]  /*0620*/  @P0 VIADD R5, R5, 0x1 ;  /* 0x0000000105050836 */ /* 0x000fc80000000000 */
[----:B------:R-:W-:Y:S01]  /*0630*/  IMAD.MOV.U32 R4, RZ, RZ, R5 ;  /* 0x000000ffff047224 */ /* 0x000fe200078e0005 */
[----:B------:R-:W-:-:S03]  /*0640*/  SHF.R.S32.HI R5, RZ, 0x1f, R0 ;  /* 0x0000001fff057819 */ /* 0x000fc60000011400 */
[----:B------:R-:W-:Y:S01]  /*0650*/  @!P2 IMAD.MOV R4, RZ, RZ, -R4 ;  /* 0x000000ffff04a224 */ /* 0x000fe200078e0a04 */
[----:B------:R-:W-:Y:S02]  /*0660*/  @!P1 LOP3.LUT R4, RZ, R6, RZ, 0x33, !PT ;  /* 0x00000006ff049212 */ /* 0x000fe400078e33ff */
[----:B------:R-:W-:-:S03]  /*0670*/  LEA.HI R5, R5, R0, RZ, 0x8 ;  /* 0x0000000005057211 */ /* 0x000fc600078f40ff */
[----:B------:R-:W-:Y:S02]  /*0680*/  IMAD.SHL.U32 R12, R4, 0x8, RZ ;  /* 0x00000008040c7824 */ /* 0x000fe400078e00ff */
[----:B------:R-:W-:-:S03]  /*0690*/  IMAD.MOV R4, RZ, RZ, -R4 ;  /* 0x000000ffff047224 */ /* 0x000fc600078e0a04 */
[----:B------:R-:W-:Y:S01]  /*06a0*/  LEA.HI.SX32 R5, R5, -R12, 0x18 ;  /* 0x8000000c05057211 */ /* 0x000fe200078fc2ff */
[----:B------:R-:W-:Y:S02]  /*06b0*/  IMAD R14, R6, R4, R7 ;  /* 0x00000004060e7224 */ /* 0x000fe400078e0207 */
[----:B------:R-:W-:Y:S01]  /*06c0*/  IMAD.MOV.U32 R4, RZ, RZ, RZ ;  /* 0x000000ffff047224 */ /* 0x000fe200078e00ff */
[----:B------:R-:W-:Y:S02]  /*06d0*/  VIMNMX R11, PT, PT, R5, 0x8, PT ;  /* 0x00000008050b7848 */ /* 0x000fe40003fe0100 */
[----:B------:R-:W-:Y:S02]  /*06e0*/  IABS R6, R14 ;  /* 0x0000000e00067213 */ /* 0x000fe40000000000 */
[----:B------:R-:W-:-:S04]  /*06f0*/  IABS R9, R11 ;  /* 0x0000000b00097213 */ /* 0x000fc80000000000 */
[----:B------:R-:W1:Y:S08]  /*0700*/  I2F.RP R0, R9 ;  /* 0x0000000900007306 */ /* 0x000e700000209400 */
[----:B-1----:R-:W1:Y:S02]  /*0710*/  MUFU.RCP R0, R0 ;  /* 0x0000000000007308 */ /* 0x002e640000001000 */
[----:B-1----:R-:W-:-:S06]  /*0720*/  VIADD R5, R0, 0xffffffe ;  /* 0x0ffffffe00057836 */ /* 0x002fcc0000000000 */
[----:B------:R-:W1:Y:S02]  /*0730*/  F2I.FTZ.U32.TRUNC.NTZ R5, R5 ;  /* 0x0000000500057305 */ /* 0x000e64000021f000 */
[----:B-1----:R-:W-:-:S05]  /*0740*/  IADD3 R8, PT, PT, RZ, -R5, RZ ;  /* 0x80000005ff087210 */ /* 0x002fca0007ffe0ff */
[----:B------:R-:W-:Y:S01]  /*0750*/  IMAD R7, R8, R9, RZ ;  /* 0x0000000908077224 */ /* 0x000fe200078e02ff */
[----:B------:R-:W-:-:S03]  /*0760*/  IABS R8, R11 ;  /* 0x0000000b00087213 */ /* 0x000fc60000000000 */
[----:B------:R-:W-:Y:S01]  /*0770*/  IMAD.HI.U32 R0, R5, R7, R4 ;  /* 0x0000000705007227 */ /* 0x000fe200078e0004 */
[----:B------:R-:W-:-:S03]  /*0780*/  IABS R5, R2 ;  /* 0x0000000200057213 */ /* 0x000fc60000000000 */
[----:B------:R-:W-:Y:S02]  /*0790*/  IMAD.MOV.U32 R7, RZ, RZ, R6 ;  /* 0x000000ffff077224 */ /* 0x000fe400078e0006 */
[----:B------:R-:W-:Y:S02]  /*07a0*/  IMAD.MOV R6, RZ, RZ, -R8 ;  /* 0x000000ffff067224 */ /* 0x000fe400078e0a08 */
[----:B------:R-:W-:-:S04]  /*07b0*/  IMAD.HI.U32 R0, R0, R7, RZ ;  /* 0x0000000700007227 */ /* 0x000fc800078e00ff */
[----:B------:R-:W-:Y:S02]  /*07c0*/  IMAD R6, R0, R6, R7 ;  /* 0x0000000600067224 */ /* 0x000fe400078e0207 */
[----:B------:R-:W1:Y:S01]  /*07d0*/  I2F.RP R7, R5 ;  /* 0x0000000500077306 */ /* 0x000e620000209400 */
[----:B------:R-:W-:Y:S02]  /*07e0*/  IMAD.MOV.U32 R4, RZ, RZ, R10 ;  /* 0x000000ffff047224 */ /* 0x000fe400078e000a */
[----:B------:R-:W-:-:S05]  /*07f0*/  ISETP.GT.U32.AND P1, PT, R9, R6, PT ;  /* 0x000000060900720c */ /* 0x000fca0003f24070 */
[----:B------:R-:W2:Y:S08]  /*0800*/  I2F.RP R10, R4 ;  /* 0x00000004000a7306 */ /* 0x000eb00000209400 */
[----:B-1----:R-:W1:Y:S01]  /*0810*/  MUFU.RCP R7, R7 ;  /* 0x0000000700077308 */ /* 0x002e620000001000 */
[----:B------:R-:W-:Y:S01]  /*0820*/  @!P1 IADD3 R6, PT, PT, R6, -R9, RZ ;  /* 0x8000000906069210 */ /* 0x000fe20007ffe0ff */
[----:B------:R-:W-:Y:S01]  /*0830*/  @!P1 VIADD R0, R0, 0x1 ;  /* 0x0000000100009836 */ /* 0x000fe20000000000 */
[----:B------:R-:W-:-:S02]  /*0840*/  ISETP.NE.AND P1, PT, R11, RZ, PT ;  /* 0x000000ff0b00720c */ /* 0x000fc40003f25270 */
[----:B------:R-:W-:Y:S02]  /*0850*/  ISETP.GE.U32.AND P0, PT, R6, R9, PT ;  /* 0x000000090600720c */ /* 0x000fe40003f06070 */
[----:B------:R-:W-:Y:S01]  /*0860*/  LOP3.LUT R6, R14, R11, RZ, 0x3c, !PT ;  /* 0x0000000b0e067212 */ /* 0x000fe200078e3cff */
[----:B--2---:R-:W2:Y:S03]  /*0870*/  MUFU.RCP R10, R10 ;  /* 0x0000000a000a7308 */ /* 0x004ea60000001000 */
[----:B------:R-:W-:Y:S01]  /*0880*/  ISETP.GE.AND P2, PT, R6, RZ, PT ;  /* 0x000000ff0600720c */ /* 0x000fe20003f46270 */
[----:B-1----:R-:W-:-:S06]  /*0890*/  VIADD R6, R7, 0xffffffe ;  /* 0x0ffffffe07067836 */ /* 0x002fcc0000000000 */
[----:B------:R-:W-:Y:S01]  /*08a0*/  @P0 VIADD R0, R0, 0x1 ;  /* 0x0000000100000836 */ /* 0x000fe20000000000 */
[----:B------:R-:W1:Y:S05]  /*08b0*/  F2I.FTZ.U32.TRUNC.NTZ R7, R6 ;  /* 0x0000000600077305 */ /* 0x000e6a000021f000 */
[----:B------:R-:W-:Y:S01]  /*08c0*/  @!P2 IADD3 R0, PT, PT, -R0, RZ, RZ ;  /* 0x000000ff0000a210 */ /* 0x000fe20007ffe1ff */
[----:B--2---:R-:W-:Y:S01]  /*08d0*/  VIADD R8, R10, 0xffffffe ;  /* 0x0ffffffe0a087836 */ /* 0x004fe20000000000 */
[----:B------:R-:W-:-:S03]  /*08e0*/  @!P1 LOP3.LUT R0, RZ, R11, RZ, 0x33, !PT ;  /* 0x0000000bff009212 */ /* 0x000fc600078e33ff */
[----:B------:R2:W3:Y:S02]  /*08f0*/  F2I.FTZ.U32.TRUNC.NTZ R9, R8 ;  /* 0x0000000800097305 */ /* 0x0004e4000021f000 */
[----:B------:R-:W-:Y:S02]  /*0900*/  IMAD.MOV R10, RZ, RZ, -R0 ;  /* 0x000000ffff0a7224 */ /* 0x000fe400078e0a00 */
[----:B------:R-:W-:Y:S02]  /*0910*/  IMAD.SHL.U32 R0, R0, 0x80, RZ ;  /* 0x0000008000007824 */ /* 0x000fe400078e00ff */
[----:B------:R-:W-:Y:S02]  /*0920*/  IMAD R10, R11, R10, R14 ;  /* 0x0000000a0b0a7224 */ /* 0x000fe400078e020e */
[----:B-1----:R-:W-:Y:S01]  /*0930*/  IMAD.MOV R6, RZ, RZ, -R7 ;  /* 0x000000ffff067224 */ /* 0x002fe200078e0a07 */
[----:B--2---:R-:W-:Y:S01]  /*0940*/  SHF.R.U32.HI R8, RZ, 0x5, R62 ;  /* 0x00000005ff087819 */ /* 0x004fe2000001163e */
[----:B------:R-:W-:-:S02]  /*0950*/  IMAD.IADD R10, R12, 0x1, R10 ;  /* 0x000000010c0a7824 */ /* 0x000fc400078e020a */
[----:B------:R-:W-:Y:S01]  /*0960*/  IMAD R13, R6, R5, RZ ;  /* 0x00000005060d7224 */ /* 0x000fe200078e02ff */
[----:B------:R-:W-:Y:S01]  /*0970*/  SGXT.U32 R11, R8, 0x2 ;  /* 0x00000002080b781a */ /* 0x000fe20000000000 */
[----:B------:R-:W-:Y:S02]  /*0980*/  HFMA2 R8, -RZ, RZ, 0, 0 ;  /* 0x00000000ff087431 */ /* 0x000fe400000001ff */
[----:B---3--:R-:W-:Y:S02]  /*0990*/  IMAD.MOV R15, RZ, RZ, -R9 ;  /* 0x000000ffff0f7224 */ /* 0x008fe400078e0a09 */
[----:B------:R-:W-:Y:S01]  /*09a0*/  IMAD.MOV.U32 R6, RZ, RZ, RZ ;  /* 0x000000ffff067224 */ /* 0x000fe200078e00ff */
[----:B------:R-:W-:Y:S01]  /*09b0*/  LOP3.LUT R11, R0, R11, RZ, 0xfc, !PT ;  /* 0x0000000b000b7212 */ /* 0x000fe200078efcff */
[----:B------:R-:W-:Y:S02]  /*09c0*/  IMAD R15, R15, R4, RZ ;  /* 0x000000040f0f7224 */ /* 0x000fe400078e02ff */
[----:B------:R-:W-:Y:S01]  /*09d0*/  IMAD.HI.U32 R6, R7, R13, R6 ;  /* 0x0000000d07067227 */ /* 0x000fe200078e0006 */
[----:B------:R-:W-:-:S02]  /*09e0*/  LOP3.LUT R7, R11, 0x7c, RZ, 0xfc, !PT ;  /* 0x0000007c0b077812 */ /* 0x000fc400078efcff */
[----:B------:R-:W-:Y:S01]  /*09f0*/  LOP3.LUT R12, R11, 0x8, RZ, 0xfc, !PT ;  /* 0x000000080b0c7812 */ /* 0x000fe200078efcff */
[----:B------:R-:W-:Y:S01]  /*0a00*/  IMAD.HI.U32 R8, R9, R15, R8 ;  /* 0x0000000f09087227 */ /* 0x000fe200078e0008 */
[----:B------:R-:W-:Y:S02]  /*0a10*/  LOP3.LUT R9, R11, 0x4, RZ, 0xfc, !PT ;  /* 0x000000040b097812 */ /* 0x000fe400078efcff */
[----:B------:R-:W-:Y:S02]  /*0a20*/  IABS R25, R7 ;  /* 0x0000000700197213 */ /* 0x000fe40000000000 */
[----:B------:R-:W-:Y:S02]  /*0a30*/  ISETP.GE.AND P1, PT, R9, RZ, PT ;  /* 0x000000ff0900720c */ /* 0x000fe40003f26270 */
[----:B------:R-:W-:Y:S01]  /*0a40*/  IABS R15, R9 ;  /* 0x00000009000f7213 */ /* 0x000fe20000000000 */
[----:B------:R-:W-:Y:S01]  /*0a50*/  IMAD.HI.U32 R9, R8, R25, RZ ;  /* 0x0000001908097227 */ /* 0x000fe200078e00ff */
[----:B------:R-:W-:-:S02]  /*0a60*/  IABS R13, R11 ;  /* 0x0000000b000d7213 */ /* 0x000fc40000000000 */
[----:B------:R-:W-:Y:S02]  /*0a70*/  ISETP.GE.AND P0, PT, R12, RZ, PT ;  /* 0x000000ff0c00720c */ /* 0x000fe40003f06270 */
[----:B------:R-:W-:Y:S01]  /*0a80*/  IABS R17, R12 ;  /* 0x0000000c00117213 */ /* 0x000fe20000000000 */
[----:B------:R-:W-:Y:S01]  /*0a90*/  IMAD.MOV R12, RZ, RZ, -R9 ;  /* 0x000000ffff0c7224 */ /* 0x000fe200078e0a09 */
[----:B------:R-:W-:Y:S01]  /*0aa0*/  ISETP.GE.AND P2, PT, R7, RZ, PT ;  /* 0x000000ff0700720c */ /* 0x000fe20003f46270 */
[----:B------:R-:W-:Y:S01]  /*0ab0*/  IMAD.HI.U32 R7, R8, R13, RZ ;  /* 0x0000000d08077227 */ /* 0x000fe200078e00ff */
[C---:B------:R-:W-:Y:S02]  /*0ac0*/  LOP3.LUT R14, R11.reuse, 0xc, RZ, 0xfc, !PT ;  /* 0x0000000c0b0e7812 */ /* 0x040fe400078efcff */
[----:B------:R-:W-:Y:S01]  /*0ad0*/  LOP3.LUT R16, R11, 0x10, RZ, 0xfc, !PT ;  /* 0x000000100b107812 */ /* 0x000fe200078efcff */
[----:B------:R-:W-:Y:S01]  /*0ae0*/  IMAD R25, R4, R12, R25 ;  /* 0x0000000c04197224 */ /* 0x000fe200078e0219 */
[----:B------:R-:W-:Y:S01]  /*0af0*/  IABS R19, R14 ;  /* 0x0000000e00137213 */ /* 0x000fe20000000000 */
[----:B------:R-:W-:Y:S01]  /*0b00*/  IMAD.MOV R7, RZ, RZ, -R7 ;  /* 0x000000ffff077224 */ /* 0x000fe200078e0a07 */
[----:B------:R-:W-:Y:S01]  /*0b10*/  IABS R21, R16 ;  /* 0x0000001000157213 */ /* 0x000fe20000000000 */
[----:B------:R-:W-:Y:S01]  /*0b20*/  IMAD.HI.U32 R9, R8, R15, RZ ;  /* 0x0000000f08097227 */ /* 0x000fe200078e00ff */
[----:B------:R-:W-:-:S02]  /*0b30*/  ISETP.GT.U32.AND P4, PT, R4, R25, PT ;  /* 0x000000190400720c */ /* 0x000fc40003f84070 */
[----:B------:R-:W-:Y:S01]  /*0b40*/  LOP3.LUT R18, R11, 0x14, RZ, 0xfc, !PT ;  /* 0x000000140b127812 */ /* 0x000fe200078efcff */
[----:B------:R-:W-:Y:S01]  /*0b50*/  IMAD R7, R4, R7, R13 ;  /* 0x0000000704077224 */ /* 0x000fe200078e020d */
[----:B------:R-:W-:Y:S01]  /*0b60*/  IADD3 R13, PT, PT, -R9, RZ, RZ ;  /* 0x000000ff090d7210 */ /* 0x000fe20007ffe1ff */
[----:B------:R-:W-:Y:S01]  /*0b70*/  IMAD.HI.U32 R12, R8, R17, RZ ;  /* 0x00000011080c7227 */ /* 0x000fe200078e00ff */
[----:B------:R-:W-:Y:S02]  /*0b80*/  LOP3.LUT R20, R11, 0x18, RZ, 0xfc, !PT ;  /* 0x000000180b147812 */ /* 0x000fe400078efcff */
[----:B------:R-:W-:Y:S01]  /*0b90*/  ISETP.GT.U32.AND P3, PT, R4, R7, PT ;  /* 0x000000070400720c */ /* 0x000fe20003f64070 */
[----:B------:R-:W-:Y:S01]  /*0ba0*/  IMAD.HI.U32 R9, R8, R19, RZ ;  /* 0x0000001308097227 */ /* 0x000fe200078e00ff */
[----:B------:R-:W-:Y:S02]  /*0bb0*/  IABS R23, R18 ;  /* 0x0000001200177213 */ /* 0x000fe40000000000 */
[----:B------:R-:W-:Y:S01]  /*0bc0*/  IABS R27, R20 ;  /* 0x00000014001b7213 */ /* 0x000fe20000000000 */
[----:B------:R-:W-:Y:S01]  /*0bd0*/  @!P4 IMAD.IADD R25, R25, 0x1, -R4 ;  /* 0x000000011919c824 */ /* 0x000fe200078e0a04 */
[C---:B------:R-:W-:Y:S01]  /*0be0*/  LOP3.LUT R22, R11.reuse, 0x1c, RZ, 0xfc, !PT ;  /* 0x0000001c0b167812 */ /* 0x040fe200078efcff */
[----:B------:R-:W-:Y:S01]  /*0bf0*/  IMAD.MOV R12, RZ, RZ, -R12 ;  /* 0x000000ffff0c7224 */ /* 0x000fe200078e0a0c */
[----:B------:R-:W-:Y:S01]  /*0c00*/  LOP3.LUT R24, R11, 0x20, RZ, 0xfc, !PT ;  /* 0x000000200b187812 */ /* 0x000fe200078efcff */
[----:B------:R-:W-:Y:S01]  /*0c10*/  IMAD.MOV R9, RZ, RZ, -R9 ;  /* 0x000000ffff097224 */ /* 0x000fe200078e0a09 */
[C---:B------:R-:W-:Y:S01]  /*0c20*/  ISETP.GT.U32.AND P5, PT, R4.reuse, R25, PT ;  /* 0x000000190400720c */ /* 0x040fe20003fa4070 */
[C---:B------:R-:W-:Y:S01]  /*0c30*/  IMAD R13, R4.reuse, R13, R15 ;  /* 0x0000000d040d7224 */ /* 0x040fe200078e020f */
[----:B------:R-:W-:Y:S01]  /*0c40*/  IABS R29, R22 ;  /* 0x00000016001d7213 */ /* 0x000fe20000000000 */
[----:B------:R-:W-:Y:S01]  /*0c50*/  @!P3 IMAD.IADD R7, R7, 0x1, -R4 ;  /* 0x000000010707b824 */ /* 0x000fe200078e0a04 */
[----:B------:R-:W-:Y:S01]  /*0c60*/  LOP3.LUT R28, R11, 0x64, RZ, 0xfc, !PT ;  /* 0x000000640b1c7812 */ /* 0x000fe200078efcff */
[C---:B------:R-:W-:Y:S01]  /*0c70*/  IMAD R15, R4.reuse, R12, R17 ;  /* 0x0000000c040f7224 */ /* 0x040fe200078e0211 */
[C---:B------:R-:W-:Y:S01]  /*0c80*/  ISETP.GT.U32.AND P3, PT, R4.reuse, R13, PT ;  /* 0x0000000d0400720c */ /* 0x040fe20003f64070 */
[C---:B------:R-:W-:Y:S01]  /*0c90*/  IMAD R17, R4.reuse, R9, R19 ;  /* 0x0000000904117224 */ /* 0x040fe200078e0213 */
[----:B------:R-:W-:Y:S01]  /*0ca0*/  ISETP.GT.U32.AND P4, PT, R4, R7, PT ;  /* 0x000000070400720c */ /* 0x000fe20003f84070 */
[----:B------:R-:W-:Y:S01]  /*0cb0*/  IMAD.HI.U32 R9, R8, R21, RZ ;  /* 0x0000001508097227 */ /* 0x000fe200078e00ff */
[----:B------:R-:W-:-:S02]  /*0cc0*/  ISETP.GT.U32.AND P6, PT, R4, R15, PT ;  /* 0x0000000f0400720c */ /* 0x000fc40003fc4070 */
[----:B------:R-:W-:Y:S01]  /*0cd0*/  LOP3.LUT R30, R11, 0x68, RZ, 0xfc, !PT ;  /* 0x000000680b1e7812 */ /* 0x000fe200078efcff */
[--C-:B------:R-:W-:Y:S01]  /*0ce0*/  @!P5 IMAD.IADD R25, R25, 0x1, -R4.reuse ;  /* 0x000000011919d824 */ /* 0x100fe200078e0a04 */
[----:B------:R-:W-:Y:S01]  /*0cf0*/  IADD3 R19, PT, PT, -R9, RZ, RZ ;  /* 0x000000ff09137210 */ /* 0x000fe20007ffe1ff */
[----:B------:R-:W-:Y:S01]  /*0d00*/  IMAD.HI.U32 R9, R8, R23, RZ ;  /* 0x0000001708097227 */ /* 0x000fe200078e00ff */
[C---:B------:R-:W-:Y:S02]  /*0d10*/  ISETP.GT.U32.AND P5, PT, R4.reuse, R17, PT ;  /* 0x000000110400720c */ /* 0x040fe40003fa4070 */
[----:B------:R-:W-:Y:S01]  /*0d20*/  IABS R61, R28 ;  /* 0x0000001c003d7213 */ /* 0x000fe20000000000 */
[----:B------:R-:W-:Y:S01]  /*0d30*/  IMAD R19, R4, R19, R21 ;  /* 0x0000001304137224 */ /* 0x000fe200078e0215 */
[----:B------:R-:W-:Y:S01]  /*0d40*/  @!P3 IADD3 R13, PT, PT, R13, -R4, RZ ;  /* 0x800000040d0db210 */ /* 0x000fe20007ffe0ff */
[----:B------:R-:W-:Y:S01]  /*0d50*/  @!P4 IMAD.IADD R7, R7, 0x1, -R4 ;  /* 0x000000010707c824 */ /* 0x000fe200078e0a04 */
[----:B------:R-:W-:Y:S01]  /*0d60*/  ISETP.GE.AND P3, PT, R11, RZ, PT ;  /* 0x000000ff0b00720c */ /* 0x000fe20003f66270 */
[----:B------:R-:W-:Y:S01]  /*0d70*/  IMAD.HI.U32 R12, R8, R27, RZ ;  /* 0x0000001b080c7227 */ /* 0x000fe200078e00ff */
[----:B------:R-:W-:-:S02]  /*0d80*/  ISETP.GT.U32.AND P4, PT, R4, R19, PT ;  /* 0x000000130400720c */ /* 0x000fc40003f84070 */
[----:B------:R-:W-:Y:S01]  /*0d90*/  IABS R63, R30 ;  /* 0x0000001e003f7213 */ /* 0x000fe20000000000 */
[--C-:B------:R-:W-:Y:S01]  /*0da0*/  @!P6 IMAD.IADD R15, R15, 0x1, -R4.reuse ;  /* 0x000000010f0fe824 */ /* 0x100fe200078e0a04 */
[C---:B------:R-:W-:Y:S01]  /*0db0*/  ISETP.GT.U32.AND P6, PT, R4.reuse, R13, PT ;  /* 0x0000000d0400720c */ /* 0x040fe20003fc4070 */
[----:B------:R-:W-:Y:S01]  /*0dc0*/  IMAD.MOV.U32 R73, RZ, RZ, R25 ;  /* 0x000000ffff497224 */ /* 0x000fe200078e0019 */
[C---:B------:R-:W-:Y:S01]  /*0dd0*/  LOP3.LUT R32, R11.reuse, 0x6c, RZ, 0xfc, !PT ;  /* 0x0000006c0b207812 */ /* 0x040fe200078efcff */
[----:B------:R-:W-:Y:S01]  /*0de0*/  IMAD.MOV R9, RZ, RZ, -R9 ;  /* 0x000000ffff097224 */ /* 0x000fe200078e0a09 */
[----:B------:R-:W-:Y:S01]  /*0df0*/  LOP3.LUT R26, R11, 0x60, RZ, 0xfc, !PT ;  /* 0x000000600b1a7812 */ /* 0x000fe200078efcff */
[----:B------:R-:W-:Y:S01]  /*0e00*/  @!P5 IMAD.IADD R17, R17, 0x1, -R4 ;  /* 0x000000011111d824 */ /* 0x000fe200078e0a04 */
[C---:B------:R-:W-:Y:S01]  /*0e10*/  ISETP.GT.U32.AND P5, PT, R4.reuse, R15, PT ;  /* 0x0000000f0400720c */ /* 0x040fe20003fa4070 */
[----:B------:R-:W-:Y:S01]  /*0e20*/  IMAD.MOV R12, RZ, RZ, -R12 ;  /* 0x000000ffff0c7224 */ /* 0x000fe200078e0a0c */
[----:B------:R-:W-:Y:S01]  /*0e30*/  @!P2 IADD3 R73, PT, PT, -R73, RZ, RZ ;  /* 0x000000ff4949a210 */ /* 0x000fe20007ffe1ff */
[C---:B------:R-:W-:Y:S01]  /*0e40*/  IMAD R21, R4.reuse, R9, R23 ;  /* 0x0000000904157224 */ /* 0x040fe200078e0217 */
[C---:B------:R-:W-:Y:S01]  /*0e50*/  ISETP.GT.U32.AND P2, PT, R4.reuse, R17, PT ;  /* 0x000000110400720c */ /* 0x040fe20003f44070 */
[----:B------:R-:W-:Y:S01]  /*0e60*/  IMAD R23, R4, R12, R27 ;  /* 0x0000000c04177224 */ /* 0x000fe200078e021b */
[----:B------:R-:W-:Y:S01]  /*0e70*/  IABS R27, R24 ;  /* 0x00000018001b7213 */ /* 0x000fe20000000000 */
[----:B------:R-:W-:Y:S01]  /*0e80*/  IMAD.HI.U32 R12, R8, R29, RZ ;  /* 0x0000001d080c7227 */ /* 0x000fe200078e00ff */
[----:B------:R-:W-:-:S02]  /*0e90*/  IABS R65, R32 ;  /* 0x0000002000417213 */ /* 0x000fc40000000000 */
[----:B------:R-:W-:Y:S01]  /*0ea0*/  LOP3.LUT R34, R11, 0x74, RZ, 0xfc, !PT ;  /* 0x000000740b227812 */ /* 0x000fe200078efcff */
[----:B------:R-:W-:Y:S01]  /*0eb0*/  @!P4 IMAD.IADD R19, R19, 0x1, -R4 ;  /* 0x000000011313c824 */ /* 0x000fe200078e0a04 */
[----:B------:R-:W-:Y:S01]  /*0ec0*/  IABS R59, R26 ;  /* 0x0000001a003b7213 */ /* 0x000fe20000000000 */
[----:B------:R-:W-:Y:S01]  /*0ed0*/  IMAD.MOV R12, RZ, RZ, -R12 ;  /* 0x000000ffff0c7224 */ /* 0x000fe200078e0a0c */
[----:B------:R-:W-:Y:S01]  /*0ee0*/  @!P5 IADD3 R15, PT, PT, R15, -R4, RZ ;  /* 0x800000040f0fd210 */ /* 0x000fe20007ffe0ff */
[----:B------:R-:W-:Y:S01]  /*0ef0*/  IMAD.MOV.U32 R9, RZ, RZ, R7 ;  /* 0x000000ffff097224 */ /* 0x000fe200078e0007 */
[----:B------:R-:W-:Y:S01]  /*0f00*/  ISETP.GT.U32.AND P4, PT, R4, R19, PT ;  /* 0x000000130400720c */ /* 0x000fe20003f84070 */
[----:B------:R-:W-:Y:S01]  /*0f10*/  @!P6 IMAD.IADD R13, R13, 0x1, -R4 ;  /* 0x000000010d0de824 */ /* 0x000fe200078e0a04 */
[----:B------:R-:W-:Y:S01]  /*0f20*/  ISETP.GE.AND P6, PT, R14, RZ, PT ;  /* 0x000000ff0e00720c */ /* 0x000fe20003fc6270 */
[C---:B------:R-:W-:Y:S01]  /*0f30*/  IMAD R7, R4.reuse, R12, R29 ;  /* 0x0000000c04077224 */ /* 0x040fe200078e021d */
[----:B------:R-:W-:Y:S01]  /*0f40*/  ISETP.GT.U32.AND P5, PT, R4, R23, PT ;  /* 0x000000170400720c */ /* 0x000fe20003fa4070 */
[----:B------:R-:W-:Y:S01]  /*0f50*/  IMAD.HI.U32 R12, R8, R27, RZ ;  /* 0x0000001b080c7227 */ /* 0x000fe200078e00ff */
[----:B------:R-:W-:-:S03]  /*0f60*/  IABS R69, R34 ;  /* 0x0000002200457213 */ /* 0x000fc60000000000 */
[----:B------:R-:W-:Y:S01]  /*0f70*/  @!P3 IMAD.MOV R9, RZ, RZ, -R9 ;  /* 0x000000ffff09b224 */ /* 0x000fe200078e0a09 */
[----:B------:R-:W-:Y:S01]  /*0f80*/  ISETP.GT.U32.AND P3, PT, R4, R21, PT ;  /* 0x000000150400720c */ /* 0x000fe20003f64070 */
[----:B------:R-:W-:Y:S01]  /*0f90*/  @!P2 IMAD.IADD R17, R17, 0x1, -R4 ;  /* 0x000000011111a824 */ /* 0x000fe200078e0a04 */
[----:B------:R-:W-:Y:S01]  /*0fa0*/  ISETP.GE.AND P2, PT, R16, RZ, PT ;  /* 0x000000ff1000720c */ /* 0x000fe20003f46270 */
[----:B------:R-:W-:Y:S01]  /*0fb0*/  IMAD.MOV R12, RZ, RZ, -R12 ;  /* 0x000000ffff0c7224 */ /* 0x000fe200078e0a0c */
[----:B------:R-:W-:Y:S01]  /*0fc0*/  LOP3.LUT R16, R11, 0x24, RZ, 0xfc, !PT ;  /* 0x000000240b107812 */ /* 0x000fe200078efcff */
[----:B------:R-:W-:Y:S01]  /*0fd0*/  @!P4 IMAD.IADD R19, R19, 0x1, -R4 ;  /* 0x000000011313c824 */ /* 0x000fe200078e0a04 */
[C---:B------:R-:W-:Y:S01]  /*0fe0*/  ISETP.GT.U32.AND P4, PT, R4.reuse, R7, PT ;  /* 0x000000070400720c */ /* 0x040fe20003f84070 */
[C---:B------:R-:W-:Y:S01]  /*0ff0*/  IMAD R27, R4.reuse, R12, R27 ;  /* 0x0000000c041b7224 */ /* 0x040fe200078e021b */
[----:B------:R-:W-:Y:S01]  /*1000*/  IABS R29, R16 ;  /* 0x00000010001d7213 */ /* 0x000fe20000000000 */
[----:B------:R-:W-:Y:S01]  /*1010*/  @!P6 IMAD.MOV R17, RZ, RZ, -R17 ;  /* 0x000000ffff11e224 */ /* 0x000fe200078e0a11 */
[----:B------:R-:W-:Y:S01]  /*1020*/  @!P5 IADD3 R23, PT, PT, R23, -R4, RZ ;  /* 0x800000041717d210 */ /* 0x000fe20007ffe0ff */
[----:B------:R-:W-:Y:S01]  /*1030*/  @!P0 IMAD.MOV R15, RZ, RZ, -R15 ;  /* 0x000000ffff0f8224 */ /* 0x000fe200078e0a0f */
[----:B------:R-:W-:Y:S01]  /*1040*/  ISETP.GT.U32.AND P6, PT, R4, R27, PT ;  /* 0x0000001b0400720c */ /* 0x000fe20003fc4070 */
[----:B------:R-:W-:Y:S01]  /*1050*/  IMAD.HI.U32 R12, R8, R29, RZ ;  /* 0x0000001d080c7227 */ /* 0x000fe200078e00ff */
[----:B------:R-:W-:-:S02]  /*1060*/  ISETP.GT.U32.AND P0, PT, R4, R23, PT ;  /* 0x000000170400720c */ /* 0x000fc40003f04070 */
[----:B------:R-:W-:Y:S01]  /*1070*/  ISETP.GE.AND P5, PT, R20, RZ, PT ;  /* 0x000000ff1400720c */ /* 0x000fe20003fa6270 */
[----:B------:R-:W-:Y:S01]  /*1080*/  @!P3 IMAD.IADD R21, R21, 0x1, -R4 ;  /* 0x000000011515b824 */ /* 0x000fe200078e0a04 */
[----:B------:R-:W-:Y:S01]  /*1090*/  ISETP.GE.AND P3, PT, R18, RZ, PT ;  /* 0x000000ff1200720c */ /* 0x000fe20003f66270 */
[----:B------:R-:W-:Y:S01]  /*10a0*/  IMAD.MOV R12, RZ, RZ, -R12 ;  /* 0x000000ffff0c7224 */ /* 0x000fe200078e0a0c */
[----:B------:R-:W-:Y:S01]  /*10b0*/  LOP3.LUT R18, R11, 0x28, RZ, 0xfc, !PT ;  /* 0x000000280b127812 */ /* 0x000fe200078efcff */
[--C-:B------:R-:W-:Y:S01]  /*10c0*/  @!P4 IMAD.IADD R7, R7, 0x1, -R4.reuse ;  /* 0x000000010707c824 */ /* 0x100fe200078e0a04 */
[----:B------:R-:W-:Y:S01]  /*10d0*/  LOP3.LUT R20, R11, 0x34, RZ, 0xfc, !PT ;  /* 0x000000340b147812 */ /* 0x000fe200078efcff */
[C---:B------:R-:W-:Y:S01]  /*10e0*/  IMAD R29, R4.reuse, R12, R29 ;  /* 0x0000000c041d7224 */ /* 0x040fe200078e021d */
[----:B------:R-:W-:Y:S01]  /*10f0*/  IABS R31, R18 ;  /* 0x00000012001f7213 */ /* 0x000fe20000000000 */
[--C-:B------:R-:W-:Y:S01]  /*1100*/  @!P6 IMAD.IADD R27, R27, 0x1, -R4.reuse ;  /* 0x000000011b1be824 */ /* 0x100fe200078e0a04 */
[C---:B------:R-:W-:Y:S01]  /*1110*/  ISETP.GT.U32.AND P4, PT, R4.reuse, R7, PT ;  /* 0x000000070400720c */ /* 0x040fe20003f84070 */
[----:B------:R-:W-:Y:S01]  /*1120*/  @!P0 IMAD.IADD R23, R23, 0x1, -R4 ;  /* 0x0000000117178824 */ /* 0x000fe200078e0a04 */
[----:B------:R-:W-:Y:S01]  /*1130*/  ISETP.GT.U32.AND P6, PT, R4, R29, PT ;  /* 0x0000001d0400720c */ /* 0x000fe20003fc4070 */
[----:B------:R-:W-:Y:S01]  /*1140*/  IMAD.HI.U32 R14, R8, R31, RZ ;  /* 0x0000001f080e7227 */ /* 0x000fe200078e00ff */
[----:B------:R-:W-:-:S02]  /*1150*/  ISETP.GE.AND P0, PT, R16, RZ, PT ;  /* 0x000000ff1000720c */ /* 0x000fc40003f06270 */
[----:B------:R-:W-:Y:S01]  /*1160*/  LOP3.LUT R16, R11, 0x2c, RZ, 0xfc, !PT ;  /* 0x0000002c0b107812 */ /* 0x000fe200078efcff */
[----:B------:R-:W-:Y:S01]  /*1170*/  IMAD.MOV R14, RZ, RZ, -R14 ;  /* 0x000000ffff0e7224 */ /* 0x000fe200078e0a0e */
[----:B------:R-:W-:Y:S01]  /*1180*/  IABS R39, R20 ;  /* 0x0000001400277213 */ /* 0x000fe20000000000 */
[----:B------:R-:W-:Y:S01]  /*1190*/  @!P5 IMAD.MOV R23, RZ, RZ, -R23 ;  /* 0x000000ffff17d224 */ /* 0x000fe200078e0a17 */
[----:B------:R-:W-:Y:S01]  /*11a0*/  IABS R33, R16 ;  /* 0x0000001000217213 */ /* 0x000fe20000000000 */
[C---:B------:R-:W-:Y:S01]  /*11b0*/  IMAD R31, R4.reuse, R14, R31 ;  /* 0x0000000e041f7224 */ /* 0x040fe200078e021f */
[----:B------:R-:W-:Y:S01]  /*11c0*/  @!P2 IADD3 R19, PT, PT, -R19, RZ, RZ ;  /* 0x000000ff1313a210 */ /* 0x000fe20007ffe1ff */
[----:B------:R-:W-:Y:S01]  /*11d0*/  @!P1 IMAD.MOV R13, RZ, RZ, -R13 ;  /* 0x000000ffff0d9224 */ /* 0x000fe200078e0a0d */
[----:B------:R-:W-:Y:S01]  /*11e0*/  @!P4 IADD3 R7, PT, PT, R7, -R4, RZ ;  /* 0x800000040707c210 */ /* 0x000fe20007ffe0ff */
[----:B------:R-:W-:Y:S01]  /*11f0*/  @!P6 IMAD.IADD R29, R29, 0x1, -R4 ;  /* 0x000000011d1de824 */ /* 0x000fe200078e0a04 */
[----:B------:R-:W-:Y:S01]  /*1200*/  ISETP.GT.U32.AND P5, PT, R4, R31, PT ;  /* 0x0000001f0400720c */ /* 0x000fe20003fa4070 */
[----:B------:R-:W-:Y:S01]  /*1210*/  IMAD.HI.U32 R12, R8, R33, RZ ;  /* 0x00000021080c7227 */ /* 0x000fe200078e00ff */
[----:B------:R-:W-:-:S02]  /*1220*/  ISETP.GT.U32.AND P6, PT, R4, R27, PT ;  /* 0x0000001b0400720c */ /* 0x000fc40003fc4070 */
[----:B------:R-:W-:Y:S01]  /*1230*/  ISETP.GE.AND P4, PT, R18, RZ, PT ;  /* 0x000000ff1200720c */ /* 0x000fe20003f86270 */
[----:B------:R-:W-:Y:S01]  /*1240*/  IMAD.MOV R14, RZ, RZ, -R12 ;  /* 0x000000ffff0e7224 */ /* 0x000fe200078e0a0c */
[----:B------:R-:W-:Y:S02]  /*1250*/  LOP3.LUT R18, R11, 0x30, RZ, 0xfc, !PT ;  /* 0x000000300b127812 */ /* 0x000fe400078efcff */
[----:B------:R-:W-:Y:S01]  /*1260*/  MOV R25, R7 ;  /* 0x0000000700197202 */ /* 0x000fe20000000f00 */
[C---:B------:R-:W-:Y:S01]  /*1270*/  IMAD R7, R4.reuse, R14, R33 ;  /* 0x0000000e04077224 */ /* 0x040fe200078e0221 */
[----:B------:R-:W-:Y:S02]  /*1280*/  IABS R37, R18 ;  /* 0x0000001200257213 */ /* 0x000fe40000000000 */
[----:B------:R-:W-:Y:S01]  /*1290*/  ISETP.GT.U32.AND P1, PT, R4, R21, PT ;  /* 0x000000150400720c */ /* 0x000fe20003f24070 */
[----:B------:R-:W-:Y:S01]  /*12a0*/  @!P5 IMAD.IADD R31, R31, 0x1, -R4 ;  /* 0x000000011f1fd824 */ /* 0x000fe200078e0a04 */
[----:B------:R-:W-:Y:S01]  /*12b0*/  ISETP.GE.AND P2, PT, R22, RZ, PT ;  /* 0x000000ff1600720c */ /* 0x000fe20003f46270 */
[----:B------:R-:W-:Y:S01]  /*12c0*/  IMAD.HI.U32 R12, R8, R37, RZ ;  /* 0x00000025080c7227 */ /* 0x000fe200078e00ff */
[----:B------:R-:W-:-:S02]  /*12d0*/  LOP3.LUT R22, R11, 0x38, RZ, 0xfc, !PT ;  /* 0x000000380b167812 */ /* 0x000fc400078efcff */
[C---:B------:R-:W-:Y:S01]  /*12e0*/  ISETP.GT.U32.AND P5, PT, R4.reuse, R31, PT ;  /* 0x0000001f0400720c */ /* 0x040fe20003fa4070 */
[----:B------:R-:W-:Y:S01]  /*12f0*/  @!P6 IMAD.IADD R27, R27, 0x1, -R4 ;  /* 0x000000011b1be824 */ /* 0x000fe200078e0a04 */
[----:B------:R-:W-:Y:S01]  /*1300*/  ISETP.GT.U32.AND P6, PT, R4, R7, PT ;  /* 0x000000070400720c */ /* 0x000fe20003fc4070 */
[----:B------:R-:W-:Y:S01]  /*1310*/  IMAD.MOV R14, RZ, RZ, -R12 ;  /* 0x000000ffff0e7224 */ /* 0x000fe200078e0a0c */
[----:B------:R-:W-:Y:S01]  /*1320*/  IABS R41, R22 ;  /* 0x0000001600297213 */ /* 0x000fe20000000000 */
[----:B------:R-:W-:-:S04]  /*1330*/  IMAD.HI.U32 R12, R8, R39, RZ ;  /* 0x00000027080c7227 */ /* 0x000fc800078e00ff */
[----:B------:R-:W-:Y:S02]  /*1340*/  IMAD.MOV R12, RZ, RZ, -R12 ;  /* 0x000000ffff0c7224 */ /* 0x000fe400078e0a0c */
[--C-:B------:R-:W-:Y:S01]  /*1350*/  @!P1 IMAD.IADD R21, R21, 0x1, -R4.reuse ;  /* 0x0000000115159824 */ /* 0x100fe200078e0a04 */
[----:B------:R-:W-:Y:S01]  /*1360*/  ISETP.GE.AND P1, PT, R24, RZ, PT ;  /* 0x000000ff1800720c */ /* 0x000fe20003f26270 */
[C---:B------:R-:W-:Y:S01]  /*1370*/  IMAD R39, R4.reuse, R12, R39 ;  /* 0x0000000c04277224 */ /* 0x040fe200078e0227 */
[----:B------:R-:W-:Y:S01]  /*1380*/  LOP3.LUT R24, R11, 0x5c, RZ, 0xfc, !PT ;  /* 0x0000005c0b187812 */ /* 0x000fe200078efcff */
[--C-:B------:R-:W-:Y:S02]  /*1390*/  @!P6 IMAD.IADD R7, R7, 0x1, -R4.reuse ;  /* 0x000000010707e824 */ /* 0x100fe400078e0a04 */
[----:B------:R-:W-:Y:S01]  /*13a0*/  @!P5 IMAD.IADD R31, R31, 0x1, -R4 ;  /* 0x000000011f1fd824 */ /* 0x000fe200078e0a04 */
[C---:B------:R-:W-:Y:S01]  /*13b0*/  ISETP.GT.U32.AND P5, PT, R4.reuse, R39, PT ;  /* 0x000000270400720c */ /* 0x040fe20003fa4070 */
[----:B------:R-:W-:Y:S01]  /*13c0*/  @!P3 IMAD.MOV R21, RZ, RZ, -R21 ;  /* 0x000000ffff15b224 */ /* 0x000fe200078e0a15 */
[C---:B------:R-:W-:Y:S01]  /*13d0*/  ISETP.GT.U32.AND P6, PT, R4.reuse, R7, PT ;  /* 0x000000070400720c */ /* 0x040fe20003fc4070 */
[----:B------:R-:W-:Y:S01]  /*13e0*/  @!P2 IMAD.MOV R25, RZ, RZ, -R25 ;  /* 0x000000ffff19a224 */ /* 0x000fe200078e0a19 */
[C---:B------:R-:W-:Y:S01]  /*13f0*/  ISETP.GT.U32.AND P3, PT, R4.reuse, R29, PT ;  /* 0x0000001d0400720c */ /* 0x040fe20003f64070 */
[----:B------:R-:W-:Y:S01]  /*1400*/  IMAD R37, R4, R14, R37 ;  /* 0x0000000e04257224 */ /* 0x000fe200078e0225 */
[----:B------:R-:W-:Y:S01]  /*1410*/  ISETP.GE.AND P2, PT, R16, RZ, PT ;  /* 0x000000ff1000720c */ /* 0x000fe20003f46270 */
[----:B------:R-:W-:Y:S01]  /*1420*/  @!P1 IMAD.MOV R27, RZ, RZ, -R27 ;  /* 0x000000ffff1b9224 */ /* 0x000fe200078e0a1b */
[----:B------:R-:W-:Y:S01]  /*1430*/  LOP3.LUT R16, R11, 0x3c, RZ, 0xfc, !PT ;  /* 0x0000003c0b107812 */ /* 0x000fe200078efcff */
[----:B------:R-:W-:Y:S01]  /*1440*/  IMAD.MOV.U32 R33, RZ, RZ, R31 ;  /* 0x000000ffff217224 */ /* 0x000fe200078e001f */
[----:B------:R-:W-:Y:S01]  /*1450*/  ISETP.GT.U32.AND P1, PT, R4, R37, PT ;  /* 0x000000250400720c */ /* 0x000fe20003f24070 */
[----:B------:R-:W-:Y:S01]  /*1460*/  IMAD.HI.U32 R14, R8, R41, RZ ;  /* 0x00000029080e7227 */ /* 0x000fe200078e00ff */
[----:B------:R-:W-:-:S02]  /*1470*/  IABS R43, R16 ;  /* 0x00000010002b7213 */ /* 0x000fc40000000000 */
[----:B------:R-:W-:Y:S01]  /*1480*/  IABS R57, R24 ;  /* 0x0000001800397213 */ /* 0x000fe20000000000 */
[--C-:B------:R-:W-:Y:S02]  /*1490*/  @!P5 IMAD.IADD R39, R39, 0x1, -R4.reuse ;  /* 0x000000012727d824 */ /* 0x100fe400078e0a04 */
[----:B------:R-:W-:Y:S01]  /*14a0*/  @!P6 IMAD.IADD R7, R7, 0x1, -R4 ;  /* 0x000000010707e824 */ /* 0x000fe200078e0a04 */
[----:B------:R-:W-:Y:S01]  /*14b0*/  @!P3 IADD3 R29, PT, PT, R29, -R4, RZ ;  /* 0x800000041d1db210 */ /* 0x000fe20007ffe0ff */
[----:B------:R-:W-:Y:S01]  /*14c0*/  IMAD.MOV R14, RZ, RZ, -R14 ;  /* 0x000000ffff0e7224 */ /* 0x000fe200078e0a0e */
[----:B------:R-:W-:Y:S01]  /*14d0*/  ISETP.GT.U32.AND P5, PT, R4, R39, PT ;  /* 0x000000270400720c */ /* 0x000fe20003fa4070 */
[----:B------:R-:W-:Y:S01]  /*14e0*/  IMAD.MOV.U32 R35, RZ, RZ, R7 ;  /* 0x000000ffff237224 */ /* 0x000fe200078e0007 */
[----:B------:R-:W-:Y:S01]  /*14f0*/  ISETP.GE.AND P3, PT, R18, RZ, PT ;  /* 0x000000ff1200720c */ /* 0x000fe20003f66270 */
[----:B------:R-:W-:Y:S01]  /*1500*/  IMAD.HI.U32 R7, R8, R43, RZ ;  /* 0x0000002b08077227 */ /* 0x000fe200078e00ff */
[----:B------:R-:W-:-:S02]  /*1510*/  LOP3.LUT R18, R11, 0x40, RZ, 0xfc, !PT ;  /* 0x000000400b127812 */ /* 0x000fc400078efcff */
[----:B------:R-:W-:Y:S01]  /*1520*/  @!P0 IADD3 R29, PT, PT, -R29, RZ, RZ ;  /* 0x000000ff1d1d8210 */ /* 0x000fe20007ffe1ff */
[----:B------:R-:W-:Y:S01]  /*1530*/  IMAD.MOV R7, RZ, RZ, -R7 ;  /* 0x000000ffff077224 */ /* 0x000fe200078e0a07 */
[----:B------:R-:W-:Y:S01]  /*1540*/  IABS R12, R18 ;  /* 0x00000012000c7213 */ /* 0x000fe20000000000 */
[----:B------:R-:W-:Y:S01]  /*1550*/  @!P1 IMAD.IADD R37, R37, 0x1, -R4 ;  /* 0x0000000125259824 */ /* 0x000fe200078e0a04 */
[----:B------:R-:W-:Y:S01]  /*1560*/  ISETP.GE.AND P0, PT, R20, RZ, PT ;  /* 0x000000ff1400720c */ /* 0x000fe20003f06270 */
[C---:B------:R-:W-:Y:S01]  /*1570*/  IMAD R7, R4.reuse, R7, R43 ;  /* 0x0000000704077224 */ /* 0x040fe200078e022b */
[----:B------:R-:W-:Y:S01]  /*1580*/  MOV R31, R12 ;  /* 0x0000000c001f7202 */ /* 0x000fe20000000f00 */
[C---:B------:R-:W-:Y:S01]  /*1590*/  IMAD R41, R4.reuse, R14, R41 ;  /* 0x0000000e04297224 */ /* 0x040fe200078e0229 */
[----:B------:R-:W-:Y:S01]  /*15a0*/  @!P5 IADD3 R39, PT, PT, R39, -R4, RZ ;  /* 0x800000042727d210 */ /* 0x000fe20007ffe0ff */
[----:B------:R-:W-:Y:S01]  /*15b0*/  @!P4 IMAD.MOV R33, RZ, RZ, -R33 ;  /* 0x000000ffff21c224 */ /* 0x000fe200078e0a21 */
[----:B------:R-:W-:Y:S01]  /*15c0*/  ISETP.GT.U32.AND P1, PT, R4, R37, PT ;  /* 0x000000250400720c */ /* 0x000fe20003f24070 */
[----:B------:R-:W-:Y:S01]  /*15d0*/  IMAD.HI.U32 R12, R8, R31, RZ ;  /* 0x0000001f080c7227 */ /* 0x000fe200078e00ff */
[----:B------:R-:W-:-:S02]  /*15e0*/  ISETP.GT.U32.AND P5, PT, R4, R7, PT ;  /* 0x000000070400720c */ /* 0x000fc40003fa4070 */
[----:B------:R-:W-:Y:S01]  /*15f0*/  ISETP.GT.U32.AND P6, PT, R4, R41, PT ;  /* 0x000000290400720c */ /* 0x000fe20003fc4070 */
[----:B------:R-:W-:Y:S01]  /*1600*/  IMAD.MOV R12, RZ, RZ, -R12 ;  /* 0x000000ffff0c7224 */ /* 0x000fe200078e0a0c */
[C---:B------:R-:W-:Y:S01]  /*1610*/  LOP3.LUT R14, R11.reuse, 0x48, RZ, 0xfc, !PT ;  /* 0x000000480b0e7812 */ /* 0x040fe200078efcff */
[----:B------:R-:W-:Y:S01]  /*1620*/  @!P0 IMAD.MOV R39, RZ, RZ, -R39 ;  /* 0x000000ffff278224 */ /* 0x000fe200078e0a27 */
[----:B------:R-:W-:Y:S01]  /*1630*/  ISETP.GE.AND P4, PT, R22, RZ, PT ;  /* 0x000000ff1600720c */ /* 0x000fe20003f86270 */
[C---:B------:R-:W-:Y:S01]  /*1640*/  IMAD R31, R4.reuse, R12, R31 ;  /* 0x0000000c041f7224 */ /* 0x040fe200078e021f */
[----:B------:R-:W-:Y:S02]  /*1650*/  LOP3.LUT R12, R11, 0x44, RZ, 0xfc, !PT ;  /* 0x000000440b0c7812 */ /* 0x000fe400078efcff */
[----:B------:R-:W-:Y:S01]  /*1660*/  IABS R47, R14 ;  /* 0x0000000e002f7213 */ /* 0x000fe20000000000 */
[--C-:B------:R-:W-:Y:S01]  /*1670*/  @!P1 IMAD.IADD R37, R37, 0x1, -R4.reuse ;  /* 0x0000000125259824 */ /* 0x100fe200078e0a04 */
[----:B------:R-:W-:Y:S01]  /*1680*/  IABS R45, R12 ;  /* 0x0000000c002d7213 */ /* 0x000fe20000000000 */
[----:B------:R-:W-:Y:S01]  /*1690*/  @!P5 IMAD.IADD R7, R7, 0x1, -R4 ;  /* 0x000000010707d824 */ /* 0x000fe200078e0a04 */
[----:B------:R-:W-:Y:S01]  /*16a0*/  ISETP.GT.U32.AND P0, PT, R4, R31, PT ;  /* 0x0000001f0400720c */ /* 0x000fe20003f04070 */
[----:B------:R-:W-:Y:S01]  /*16b0*/  @!P3 IMAD.MOV R37, RZ, RZ, -R37 ;  /* 0x000000ffff25b224 */ /* 0x000fe200078e0a25 */
[----:B------:R-:W-:Y:S01]  /*16c0*/  ISETP.GE.AND P3, PT, R12, RZ, PT ;  /* 0x000000ff0c00720c */ /* 0x000fe20003f66270 */
[----:B------:R-:W-:Y:S01]  /*16d0*/  IMAD.HI.U32 R12, R8, R45, RZ ;  /* 0x0000002d080c7227 */ /* 0x000fe200078e00ff */
[----:B------:R-:W-:-:S02]  /*16e0*/  ISETP.GT.U32.AND P5, PT, R4, R7, PT ;  /* 0x000000070400720c */ /* 0x000fc40003fa4070 */
[----:B------:R-:W-:Y:S01]  /*16f0*/  LOP3.LUT R20, R11, 0x50, RZ, 0xfc, !PT ;  /* 0x000000500b147812 */ /* 0x000fe200078efcff */
[----:B------:R-:W-:Y:S01]  /*1700*/  IMAD.MOV R12, RZ, RZ, -R12 ;  /* 0x000000ffff0c7224 */ /* 0x000fe200078e0a0c */
[----:B------:R-:W-:Y:S01]  /*1710*/  @!P2 IADD3 R35, PT, PT, -R35, RZ, RZ ;  /* 0x000000ff2323a210 */ /* 0x000fe20007ffe1ff */
[--C-:B------:R-:W-:Y:S01]  /*1720*/  @!P6 IMAD.IADD R41, R41, 0x1, -R4.reuse ;  /* 0x000000012929e824 */ /* 0x100fe200078e0a04 */
[----:B------:R-:W-:Y:S01]  /*1730*/  ISETP.GE.AND P1, PT, R18, RZ, PT ;  /* 0x000000ff1200720c */ /* 0x000fe20003f26270 */
[----:B------:R-:W-:Y:S01]  /*1740*/  IMAD R45, R4, R12, R45 ;  /* 0x0000000c042d7224 */ /* 0x000fe200078e022d */
[----:B------:R-:W-:Y:S01]  /*1750*/  ISETP.GE.AND P2, PT, R16, RZ, PT ;  /* 0x000000ff1000720c */ /* 0x000fe20003f46270 */
[----:B------:R-:W-:Y:S01]  /*1760*/  IMAD.HI.U32 R12, R8, R47, RZ ;  /* 0x0000002f080c7227 */ /* 0x000fe200078e00ff */
[C---:B------:R-:W-:Y:S02]  /*1770*/  ISETP.GT.U32.AND P6, PT, R4.reuse, R41, PT ;  /* 0x000000290400720c */ /* 0x040fe40003fc4070 */
[----:B------:R-:W-:Y:S01]  /*1780*/  LOP3.LUT R16, R11, 0x4c, RZ, 0xfc, !PT ;  /* 0x0000004c0b107812 */ /* 0x000fe200078efcff */
[----:B------:R-:W-:Y:S01]  /*1790*/  @!P5 IMAD.IADD R7, R7, 0x1, -R4 ;  /* 0x000000010707d824 */ /* 0x000fe200078e0a04 */
[C---:B------:R-:W-:Y:S01]  /*17a0*/  ISETP.GT.U32.AND P5, PT, R4.reuse, R45, PT ;  /* 0x0000002d0400720c */ /* 0x040fe20003fa4070 */
[----:B------:R-:W-:Y:S01]  /*17b0*/  IMAD.MOV R18, RZ, RZ, -R12 ;  /* 0x000000ffff127224 */ /* 0x000fe200078e0a0c */
[----:B------:R-:W-:Y:S01]  /*17c0*/  IABS R51, R20 ;  /* 0x0000001400337213 */ /* 0x000fe20000000000 */
[----:B------:R-:W-:Y:S01]  /*17d0*/  @!P0 IMAD.IADD R31, R31, 0x1, -R4 ;  /* 0x000000011f1f8824 */ /* 0x000fe200078e0a04 */
[----:B------:R-:W-:Y:S01]  /*17e0*/  IABS R49, R16 ;  /* 0x0000001000317213 */ /* 0x000fe20000000000 */
[----:B------:R-:W-:Y:S01]  /*17f0*/  IMAD R47, R4, R18, R47 ;  /* 0x00000012042f7224 */ /* 0x000fe200078e022f */
[----:B------:R-:W-:Y:S01]  /*1800*/  LOP3.LUT R22, R11, 0x54, RZ, 0xfc, !PT ;  /* 0x000000540b167812 */ /* 0x000fe200078efcff */
[----:B------:R-:W-:Y:S01]  /*1810*/  IMAD.HI.U32 R18, R8, R63, RZ ;  /* 0x0000003f08127227 */ /* 0x000fe200078e00ff */
[----:B------:R-:W-:-:S02]  /*1820*/  ISETP.GT.U32.AND P0, PT, R4, R31, PT ;  /* 0x0000001f0400720c */ /* 0x000fc40003f04070 */
[----:B------:R-:W-:Y:S01]  /*1830*/  IABS R53, R22 ;  /* 0x0000001600357213 */ /* 0x000fe20000000000 */
[--C-:B------:R-:W-:Y:S01]  /*1840*/  @!P6 IMAD.IADD R41, R41, 0x1, -R4.reuse ;  /* 0x000000012929e824 */ /* 0x100fe200078e0a04 */
[----:B------:R-:W-:Y:S01]  /*1850*/  ISETP.GE.AND P6, PT, R14, RZ, PT ;  /* 0x000000ff0e00720c */ /* 0x000fe20003fc6270 */
[----:B------:R-:W-:Y:S02]  /*1860*/  @!P5 IMAD.IADD R45, R45, 0x1, -R4 ;  /* 0x000000012d2dd824 */ /* 0x000fe400078e0a04 */
[----:B------:R-:W-:Y:S01]  /*1870*/  IMAD.HI.U32 R14, R8, R49, RZ ;  /* 0x00000031080e7227 */ /* 0x000fe200078e00ff */
[----:B------:R-:W-:Y:S02]  /*1880*/  @!P4 IADD3 R41, PT, PT, -R41, RZ, RZ ;  /* 0x000000ff2929c210 */ /* 0x000fe40007ffe1ff */
[----:B------:R-:W-:Y:S01]  /*1890*/  ISETP.GT.U32.AND P5, PT, R4, R45, PT ;  /* 0x0000002d0400720c */ /* 0x000fe20003fa4070 */
[----:B------:R-:W-:Y:S01]  /*18a0*/  IMAD.MOV R14, RZ, RZ, -R14 ;  /* 0x000000ffff0e7224 */ /* 0x000fe200078e0a0e */
[----:B------:R-:W-:Y:S01]  /*18b0*/  ISETP.GE.AND P4, PT, R16, RZ, PT ;  /* 0x000000ff1000720c */ /* 0x000fe20003f86270 */
[----:B------:R-:W-:Y:S01]  /*18c0*/  IMAD.HI.U32 R16, R8, R51, RZ ;  /* 0x0000003308107227 */ /* 0x000fe200078e00ff */
[----:B------:R-:W-:-:S02]  /*18d0*/  @!P0 IADD3 R31, PT, PT, R31, -R4, RZ ;  /* 0x800000041f1f8210 */ /* 0x000fc40007ffe0ff */
[----:B------:R-:W-:Y:S01]  /*18e0*/  ISETP.GE.AND P0, PT, R20, RZ, PT ;  /* 0x000000ff1400720c */ /* 0x000fe20003f06270 */
[----:B------:R-:W-:Y:S01]  /*18f0*/  IMAD.MOV R16, RZ, RZ, -R16 ;  /* 0x000000ffff107224 */ /* 0x000fe200078e0a10 */
[----:B------:R-:W-:Y:S01]  /*1900*/  LOP3.LUT R20, R11, 0x58, RZ, 0xfc, !PT ;  /* 0x000000580b147812 */ /* 0x000fe200078efcff */
[C---:B------:R-:W-:Y:S01]  /*1910*/  IMAD R49, R4.reuse, R14, R49 ;  /* 0x0000000e04317224 */ /* 0x040fe200078e0231 */
[----:B------:R-:W-:Y:S01]  /*1920*/  MOV R43, R31 ;  /* 0x0000001f002b7202 */ /* 0x000fe20000000f00 */
[C---:B------:R-:W-:Y:S01]  /*1930*/  IMAD R51, R4.reuse, R16, R51 ;  /* 0x0000001004337224 */ /* 0x040fe200078e0233 */
[----:B------:R-:W-:Y:S01]  /*1940*/  IABS R55, R20 ;  /* 0x0000001400377213 */ /* 0x000fe20000000000 */
[----:B------:R-:W-:Y:S01]  /*1950*/  @!P5 IMAD.IADD R45, R45, 0x1, -R4 ;  /* 0x000000012d2dd824 */ /* 0x000fe200078e0a04 */
[----:B------:R-:W-:Y:S01]  /*1960*/  ISETP.GT.U32.AND P5, PT, R4, R47, PT ;  /* 0x0000002f0400720c */ /* 0x000fe20003fa4070 */
[----:B------:R-:W-:Y:S01]  /*1970*/  IMAD.HI.U32 R16, R8, R61, RZ ;  /* 0x0000003d08107227 */ /* 0x000fe200078e00ff */
[----:B------:R-:W1:Y:S03]  /*1980*/  LDS R31, [UR10] ;  /* 0x0000000aff1f7984 */ /* 0x000e660008000800 */
[----:B------:R-:W-:-:S02]  /*1990*/  IMAD.MOV R16, RZ, RZ, -R16 ;  /* 0x000000ffff107224 */ /* 0x000fc400078e0a10 */
[----:B------:R-:W-:Y:S02]  /*19a0*/  IMAD.MOV R18, RZ, RZ, -R18 ;  /* 0x000000ffff127224 */ /* 0x000fe400078e0a12 */
[C---:B------:R-:W-:Y:S01]  /*19b0*/  IMAD R61, R4.reuse, R16, R61 ;  /* 0x00000010043d7224 */ /* 0x040fe200078e023d */
[C---:B------:R-:W-:Y:S01]  /*19c0*/  LOP3.LUT R16, R11.reuse, 0x78, RZ, 0xfc, !PT ;  /* 0x000000780b107812 */ /* 0x040fe200078efcff */
[----:B------:R-:W-:Y:S01]  /*19d0*/  IMAD R63, R4, R18, R63 ;  /* 0x00000012043f7224 */ /* 0x000fe200078e023f */
[----:B------:R-:W-:Y:S01]  /*19e0*/  LOP3.LUT R18, R11, 0x70, RZ, 0xfc, !PT ;  /* 0x000000700b127812 */ /* 0x000fe200078efcff */
[----:B------:R-:W-:Y:S01]  /*19f0*/  IMAD.HI.U32 R11, R8, R65, RZ ;  /* 0x00000041080b7227 */ /* 0x000fe200078e00ff */
[----:B------:R-:W-:Y:S02]  /*1a00*/  @!P5 IADD3 R47, PT, PT, R47, -R4, RZ ;  /* 0x800000042f2fd210 */ /* 0x000fe40007ffe0ff */
[----:B------:R-:W-:Y:S01]  /*1a10*/  ISETP.GT.U32.AND P5, PT, R4, R49, PT ;  /* 0x000000310400720c */ /* 0x000fe20003fa4070 */
[----:B------:R-:W-:Y:S01]  /*1a20*/  IMAD.HI.U32 R12, R8, R53, RZ ;  /* 0x00000035080c7227 */ /* 0x000fe200078e00ff */
[----:B------:R-:W-:-:S02]  /*1a30*/  IABS R67, R18 ;  /* 0x0000001200437213 */ /* 0x000fc40000000000 */
[----:B------:R-:W-:Y:S01]  /*1a40*/  IABS R71, R16 ;  /* 0x0000001000477213 */ /* 0x000fe20000000000 */
[----:B------:R-:W-:Y:S02]  /*1a50*/  IMAD.MOV R11, RZ, RZ, -R11 ;  /* 0x000000ffff0b7224 */ /* 0x000fe400078e0a0b */
[----:B------:R-:W-:Y:S02]  /*1a60*/  IMAD.MOV R12, RZ, RZ, -R12 ;  /* 0x000000ffff0c7224 */ /* 0x000fe400078e0a0c */
[C---:B------:R-:W-:Y:S02]  /*1a70*/  IMAD R65, R4.reuse, R11, R65 ;  /* 0x0000000b04417224 */ /* 0x040fe400078e0241 */
[----:B------:R-:W-:Y:S02]  /*1a80*/  IMAD.MOV.U32 R11, RZ, RZ, R7 ;  /* 0x000000ffff0b7224 */ /* 0x000fe400078e0007 */
[----:B------:R-:W-:Y:S01]  /*1a90*/  @!P5 IMAD.IADD R49, R49, 0x1, -R4 ;  /* 0x000000013131d824 */ /* 0x000fe200078e0a04 */
[C---:B------:R-:W-:Y:S01]  /*1aa0*/  ISETP.GT.U32.AND P5, PT, R4.reuse, R51, PT ;  /* 0x000000330400720c */ /* 0x040fe20003fa4070 */
[----:B------:R-:W-:-:S02]  /*1ab0*/  IMAD R53, R4, R12, R53 ;  /* 0x0000000c04357224 */ /* 0x000fc400078e0235 */
[----:B------:R-:W-:-:S04]  /*1ac0*/  IMAD.HI.U32 R12, R8, R55, RZ ;  /* 0x00000037080c7227 */ /* 0x000fc800078e00ff */
[----:B------:R-:W-:Y:S01]  /*1ad0*/  @!P2 IMAD.MOV R11, RZ, RZ, -R11 ;  /* 0x000000ffff0ba224 */ /* 0x000fe200078e0a0b */
[----:B------:R-:W-:Y:S01]  /*1ae0*/  ISETP.GT.U32.AND P2, PT, R4, R47, PT ;  /* 0x0000002f0400720c */ /* 0x000fe20003f44070 */
[----:B------:R-:W-:Y:S01]  /*1af0*/  @!P1 IMAD.MOV R43, RZ, RZ, -R43 ;  /* 0x000000ffff2b9224 */ /* 0x000fe200078e0a2b */
[----:B------:R-:W-:Y:S01]  /*1b00*/  IADD3 R12, PT, PT, -R12, RZ, RZ ;  /* 0x000000ff0c0c7210 */ /* 0x000fe20007ffe1ff */
[----:B------:R-:W-:Y:S01]  /*1b10*/  @!P3 IMAD.MOV R45, RZ, RZ, -R45 ;  /* 0x000000ffff2db224 */ /* 0x000fe200078e0a2d */
[C---:B------:R-:W-:Y:S01]  /*1b20*/  ISETP.GT.U32.AND P1, PT, R4.reuse, R49, PT ;  /* 0x000000310400720c */ /* 0x040fe20003f24070 */
[--C-:B------:R-:W-:Y:S01]  /*1b30*/  @!P5 IMAD.IADD R51, R51, 0x1, -R4.reuse ;  /* 0x000000013333d824 */ /* 0x100fe200078e0a04 */
[C---:B------:R-:W-:Y:S01]  /*1b40*/  ISETP.GT.U32.AND P3, PT, R4.reuse, R53, PT ;  /* 0x000000350400720c */ /* 0x040fe20003f64070 */
[----:B------:R-:W-:Y:S01]  /*1b50*/  IMAD R55, R4, R12, R55 ;  /* 0x0000000c04377224 */ /* 0x000fe200078e0237 */
[----:B-1----:R-:W-:Y:S01]  /*1b60*/  R2UR UR18, R31 ;  /* 0x000000001f1272ca */ /* 0x002fe200000e0000 */
[----:B------:R-:W-:Y:S01]  /*1b70*/  IMAD.HI.U32 R12, R8, R57, RZ ;  /* 0x00000039080c7227 */ /* 0x000fe200078e00ff */
[C---:B------:R-:W-:Y:S01]  /*1b80*/  ISETP.GT.U32.AND P5, PT, R4.reuse, R51, PT ;  /* 0x000000330400720c */ /* 0x040fe20003fa4070 */
[----:B------:R-:W1:Y:S02]  /*1b90*/  LDC R31, c[0x0][0x3a0] ;  /* 0x0000e800ff1f7b82 */ /* 0x000e640000000800 */
[----:B------:R-:W-:Y:S01]  /*1ba0*/  @!P2 IMAD.IADD R47, R47, 0x1, -R4 ;  /* 0x000000012f2fa824 */ /* 0x000fe200078e0a04 */
[----:B------:R-:W-:Y:S01]  /*1bb0*/  ISETP.GT.U32.AND P2, PT, R4, R55, PT ;  /* 0x000000370400720c */ /* 0x000fe20003f44070 */
[----:B------:R-:W-:-:S02]  /*1bc0*/  IMAD.MOV R12, RZ, RZ, -R12 ;  /* 0x000000ffff0c7224 */ /* 0x000fc400078e0a0c */
[----:B------:R-:W-:-:S04]  /*1bd0*/  IMAD.HI.U32 R14, R8, R59, RZ ;  /* 0x0000003b080e7227 */ /* 0x000fc800078e00ff */
[C---:B------:R-:W-:Y:S01]  /*1be0*/  IMAD R57, R4.reuse, R12, R57 ;  /* 0x0000000c04397224 */ /* 0x040fe200078e0239 */
[----:B------:R-:W-:Y:S01]  /*1bf0*/  UIADD3 UR11, UPT, UPT, UR18, UR4, URZ ;  /* 0x00000004120b7290 */ /* 0x000fe2000fffe0ff */
[----:B------:R-:W-:Y:S01]  /*1c00*/  IMAD.MOV R14, RZ, RZ, -R14 ;  /* 0x000000ffff0e7224 */ /* 0x000fe200078e0a0e */
[----:B------:R-:W-:Y:S01]  /*1c10*/  @!P5 IADD3 R51, PT, PT, R51, -R4, RZ ;  /* 0x800000043333d210 */ /* 0x000fe20007ffe0ff */
[--C-:B------:R-:W-:Y:S01]  /*1c20*/  @!P1 IMAD.IADD R49, R49, 0x1, -R4.reuse ;  /* 0x0000000131319824 */ /* 0x100fe200078e0a04 */
[C---:B------:R-:W-:Y:S01]  /*1c30*/  ISETP.GT.U32.AND P1, PT, R4.reuse, R57, PT ;  /* 0x000000390400720c */ /* 0x040fe20003f24070 */
[----:B------:R-:W-:Y:S01]  /*1c40*/  @!P3 IMAD.IADD R53, R53, 0x1, -R4 ;  /* 0x000000013535b824 */ /* 0x000fe200078e0a04 */
[C---:B------:R-:W-:Y:S01]  /*1c50*/  ISETP.GT.U32.AND P3, PT, R4.reuse, R61, PT ;  /* 0x0000003d0400720c */ /* 0x040fe20003f64070 */
[----:B------:R-:W-:Y:S02]  /*1c60*/  IMAD R59, R4, R14, R59 ;  /* 0x0000000e043b7224 */ /* 0x000fe400078e023b */
[----:B------:R-:W-:-:S03]  /*1c70*/  IMAD.HI.U32 R7, R8, R69, RZ ;  /* 0x0000004508077227 */ /* 0x000fc600078e00ff */
[C---:B------:R-:W-:Y:S01]  /*1c80*/  ISETP.GT.U32.AND P5, PT, R4.reuse, R59, PT ;  /* 0x0000003b0400720c */ /* 0x040fe20003fa4070 */
[----:B------:R-:W-:Y:S01]  /*1c90*/  @!P2 IMAD.IADD R55, R55, 0x1, -R4 ;  /* 0x000000013737a824 */ /* 0x000fe200078e0a04 */
[----:B------:R-:W-:Y:S01]  /*1ca0*/  ISETP.GT.U32.AND P2, PT, R4, R53, PT ;  /* 0x000000350400720c */ /* 0x000fe20003f44070 */
[----:B------:R-:W-:Y:S01]  /*1cb0*/  IMAD.HI.U32 R12, R8, R67, RZ ;  /* 0x00000043080c7227 */ /* 0x000fe200078e00ff */
[----:B------:R-:W-:-:S03]  /*1cc0*/  IADD3 R7, PT, PT, -R7, RZ, RZ ;  /* 0x000000ff07077210 */ /* 0x000fc60007ffe1ff */
[--C-:B------:R-:W-:Y:S01]  /*1cd0*/  @!P1 IMAD.IADD R57, R57, 0x1, -R4.reuse ;  /* 0x0000000139399824 */ /* 0x100fe200078e0a04 */
[C---:B------:R-:W-:Y:S01]  /*1ce0*/  ISETP.GT.U32.AND P1, PT, R4.reuse, R55, PT ;  /* 0x000000370400720c */ /* 0x040fe20003f24070 */
[----:B------:R-:W-:Y:S01]  /*1cf0*/  IMAD R69, R4, R7, R69 ;  /* 0x0000000704457224 */ /* 0x000fe200078e0245 */
[----:B------:R-:W-:Y:S01]  /*1d00*/  LOP3.LUT R7, R62, 0x7f, RZ, 0xc0, !PT ;  /* 0x0000007f3e077812 */ /* 0x000fe200078ec0ff */
[----:B------:R-:W-:Y:S02]  /*1d10*/  IMAD.HI.U32 R8, R8, R71, RZ ;  /* 0x0000004708087227 */ /* 0x000fe400078e00ff */
[----:B------:R-:W-:Y:S02]  /*1d20*/  @!P5 IADD3 R59, PT, PT, R59, -R4, RZ ;  /* 0x800000043b3bd210 */ /* 0x000fe40007ffe0ff */
[----:B------:R-:W-:Y:S01]  /*1d30*/  IMAD R198, R10, 0x100, R7 ;  /* 0x000001000ac67824 */ /* 0x000fe200078e0207 */
[C---:B------:R-:W-:Y:S01]  /*1d40*/  ISETP.GT.U32.AND P5, PT, R4.reuse, R57, PT ;  /* 0x000000390400720c */ /* 0x040fe20003fa4070 */
[--C-:B------:R-:W-:Y:S01]  /*1d50*/  @!P2 IMAD.IADD R53, R53, 0x1, -R4.reuse ;  /* 0x000000013535a824 */ /* 0x100fe200078e0a04 */
[C---:B------:R-:W-:Y:S01]  /*1d60*/  ISETP.GT.U32.AND P2, PT, R4.reuse, R63, PT ;  /* 0x0000003f0400720c */ /* 0x040fe20003f44070 */
[----:B------:R-:W-:Y:S01]  /*1d70*/  @!P3 IMAD.IADD R61, R61, 0x1, -R4 ;  /* 0x000000013d3db824 */ /* 0x000fe200078e0a04 */
[----:B------:R-:W-:Y:S01]  /*1d80*/  ISETP.GT.U32.AND P3, PT, R4, R59, PT ;  /* 0x0000003b0400720c */ /* 0x000fe20003f64070 */
[----:B------:R-:W-:Y:S01]  /*1d90*/  IMAD.MOV R12, RZ, RZ, -R12 ;  /* 0x000000ffff0c7224 */ /* 0x000fe200078e0a0c */
[----:B------:R-:W-:Y:S01]  /*1da0*/  IABS R10, R198 ;  /* 0x000000c6000a7213 */ /* 0x000fe20000000000 */
[----:B------:R-:W-:Y:S01]  /*1db0*/  VIADD R199, R198, 0x80 ;  /* 0x00000080c6c77836 */ /* 0x000fe20000000000 */
[----:B------:R-:W-:Y:S01]  /*1dc0*/  @!P1 IADD3 R55, PT, PT, R55, -R4, RZ ;  /* 0x8000000437379210 */ /* 0x000fe20007ffe0ff */
[----:B------:R-:W-:Y:S01]  /*1dd0*/  IMAD.MOV R8, RZ, RZ, -R8 ;  /* 0x000000ffff087224 */ /* 0x000fe200078e0a08 */
[C---:B------:R-:W-:Y:S01]  /*1de0*/  ISETP.GT.U32.AND P1, PT, R4.reuse, R65, PT ;  /* 0x000000410400720c */ /* 0x040fe20003f24070 */
[----:B------:R-:W-:Y:S01]  /*1df0*/  @!P6 IMAD.MOV R47, RZ, RZ, -R47 ;  /* 0x000000ffff2fe224 */ /* 0x000fe200078e0a2f */
[C---:B------:R-:W-:Y:S01]  /*1e00*/  ISETP.GT.U32.AND P6, PT, R4.reuse, R61, PT ;  /* 0x0000003d0400720c */ /* 0x040fe20003fc4070 */
[C---:B------:R-:W-:Y:S01]  /*1e10*/  IMAD R67, R4.reuse, R12, R67 ;  /* 0x0000000c04437224 */ /* 0x040fe200078e0243 */
[----:B------:R-:W-:Y:S01]  /*1e20*/  IABS R12, R199 ;  /* 0x000000c7000c7213 */ /* 0x000fe20000000000 */
[----:B------:R-:W-:-:S02]  /*1e30*/  IMAD R71, R4, R8, R71 ;  /* 0x0000000804477224 */ /* 0x000fc400078e0247 */
[----:B------:R-:W-:-:S04]  /*1e40*/  IMAD.HI.U32 R8, R6, R10, RZ ;  /* 0x0000000a06087227 */ /* 0x000fc800078e00ff */
[--C-:B------:R-:W-:Y:S01]  /*1e50*/  @!P2 IMAD.IADD R63, R63, 0x1, -R4.reuse ;  /* 0x000000013f3fa824 */ /* 0x100fe200078e0a04 */
[----:B------:R-:W-:Y:S01]  /*1e60*/  ISETP.GT.U32.AND P2, PT, R4, R71, PT ;  /* 0x000000470400720c */ /* 0x000fe20003f44070 */
[----:B------:R-:W-:Y:S01]  /*1e70*/  IMAD.HI.U32 R6, R6, R12, RZ ;  /* 0x0000000c06067227 */ /* 0x000fe200078e00ff */
[----:B------:R-:W-:Y:S02]  /*1e80*/  @!P1 IADD3 R65, PT, PT, R65, -R4, RZ ;  /* 0x8000000441419210 */ /* 0x000fe40007ffe0ff */
[----:B------:R-:W-:Y:S01]  /*1e90*/  ISETP.GE.AND P1, PT, R20, RZ, PT ;  /* 0x000000ff1400720c */ /* 0x000fe20003f26270 */
[----:B------:R-:W-:Y:S01]  /*1ea0*/  @!P5 IMAD.IADD R57, R57, 0x1, -R4 ;  /* 0x000000013939d824 */ /* 0x000fe200078e0a04 */
[C---:B------:R-:W-:Y:S01]  /*1eb0*/  ISETP.GT.U32.AND P5, PT, R4.reuse, R67, PT ;  /* 0x000000430400720c */ /* 0x040fe20003fa4070 */
[----:B------:R-:W-:Y:S02]  /*1ec0*/  IMAD.MOV R8, RZ, RZ, -R8 ;  /* 0x000000ffff087224 */ /* 0x000fe400078e0a08 */
[----:B------:R-:W-:Y:S01]  /*1ed0*/  @!P3 IMAD.IADD R59, R59, 0x1, -R4 ;  /* 0x000000013b3bb824 */ /* 0x000fe200078e0a04 */
[----:B------:R-:W-:Y:S01]  /*1ee0*/  ISETP.GT.U32.AND P3, PT, R4, R69, PT ;  /* 0x000000450400720c */ /* 0x000fe20003f64070 */
[----:B------:R-:W-:-:S02]  /*1ef0*/  IMAD.MOV R14, RZ, RZ, -R6 ;  /* 0x000000ffff0e7224 */ /* 0x000fc400078e0a06 */
[----:B------:R-:W-:Y:S01]  /*1f00*/  @!P6 IMAD.IADD R61, R61, 0x1, -R4 ;  /* 0x000000013d3de824 */ /* 0x000fe200078e0a04 */
[----:B------:R-:W-:Y:S01]  /*1f10*/  ISETP.GE.AND P6, PT, R22, RZ, PT ;  /* 0x000000ff1600720c */ /* 0x000fe20003fc6270 */
[----:B------:R-:W-:Y:S01]  /*1f20*/  IMAD R6, R5, R8, R10 ;  /* 0x0000000805067224 */ /* 0x000fe200078e020a */
[----:B------:R-:W-:Y:S01]  /*1f30*/  @!P2 IADD3 R71, PT, PT, R71, -R4, RZ ;  /* 0x800000044747a210 */ /* 0x000fe20007ffe0ff */
[C---:B------:R-:W-:Y:S02]  /*1f40*/  IMAD R8, R5.reuse, R14, R12 ;  /* 0x0000000e05087224 */ /* 0x040fe400078e020c */
[----:B------:R-:W-:Y:S01]  /*1f50*/  @!P0 IMAD.MOV R51, RZ, RZ, -R51 ;  /* 0x000000ffff338224 */ /* 0x000fe200078e0a33 */
[----:B------:R-:W-:Y:S01]  /*1f60*/  BAR.SYNC.DEFER_BLOCKING 0x0 ;  /* 0x0000000000007b1d */ /* 0x000fe20000010000 */
[----:B------:R-:W-:Y:S01]  /*1f70*/  ISETP.GT.U32.AND P2, PT, R5, R6, PT ;  /* 0x000000060500720c */ /* 0x000fe20003f44070 */
[--C-:B------:R-:W-:Y:S01]  /*1f80*/  @!P5 IMAD.IADD R67, R67, 0x1, -R4.reuse ;  /* 0x000000014343d824 */ /* 0x100fe200078e0a04 */
[----:B------:R-:W-:Y:S01]  /*1f90*/  ISETP.GT.U32.AND P0, PT, R5, R8, PT ;  /* 0x000000080500720c */ /* 0x000fe20003f04070 */
[----:B------:R-:W-:Y:S01]  /*1fa0*/  @!P3 IMAD.IADD R69, R69, 0x1, -R4 ;  /* 0x000000014545b824 */ /* 0x000fe200078e0a04 */
[----:B------:R-:W-:Y:S01]  /*1fb0*/  ISETP.GE.AND P3, PT, R26, RZ, PT ;  /* 0x000000ff1a00720c */ /* 0x000fe20003f66270 */
[----:B------:R-:W-:Y:S01]  /*1fc0*/  @!P4 IMAD.MOV R49, RZ, RZ, -R49 ;  /* 0x000000ffff31c224 */ /* 0x000fe200078e0a31 */
[----:B------:R-:W-:Y:S01]  /*1fd0*/  ISETP.GE.AND P5, PT, R24, RZ, PT ;  /* 0x000000ff1800720c */ /* 0x000fe20003fa6270 */
[----:B------:R-:W-:Y:S01]  /*1fe0*/  @!P6 IMAD.MOV R53, RZ, RZ, -R53 ;  /* 0x000000ffff35e224 */ /* 0x000fe200078e0a35 */
[C---:B------:R-:W-:Y:S01]  /*1ff0*/  ISETP.GT.U32.AND P6, PT, R4.reuse, R67, PT ;  /* 0x000000430400720c */ /* 0x040fe20003fc4070 */
[----:B------:R-:W-:Y:S01]  /*2000*/  @!P1 IMAD.MOV R55, RZ, RZ, -R55 ;  /* 0x000000ffff379224 */ /* 0x000fe200078e0a37 */
[----:B------:R-:W-:-:S02]  /*2010*/  ISETP.GT.U32.AND P4, PT, R4, R63, PT ;  /* 0x0000003f0400720c */ /* 0x000fc40003f84070 */
[----:B------:R-:W-:Y:S01]  /*2020*/  ISETP.GT.U32.AND P1, PT, R4, R65, PT ;  /* 0x000000410400720c */ /* 0x000fe20003f24070 */
[--C-:B------:R-:W-:Y:S01]  /*2030*/  @!P2 IMAD.IADD R6, R6, 0x1, -R5.reuse ;  /* 0x000000010606a824 */ /* 0x100fe200078e0a05 */
[----:B------:R-:W-:Y:S01]  /*2040*/  ISETP.GT.U32.AND P2, PT, R4, R71, PT ;  /* 0x000000470400720c */ /* 0x000fe20003f44070 */
[----:B------:R-:W-:Y:S02]  /*2050*/  @!P0 IMAD.IADD R8, R8, 0x1, -R5 ;  /* 0x0000000108088824 */ /* 0x000fe400078e0a05 */
[----:B------:R-:W-:Y:S01]  /*2060*/  @!P3 IMAD.MOV R59, RZ, RZ, -R59 ;  /* 0x000000ffff3bb224 */ /* 0x000fe200078e0a3b */
[C---:B------:R-:W-:Y:S02]  /*2070*/  ISETP.GT.U32.AND P3, PT, R5.reuse, R6, PT ;  /* 0x000000060500720c */ /* 0x040fe40003f64070 */
[----:B------:R-:W-:Y:S01]  /*2080*/  ISETP.GT.U32.AND P0, PT, R5, R8, PT ;  /* 0x000000080500720c */ /* 0x000fe20003f04070 */
[--C-:B------:R-:W-:Y:S01]  /*2090*/  @!P6 IMAD.IADD R67, R67, 0x1, -R4.reuse ;  /* 0x000000014343e824 */ /* 0x100fe200078e0a04 */
[----:B------:R-:W-:Y:S01]  /*20a0*/  ISETP.GE.AND P6, PT, R32, RZ, PT ;  /* 0x000000ff2000720c */ /* 0x000fe20003fc6270 */
[----:B------:R-:W-:Y:S01]  /*20b0*/  @!P4 IMAD.IADD R63, R63, 0x1, -R4 ;  /* 0x000000013f3fc824 */ /* 0x000fe200078e0a04 */
[----:B------:R-:W-:-:S02]  /*20c0*/  @!P5 IADD3 R57, PT, PT, -R57, RZ, RZ ;  /* 0x000000ff3939d210 */ /* 0x000fc40007ffe1ff */
[----:B------:R-:W-:Y:S01]  /*20d0*/  ISETP.GT.U32.AND P5, PT, R4, R69, PT ;  /* 0x000000450400720c */ /* 0x000fe20003fa4070 */
[----:B------:R-:W-:Y:S01]  /*20e0*/  @!P2 IMAD.IADD R71, R71, 0x1, -R4 ;  /* 0x000000014747a824 */ /* 0x000fe200078e0a04 */
[----:B------:R-:W-:Y:S02]  /*20f0*/  ISETP.GE.AND P4, PT, R28, RZ, PT ;  /* 0x000000ff1c00720c */ /* 0x000fe40003f86270 */
[----:B------:R-:W-:Y:S01]  /*2100*/  @!P1 IADD3 R65, PT, PT, R65, -R4, RZ ;  /* 0x8000000441419210 */ /* 0x000fe20007ffe0ff */
[----:B------:R-:W-:Y:S01]  /*2110*/  @!P3 IMAD.IADD R6, R6, 0x1, -R5 ;  /* 0x000000010606b824 */ /* 0x000fe200078e0a05 */
[----:B------:R-:W-:Y:S02]  /*2120*/  ISETP.GE.AND P1, PT, R30, RZ, PT ;  /* 0x000000ff1e00720c */ /* 0x000fe40003f26270 */
[----:B------:R-:W-:Y:S01]  /*2130*/  @!P0 IADD3 R8, PT, PT, R8, -R5, RZ ;  /* 0x8000000508088210 */ /* 0x000fe20007ffe0ff */
[----:B------:R-:W-:Y:S01]  /*2140*/  @!P6 IMAD.MOV R65, RZ, RZ, -R65 ;  /* 0x000000ffff41e224 */ /* 0x000fe200078e0a41 */
[----:B------:R-:W-:-:S02]  /*2150*/  ISETP.GE.AND P0, PT, R198, RZ, PT ;  /* 0x000000ffc600720c */ /* 0x000fc40003f06270 */
[----:B------:R-:W-:Y:S01]  /*2160*/  ISETP.GE.AND P3, PT, R16, RZ, PT ;  /* 0x000000ff1000720c */ /* 0x000fe20003f66270 */
[----:B------:R-:W-:Y:S01]  /*2170*/  @!P5 IMAD.IADD R69, R69, 0x1, -R4 ;  /* 0x000000014545d824 */ /* 0x000fe200078e0a04 */
[----:B------:R-:W-:Y:S01]  /*2180*/  ISETP.GE.AND P6, PT, R199, RZ, PT ;  /* 0x000000ffc700720c */ /* 0x000fe20003fc6270 */
[----:B------:R-:W-:Y:S01]  /*2190*/  @!P4 IMAD.MOV R61, RZ, RZ, -R61 ;  /* 0x000000ffff3dc224 */ /* 0x000fe200078e0a3d */
[----:B------:R-:W-:Y:S02]  /*21a0*/  ISETP.NE.AND P4, PT, R3, RZ, PT ;  /* 0x000000ff0300720c */ /* 0x000fe40003f85270 */
[----:B------:R-:W-:Y:S01]  /*21b0*/  LOP3.LUT R4, RZ, R3, RZ, 0x33, !PT ;  /* 0x00000003ff047212 */ /* 0x000fe200078e33ff */
[----:B------:R-:W-:Y:S01]  /*21c0*/  @!P1 IMAD.MOV R63, RZ, RZ, -R63 ;  /* 0x000000ffff3f9224 */ /* 0x000fe200078e0a3f */
[----:B------:R-:W-:Y:S02]  /*21d0*/  ISETP.NE.AND P1, PT, R2, RZ, PT ;  /* 0x000000ff0200720c */ /* 0x000fe40003f25270 */
[----:B------:R-:W-:Y:S01]  /*21e0*/  LOP3.LUT R3, RZ, R2, RZ, 0x33, !PT ;  /* 0x00000002ff037212 */ /* 0x000fe200078e33ff */
[----:B-1----:R-:W-:Y:S01]  /*21f0*/  VIADD R2, R31, 0xffffffff ;  /* 0xffffffff1f027836 */ /* 0x002fe20000000000 */
[C---:B------:R-:W-:Y:S01]  /*2200*/  SEL R13, R4.reuse, R13, !P4 ;  /* 0x0000000d040d7207 */ /* 0x040fe20006000000 */
[----:B------:R-:W-:Y:S01]  /*2210*/  @!P0 IMAD.MOV R6, RZ, RZ, -R6 ;  /* 0x000000ffff068224 */ /* 0x000fe200078e0a06 */
[----:B------:R-:W-:Y:S01]  /*2220*/  SEL R17, R4, R17, !P4 ;  /* 0x0000001104117207 */ /* 0x000fe20006000000 */
[----:B------:R-:W-:Y:S01]  /*2230*/  @!P3 IMAD.MOV R71, RZ, RZ, -R71 ;  /* 0x000000ffff47b224 */ /* 0x000fe200078e0a47 */
[----:B------:R-:W-:Y:S01]  /*2240*/  ISETP.GE.U32.AND P0, PT, R2, 0x7fffffe0, PT ;  /* 0x7fffffe00200780c */ /* 0x000fe20003f06070 */
[----:B-----5:R-:W-:Y:S01]  /*2250*/  IMAD R75, R13, UR9, RZ ;  /* 0x000000090d4b7c24 */ /* 0x020fe2000f8e02ff */
[----:B------:R-:W-:Y:S01]  /*2260*/  IADD3 R2, PT, PT, R31, -0x2, RZ ;  /* 0xfffffffe1f027810 */ /* 0x000fe20007ffe0ff */
[----:B------:R-:W-:Y:S01]  /*2270*/  @!P6 IMAD.MOV R8, RZ, RZ, -R8 ;  /* 0x000000ffff08e224 */ /* 0x000fe200078e0a08 */
[----:B------:R-:W-:Y:S01]  /*2280*/  LEA R110, P3, R218, UR14, 0x2 ;  /* 0x0000000eda6e7c11 */ /* 0x000fe2000f8610ff */
[----:B------:R-:W-:Y:S01]  /*2290*/  IMAD R72, R17, UR9, RZ ;  /* 0x0000000911487c24 */ /* 0x000fe2000f8e02ff */
[----:B------:R-:W-:-:S02]  /*22a0*/  ISETP.GE.U32.AND P6, PT, R2, 0x7fffffdf, PT ;  /* 0x7fffffdf0200780c */ /* 0x000fc40003fc6070 */
[----:B------:R-:W-:Y:S02]  /*22b0*/  LEA.HI.X.SX32 R2, R218, UR15, 0x2, P3 ;  /* 0x0000000fda027c11 */ /* 0x000fe400098f16ff */
[----:B------:R-:W-:Y:S02]  /*22c0*/  SEL R21, R4, R21, !P4 ;  /* 0x0000001504157207 */ /* 0x000fe40006000000 */
[----:B------:R-:W-:Y:S02]  /*22d0*/  LEA R128, P3, R75, R110, 0x2 ;  /* 0x0000006e4b807211 */ /* 0x000fe400078610ff */
[----:B------:R-:W-:Y:S01]  /*22e0*/  ISETP.GE.AND P5, PT, R18, RZ, PT ;  /* 0x000000ff1200720c */ /* 0x000fe20003fa6270 */
[----:B------:R-:W-:Y:S01]  /*22f0*/  IMAD R66, R21, UR9, RZ ;  /* 0x0000000915427c24 */ /* 0x000fe2000f8e02ff */
[----:B------:R-:W-:Y:S02]  /*2300*/  LEA.HI.X.SX32 R129, R75, R2, 0x2, P3 ;  /* 0x000000024b817211 */ /* 0x000fe400018f16ff */
[----:B------:R-:W-:-:S02]  /*2310*/  SEL R25, R4, R25, !P4 ;  /* 0x0000001904197207 */ /* 0x000fc40006000000 */
[----:B------:R-:W-:Y:S02]  /*2320*/  LEA R132, P3, R72, R110, 0x2 ;  /* 0x0000006e48847211 */ /* 0x000fe400078610ff */
[----:B------:R-:W-:Y:S01]  /*2330*/  SEL R9, R4, R9, !P4 ;  /* 0x0000000904097207 */ /* 0x000fe20006000000 */
[----:B------:R-:W-:Y:S01]  /*2340*/  IMAD R60, R25, UR9, RZ ;  /* 0x00000009193c7c24 */ /* 0x000fe2000f8e02ff */
[----:B------:R-:W-:Y:S02]  /*2350*/  LEA.HI.X.SX32 R133, R72, R2, 0x2, P3 ;  /* 0x0000000248857211 */ /* 0x000fe400018f16ff */
[----:B------:R-:W-:Y:S01]  /*2360*/  SEL R29, R4, R29, !P4 ;  /* 0x0000001d041d7207 */ /* 0x000fe20006000000 */
[----:B------:R-:W-:Y:S01]  /*2370*/  IMAD R76, R9, UR9, RZ ;  /* 0x00000009094c7c24 */ /* 0x000fe2000f8e02ff */
[----:B------:R-:W-:Y:S01]  /*2380*/  LEA R168, P3, R66, R110, 0x2 ;  /* 0x0000006e42a87211 */ /* 0x000fe200078610ff */
[----:B------:R-:W-:Y:S01]  /*2390*/  @!P5 IMAD.MOV R67, RZ, RZ, -R67 ;  /* 0x000000ffff43d224 */ /* 0x000fe200078e0a43 */
[----:B------:R-:W-:Y:S01]  /*23a0*/  SEL R15, R4, R15, !P4 ;  /* 0x0000000f040f7207 */ /* 0x000fe20006000000 */
[----:B------:R-:W-:Y:S01]  /*23b0*/  IMAD R56, R29, UR9, RZ ;  /* 0x000000091d387c24 */ /* 0x000fe2000f8e02ff */
[----:B------:R-:W-:Y:S01]  /*23c0*/  LEA.HI.X.SX32 R169, R66, R2, 0x2, P3 ;  /* 0x0000000242a97211 */ /* 0x000fe200018f16ff */
[----:B------:R1:W-:Y:S01]  /*23d0*/  STL [R1+0x15c], R76 ;  /* 0x00015c4c01007387 */ /* 0x0003e20000100800 */
[----:B------:R-:W-:Y:S01]  /*23e0*/  SEL R35, R4, R35, !P4 ;  /* 0x0000002304237207 */ /* 0x000fe20006000000 */
[----:B------:R-:W-:Y:S01]  /*23f0*/  IMAD R74, R15, UR9, RZ ;  /* 0x000000090f4a7c24 */ /* 0x000fe2000f8e02ff */
[-C--:B------:R-:W-:Y:S01]  /*2400*/  LEA R172, P3, R60, R110.reuse, 0x2 ;  /* 0x0000006e3cac7211 */ /* 0x080fe200078610ff */
[----:B------:R-:W-:Y:S01]  /*2410*/  STL [R1+0x158], R75 ;  /* 0x0001584b01007387 */ /* 0x000fe20000100800 */
[----:B------:R-:W-:Y:S01]  /*2420*/  SEL R19, R4, R19, !P4 ;  /* 0x0000001304137207 */ /* 0x000fe20006000000 */
[----:B------:R-:W-:Y:S01]  /*2430*/  IMAD R52, R35, UR9, RZ ;  /* 0x0000000923347c24 */ /* 0x000fe2000f8e02ff */
[----:B------:R-:W-:Y:S01]  /*2440*/  LEA R70, P5, R76, R110, 0x2 ;  /* 0x0000006e4c467211 */ /* 0x000fe200078a10ff */
[----:B------:R2:W-:Y:S01]  /*2450*/  STL [R1+0x154], R74 ;  /* 0x0001544a01007387 */ /* 0x0005e20000100800 */
[----:B------:R-:W-:Y:S01]  /*2460*/  SEL R252, R4, R71, !P4 ;  /* 0x0000004704fc7207 */ /* 0x000fe20006000000 */
[----:B------:R-:W-:Y:S01]  /*2470*/  IMAD R68, R19, UR9, RZ ;  /* 0x0000000913447c24 */ /* 0x000fe2000f8e02ff */
[-C--:B------:R-:W-:Y:S01]  /*2480*/  LEA.HI.X.SX32 R173, R60, R2.reuse, 0x2, P3 ;  /* 0x000000023cad7211 */ /* 0x080fe200018f16ff */
[----:B------:R3:W-:Y:S01]  /*2490*/  STL [R1+0x150], R72 ;  /* 0x0001504801007387 */ /* 0x0007e20000100800 */
[----:B------:R-:W-:Y:S01]  /*24a0*/  SEL R39, R4, R39, !P4 ;  /* 0x0000002704277207 */ /* 0x000fe20006000000 */
[----:B------:R-:W-:Y:S01]  /*24b0*/  IMAD R252, R252, UR9, RZ ;  /* 0x00000009fcfc7c24 */ /* 0x000fe2000f8e02ff */
[----:B------:R-:W-:Y:S01]  /*24c0*/  LEA.HI.X.SX32 R71, R76, R2, 0x2, P5 ;  /* 0x000000024c477211 */ /* 0x000fe200028f16ff */
[----:B------:R-:W-:Y:S01]  /*24d0*/  STL [R1+0x14c], R68 ;  /* 0x00014c4401007387 */ /* 0x000fe20000100800 */
[-C--:B------:R-:W-:Y:S01]  /*24e0*/  LEA R176, P3, R56, R110.reuse, 0x2 ;  /* 0x0000006e38b07211 */ /* 0x080fe200078610ff */
[----:B------:R-:W-:Y:S01]  /*24f0*/  IMAD R48, R39, UR9, RZ ;  /* 0x0000000927307c24 */ /* 0x000fe2000f8e02ff */
[----:B------:R-:W-:Y:S01]  /*2500*/  SEL R23, R4, R23, !P4 ;  /* 0x0000001704177207 */ /* 0x000fe20006000000 */
[----:B------:R-:W-:Y:S01]  /*2510*/  STL [R1+0x148], R66 ;  /* 0x0001484201007387 */ /* 0x000fe20000100800 */
[----:B------:R-:W-:-:S02]  /*2520*/  LEA R130, P5, R74, R110, 0x2 ;  /* 0x0000006e4a827211 */ /* 0x000fc400078a10ff */
[-C--:B------:R-:W-:Y:S01]  /*2530*/  LEA.HI.X.SX32 R177, R56, R2.reuse, 0x2, P3 ;  /* 0x0000000238b17211 */ /* 0x080fe200018f16ff */
[----:B------:R-:W-:Y:S01]  /*2540*/  IMAD R64, R23, UR9, RZ ;  /* 0x0000000917407c24 */ /* 0x000fe2000f8e02ff */
[----:B------:R-:W-:Y:S02]  /*2550*/  SEL R11, R4, R11, !P4 ;  /* 0x0000000b040b7207 */ /* 0x000fe40006000000 */
[----:B------:R-:W-:Y:S02]  /*2560*/  LEA.HI.X.SX32 R131, R74, R2, 0x2, P5 ;  /* 0x000000024a837211 */ /* 0x000fe400028f16ff */
[-C--:B------:R-:W-:Y:S01]  /*2570*/  LEA R180, P3, R52, R110.reuse, 0x2 ;  /* 0x0000006e34b47211 */ /* 0x080fe200078610ff */
[----:B------:R-:W-:Y:S01]  /*2580*/  IMAD R44, R11, UR9, RZ ;  /* 0x000000090b2c7c24 */ /* 0x000fe2000f8e02ff */
[----:B------:R-:W-:Y:S01]  /*2590*/  SEL R27, R4, R27, !P4 ;  /* 0x0000001b041b7207 */ /* 0x000fe20006000000 */
[----:B------:R-:W-:Y:S01]  /*25a0*/  STL [R1+0x144], R64 ;  /* 0x0001444001007387 */ /* 0x000fe20000100800 */
[----:B------:R-:W-:-:S02]  /*25b0*/  LEA R134, P5, R68, R110, 0x2 ;  /* 0x0000006e44867211 */ /* 0x000fc400078a10ff */
[-C--:B------:R-:W-:Y:S01]  /*25c0*/  LEA.HI.X.SX32 R181, R52, R2.reuse, 0x2, P3 ;  /* 0x0000000234b57211 */ /* 0x080fe200018f16ff */
[----:B------:R-:W-:Y:S01]  /*25d0*/  IMAD R58, R27, UR9, RZ ;  /* 0x000000091b3a7c24 */ /* 0x000fe2000f8e02ff */
[----:B------:R-:W-:Y:S01]  /*25e0*/  SEL R45, R4, R45, !P4 ;  /* 0x0000002d042d7207 */ /* 0x000fe20006000000 */
[----:B------:R-:W-:Y:S01]  /*25f0*/  STL [R1+0x140], R60 ;  /* 0x0001403c01007387 */ /* 0x000fe20000100800 */
        /* <DEDUP_REMOVED lines=11> */
[----:B------:R-:W-:Y:S01]  /*26b0*/  LEA R188, P3, R44, R110, 0x2 ;  /* 0x0000006e2cbc7211 */ /* 0x000fe200078610ff */
[----:B------:R-:W-:Y:S01]  /*26c0*/  IMAD R36, R49, UR9, RZ ;  /* 0x0000000931247c24 */ /* 0x000fe2000f8e02ff */
[----:B------:R-:W-:Y:S01]  /*26d0*/  ISETP.GE.AND P2, PT, R34, RZ, PT ;  /* 0x000000ff2200720c */ /* 0x000fe20003f46270 */
[----:B------:R-:W-:Y:S01]  /*26e0*/  STL [R1+0x134], R54 ;  /* 0x0001343601007387 */ /* 0x000fe20000100800 */
[----:B------:R-:W-:-:S02]  /*26f0*/  SEL R37, R4, R37, !P4 ;  /* 0x0000002504257207 */ /* 0x000fc40006000000 */
[----:B------:R-:W-:Y:S01]  /*2700*/  LEA R174, P5, R58, R110, 0x2 ;  /* 0x0000006e3aae7211 */ /* 0x000fe200078a10ff */
[----:B------:R-:W-:Y:S01]  /*2710*/  STL [R1+0x130], R52 ;  /* 0x0001303401007387 */ /* 0x000fe20000100800 */
        /* <DEDUP_REMOVED lines=19> */
[----:B------:R-:W-:Y:S01]  /*2850*/  @!P2 IADD3 R69, PT, PT, -R69, RZ, RZ ;  /* 0x000000ff4545a210 */ /* 0x000fe20007ffe1ff */
[----:B------:R-:W-:Y:S01]  /*2860*/  IMAD R42, R43, UR9, RZ ;  /* 0x000000092b2a7c24 */ /* 0x000fe2000f8e02ff */
[-C--:B------:R-:W-:Y:S01]  /*2870*/  LEA.HI.X.SX32 R197, R36, R2.reuse, 0x2, P3 ;  /* 0x0000000224c57211 */ /* 0x080fe200018f16ff */
[----:B------:R-:W-:Y:S01]  /*2880*/  STL [R1+0x120], R44 ;  /* 0x0001202c01007387 */ /* 0x000fe20000100800 */
[----:B------:R-:W-:Y:S02]  /*2890*/  SEL R61, R4, R61, !P4 ;  /* 0x0000003d043d7207 */ /* 0x000fe40006000000 */
[----:B------:R-:W-:Y:S01]  /*28a0*/  LEA.HI.X.SX32 R183, R50, R2, 0x2, P5 ;  /* 0x0000000232b77211 */ /* 0x000fe200028f16ff */
[----:B------:R-:W-:Y:S01]  /*28b0*/  STL [R1+0x11c], R42 ;  /* 0x00011c2a01007387 */ /* 0x000fe20000100800 */
[-C--:B------:R-:W-:Y:S02]  /*28c0*/  LEA R78, P3, R12, R110.reuse, 0x2 ;  /* 0x0000006e0c4e7211 */ /* 0x080fe400078610ff */
[----:B------:R-:W-:Y:S01]  /*28d0*/  SEL R47, R4, R47, !P4 ;  /* 0x0000002f042f7207 */ /* 0x000fe20006000000 */
[----:B------:R-:W-:Y:S01]  /*28e0*/  STL [R1+0x118], R40 ;  /* 0x0001182801007387 */ /* 0x000fe20000100800 */
[----:B------:R-:W-:-:S02]  /*28f0*/  LEA R186, P5, R46, R110, 0x2 ;  /* 0x0000006e2eba7211 */ /* 0x000fc400078a10ff */
[C---:B------:R-:W-:Y:S01]  /*2900*/  SEL R51, R4.reuse, R51, !P4 ;  /* 0x0000003304337207 */ /* 0x040fe20006000000 */
[----:B------:R-:W-:Y:S01]  /*2910*/  IMAD R38, R47, UR9, RZ ;  /* 0x000000092f267c24 */ /* 0x000fe2000f8e02ff */
[C---:B------:R-:W-:Y:S02]  /*2920*/  SEL R55, R4.reuse, R55, !P4 ;  /* 0x0000003704377207 */ /* 0x040fe40006000000 */
[C---:B------:R-:W-:Y:S01]  /*2930*/  SEL R59, R4.reuse, R59, !P4 ;  /* 0x0000003b043b7207 */ /* 0x040fe20006000000 */
[----:B------:R-:W-:Y:S01]  /*2940*/  IMAD R13, R51, UR9, RZ ;  /* 0x00000009330d7c24 */ /* 0x000fe2000f8e02ff */
[C---:B------:R-:W-:Y:S01]  /*2950*/  SEL R63, R4.reuse, R63, !P4 ;  /* 0x0000003f043f7207 */ /* 0x040fe20006000000 */
[----:B------:R-:W-:Y:S01]  /*2960*/  IMAD R11, R55, UR9, RZ ;  /* 0x00000009370b7c24 */ /* 0x000fe2000f8e02ff */
[C---:B------:R-:W-:Y:S01]  /*2970*/  SEL R65, R4.reuse, R65, !P4 ;  /* 0x0000004104417207 */ /* 0x040fe20006000000 */
[----:B------:R-:W-:Y:S01]  /*2980*/  STL [R1+0x114], R38 ;  /* 0x0001142601007387 */ /* 0x000fe20000100800 */
[C---:B------:R-:W-:Y:S01]  /*2990*/  SEL R67, R4.reuse, R67, !P4 ;  /* 0x0000004304437207 */ /* 0x040fe20006000000 */
[----:B------:R-:W-:Y:S01]  /*29a0*/  IMAD R9, R59, UR9, RZ ;  /* 0x000000093b097c24 */ /* 0x000fe2000f8e02ff */
[C---:B------:R-:W-:Y:S01]  /*29b0*/  SEL R69, R4.reuse, R69, !P4 ;  /* 0x0000004504457207 */ /* 0x040fe20006000000 */
[----:B------:R-:W-:Y:S01]  /*29c0*/  STL [R1+0x110], R36 ;  /* 0x0001102401007387 */ /* 0x000fe20000100800 */
[----:B------:R-:W-:Y:S01]  /*29d0*/  SEL R219, R4, R73, !P4 ;  /* 0x0000004904db7207 */ /* 0x000fe20006000000 */
[----:B------:R-:W-:Y:S01]  /*29e0*/  VIADD R4, R31, 0xfffffffc ;  /* 0xfffffffc1f047836 */ /* 0x000fe20000000000 */
[----:B------:R-:W-:Y:S01]  /*29f0*/  SEL R217, R3, R8, !P1 ;  /* 0x0000000803d97207 */ /* 0x000fe20004800000 */
[----:B------:R-:W-:Y:S01]  /*2a00*/  IMAD R8, R61, UR9, RZ ;  /* 0x000000093d087c24 */ /* 0x000fe2000f8e02ff */
[-C--:B------:R-:W-:Y:S01]  /*2a10*/  LEA.HI.X.SX32 R79, R12, R2.reuse, 0x2, P3 ;  /* 0x000000020c4f7211 */ /* 0x080fe200018f16ff */
[----:B------:R-:W-:Y:S01]  /*2a20*/  STL [R1+0x10c], R13 ;  /* 0x00010c0d01007387 */ /* 0x000fe20000100800 */
[----:B------:R-:W-:Y:S01]  /*2a30*/  LEA.HI.X.SX32 R187, R46, R2, 0x2, P5 ;  /* 0x000000022ebb7211 */ /* 0x000fe200028f16ff */
[----:B------:R-:W-:Y:S01]  /*2a40*/  IMAD R5, R67, UR9, RZ ;  /* 0x0000000943057c24 */ /* 0x000fe2000f8e02ff */
[-C--:B-1----:R-:W-:Y:S01]  /*2a50*/  LEA R76, P3, R10, R110.reuse, 0x2 ;  /* 0x0000006e0a4c7211 */ /* 0x082fe200078610ff */
[----:B------:R-:W-:Y:S01]  /*2a60*/  STL [R1+0x108], R12 ;  /* 0x0001080c01007387 */ /* 0x000fe20000100800 */
[----:B------:R-:W-:Y:S01]  /*2a70*/  LEA R190, P5, R42, R110, 0x2 ;  /* 0x0000006e2abe7211 */ /* 0x000fe200078a10ff */
[----:B------:R-:W-:Y:S01]  /*2a80*/  IMAD R217, R217, UR6, RZ ;  /* 0x00000006d9d97c24 */ /* 0x000fe2000f8e02ff */
[----:B------:R-:W-:Y:S01]  /*2a90*/  SEL R212, R3, R6, !P1 ;  /* 0x0000000603d47207 */ /* 0x000fe20004800000 */
[----:B------:R-:W-:Y:S01]  /*2aa0*/  VIADD R3, R31, 0xfffffffd ;  /* 0xfffffffd1f037836 */ /* 0x000fe20000000000 */
[----:B------:R-:W-:Y:S01]  /*2ab0*/  ISETP.GE.U32.AND P4, PT, R4, 0x7fffffdd, PT ;  /* 0x7fffffdd0400780c */ /* 0x000fe20003f86070 */
[----:B------:R-:W-:Y:S01]  /*2ac0*/  IMAD R4, R65, UR9, RZ ;  /* 0x0000000941047c24 */ /* 0x000fe2000f8e02ff */
[-C--:B------:R-:W-:Y:S01]  /*2ad0*/  LEA.HI.X.SX32 R77, R10, R2.reuse, 0x2, P3 ;  /* 0x000000020a4d7211 */ /* 0x080fe200018f16ff */
[----:B------:R-:W-:Y:S01]  /*2ae0*/  IMAD R6, R63, UR9, RZ ;  /* 0x000000093f067c24 */ /* 0x000fe2000f8e02ff */
[----:B------:R-:W-:Y:S01]  /*2af0*/  LEA.HI.X.SX32 R191, R42, R2, 0x2, P5 ;  /* 0x000000022abf7211 */ /* 0x000fe200028f16ff */
[----:B------:R-:W-:Y:S01]  /*2b00*/  STL [R1+0x100], R11 ;  /* 0x0001000b01007387 */ /* 0x000fe20000100800 */
[-C--:B--2---:R-:W-:Y:S01]  /*2b10*/  LEA R74, P3, R8, R110.reuse, 0x2 ;  /* 0x0000006e084a7211 */ /* 0x084fe200078610ff */
[----:B------:R-:W-:Y:S01]  /*2b20*/  IMAD R212, R212, UR6, RZ ;  /* 0x00000006d4d47c24 */ /* 0x000fe2000f8e02ff */
[----:B------:R-:W-:Y:S01]  /*2b30*/  LEA R194, P5, R38, R110, 0x2 ;  /* 0x0000006e26c27211 */ /* 0x000fe200078a10ff */
[----:B------:R-:W-:Y:S01]  /*2b40*/  STL [R1+0xfc], R10 ;  /* 0x0000fc0a01007387 */ /* 0x000fe20000100800 */
[----:B------:R-:W-:Y:S01]  /*2b50*/  ISETP.GE.U32.AND P2, PT, R3, 0x7fffffde, PT ;  /* 0x7fffffde0300780c */ /* 0x000fe20003f46070 */
[----:B------:R-:W-:Y:S01]  /*2b60*/  IMAD R3, R69, UR9, RZ ;  /* 0x0000000945037c24 */ /* 0x000fe2000f8e02ff */
[-C--:B------:R-:W-:Y:S01]  /*2b70*/  LEA.HI.X.SX32 R75, R8, R2.reuse, 0x2, P3 ;  /* 0x00000002084b7211 */ /* 0x080fe200018f16ff */
[----:B------:R-:W-:Y:S01]  /*2b80*/  STL [R1+0xf8], R9 ;  /* 0x0000f80901007387 */ /* 0x000fe20000100800 */
[----:B------:R-:W-:Y:S01]  /*2b90*/  LEA.HI.X.SX32 R195, R38, R2, 0x2, P5 ;  /* 0x0000000226c37211 */ /* 0x000fe200028f16ff */
[----:B------:R-:W-:Y:S01]  /*2ba0*/  IMAD R219, R219, UR9, RZ ;  /* 0x00000009dbdb7c24 */ /* 0x000fe2000f8e02ff */
[CC--:B---3--:R-:W-:Y:S01]  /*2bb0*/  LEA R72, P3, R4.reuse, R110.reuse, 0x2 ;  /* 0x0000006e04487211 */ /* 0x0c8fe200078610ff */
[----:B------:R-:W-:Y:S01]  /*2bc0*/  STL [R1+0xf4], R8 ;  /* 0x0000f40801007387 */ /* 0x000fe20000100800 */
[C---:B------:R-:W-:Y:S01]  /*2bd0*/  LEA R200, P5, R13.reuse, R110, 0x2 ;  /* 0x0000006e0dc87211 */ /* 0x040fe200078a10ff */
[----:B------:R-:W-:Y:S01]  /*2be0*/  UMOV UR6, 0x1 ;  /* 0x0000000100067882 */ /* 0x000fe20000000000 */
[-C--:B------:R-:W-:Y:S01]  /*2bf0*/  LEA.HI.X.SX32 R73, R4, R2.reuse, 0x2, P3 ;  /* 0x0000000204497211 */ /* 0x080fe200018f16ff */
[----:B------:R-:W-:Y:S01]  /*2c00*/  STL [R1+0xf0], R6 ;  /* 0x0000f00601007387 */ /* 0x000fe20000100800 */
[----:B------:R-:W-:-:S02]  /*2c10*/  LEA.HI.X.SX32 R201, R13, R2, 0x2, P5 ;  /* 0x000000020dc97211 */ /* 0x000fc400028f16ff */
[-C--:B------:R-:W-:Y:S01]  /*2c20*/  LEA R108, P3, R3, R110.reuse, 0x2 ;  /* 0x0000006e036c7211 */ /* 0x080fe200078610ff */
[----:B------:R1:W-:Y:S01]  /*2c30*/  STL [R1+0xec], R4 ;  /* 0x0000ec0401007387 */ /* 0x0003e20000100800 */
[----:B------:R-:W-:Y:S02]  /*2c40*/  LEA R202, P5, R11, R110, 0x2 ;  /* 0x0000006e0bca7211 */ /* 0x000fe400078a10ff */
[-C--:B------:R-:W-:Y:S01]  /*2c50*/  LEA.HI.X.SX32 R109, R3, R2.reuse, 0x2, P3 ;  /* 0x00000002036d7211 */ /* 0x080fe200018f16ff */
[----:B------:R-:W-:Y:S01]  /*2c60*/  STL [R1+0xe8], R5 ;  /* 0x0000e80501007387 */ /* 0x000fe20000100800 */
[----:B------:R-:W-:Y:S02]  /*2c70*/  LEA.HI.X.SX32 R203, R11, R2, 0x2, P5 ;  /* 0x000000020bcb7211 */ /* 0x000fe400028f16ff */
[----:B------:R-:W-:Y:S01]  /*2c80*/  LEA R204, P5, R9, R110, 0x2 ;  /* 0x0000006e09cc7211 */ /* 0x000fe200078a10ff */
[----:B------:R2:W-:Y:S01]  /*2c90*/  STL [R1+0x58], R3 ;  /* 0x0000580301007387 */ /* 0x0005e20000100800 */
[----:B------:R-:W-:Y:S01]  /*2ca0*/  ISETP.NE.U32.AND P1, PT, R7, RZ, PT ;  /* 0x000000ff0700720c */ /* 0x000fe20003f25070 */
[----:B-1----:R-:W-:Y:S01]  /*2cb0*/  IMAD.SHL.U32 R4, R212, 0x4, RZ ;  /* 0x00000004d4047824 */ /* 0x002fe200078e00ff */
[----:B------:R-:W-:-:S02]  /*2cc0*/  LEA.HI.X.SX32 R205, R9, R2, 0x2, P5 ;  /* 0x0000000209cd7211 */ /* 0x000fc400028f16ff */
[----:B------:R-:W-:Y:S02]  /*2cd0*/  LEA R206, P5, R6, R110, 0x2 ;  /* 0x0000006e06ce7211 */ /* 0x000fe400078a10ff */
[----:B------:R1:W-:Y:S01]  /*2ce0*/  STL [R1+0xe4], R4 ;  /* 0x0000e40401007387 */ /* 0x0003e20000100800 */
[----:B------:R-:W-:Y:S01]  /*2cf0*/  IADD3 R56, P3, PT, R4, UR12, RZ ;  /* 0x0000000c04387c10 */ /* 0x000fe2000ff7e0ff */
[----:B--2---:R-:W-:Y:S01]  /*2d00*/  IMAD.SHL.U32 R3, R217, 0x4, RZ ;  /* 0x00000004d9037824 */ /* 0x004fe200078e00ff */
[----:B------:R-:W-:Y:S02]  /*2d10*/  LEA.HI.X.SX32 R207, R6, R2, 0x2, P5 ;  /* 0x0000000206cf7211 */ /* 0x000fe400028f16ff */
[----:B------:R-:W-:Y:S02]  /*2d20*/  LEA R208, P5, R5, R110, 0x2 ;  /* 0x0000006e05d07211 */ /* 0x000fe400078a10ff */
[----:B------:R2:W-:Y:S01]  /*2d30*/  STL [R1+0xe0], R3 ;  /* 0x0000e00301007387 */ /* 0x0005e20000100800 */
[----:B------:R-:W-:-:S02]  /*2d40*/  LEA.HI.X.SX32 R57, R212, UR13, 0x2, P3 ;  /* 0x0000000dd4397c11 */ /* 0x000fc400098f16ff */
[----:B------:R-:W-:Y:S01]  /*2d50*/  LEA.HI.X.SX32 R209, R5, R2, 0x2, P5 ;  /* 0x0000000205d17211 */ /* 0x000fe200028f16ff */
[----:B------:R-:W-:Y:S01]  /*2d60*/  VIADD R5, R31, 0xfffffffa ;  /* 0xfffffffa1f057836 */ /* 0x000fe20000000000 */
[CC--:B------:R-:W-:Y:S02]  /*2d70*/  LEA R210, P5, R252.reuse, R110.reuse, 0x2 ;  /* 0x0000006efcd27211 */ /* 0x0c0fe400078a10ff */
[----:B------:R-:W-:Y:S02]  /*2d80*/  LEA R110, P3, R219, R110, 0x2 ;  /* 0x0000006edb6e7211 */ /* 0x000fe400078610ff */
[----:B------:R-:W-:Y:S02]  /*2d90*/  LEA.HI.X.SX32 R211, R252, R2, 0x2, P5 ;  /* 0x00000002fcd37211 */ /* 0x000fe400028f16ff */
[----:B------:R-:W-:Y:S02]  /*2da0*/  IADD3 R54, P5, PT, R3, UR12, RZ ;  /* 0x0000000c03367c10 */ /* 0x000fe4000ffbe0ff */
[----:B-1----:R-:W-:-:S02]  /*2db0*/  IADD3 R4, PT, PT, R31, -0x5, RZ ;  /* 0xfffffffb1f047810 */ /* 0x002fc40007ffe0ff */
[----:B------:R-:W-:Y:S01]  /*2dc0*/  LEA.HI.X.SX32 R55, R217, UR13, 0x2, P5 ;  /* 0x0000000dd9377c11 */ /* 0x000fe2000a8f16ff */
[----:B--2---:R-:W-:Y:S08]  /*2dd0*/  BRA.U UP0, `(.L_x_5) ;  /* 0x0000000100187547 */ /* 0x004ff0000b800000 */
[----:B------:R-:W-:Y:S01]  /*2de0*/  ELECT P5, URZ, PT ;  /* 0x0000000000ff782f */ /* 0x000fe200038a0000 */
[----:B------:R-:W-:Y:S01]  /*2df0*/  IMAD.MOV.U32 R3, RZ, RZ, 0x1 ;  /* 0x00000001ff037424 */ /* 0x000fe200078e00ff */
[----:B------:R-:W-:Y:S01]  /*2e00*/  UMOV UR4, 0x40 ;  /* 0x0000004000047882 */ /* 0x000fe20000000000 */
[----:B------:R-:W-:Y:S01]  /*2e10*/  UVIRTCOUNT.DEALLOC.SMPOOL 0x80 ;  /* 0x000000800000784c */ /* 0x000fe20000000000 */
[----:B------:R-:W-:-:S09]  /*2e20*/  ULEA UR4, UR5, UR4, 0x18 ;  /* 0x0000000405047291 */ /* 0x000fd2000f8ec0ff */
[----:B------:R1:W-:Y:S03]  /*2e30*/  @P5 STS.U8 [UR4], R3 ;  /* 0x00000003ff005988 */ /* 0x0003e60008000004 */
.L_x_5:
[----:B------:R-:W-:Y:S01]  /*2e40*/  STTM.x64 tmem[UR11], RZ ;  /* 0x000000ff000079ed */ /* 0x000fe2000834000b */
[----:B------:R-:W-:Y:S01]  /*2e50*/  STTM.x64 tmem[UR11+0x40], RZ ;  /* 0x000040ff000079ed */ /* 0x000fe2000834000b */
[----:B------:R-:W-:Y:S01]  /*2e60*/  STTM.x64 tmem[UR11+0x80], RZ ;  /* 0x000080ff000079ed */ /* 0x000fe2000834000b */
[----:B------:R-:W-:Y:S01]  /*2e70*/  STTM.x64 tmem[UR11+0xc0], RZ ;  /* 0x0000c0ff000079ed */ /* 0x000fe2000834000b */
[----:B------:R-:W2:Y:S02]  /*2e80*/  FENCE.VIEW.ASYNC.T ;  /* 0x00000000000073c6 */ /* 0x000ea40000000200 */
[----:B--2---:R-:W-:Y:S01]  /*2e90*/  VOTEU.ALL UP1, P1 ;  /* 0x0000000000ff7886 */ /* 0x004fe20000820000 */
[----:B------:R-:W2:Y:S01]  /*2ea0*/  LDCU.64 UR16, c[0x0][0x358] ;  /* 0x00006b00ff1077ac */ /* 0x000ea20008000a00 */
[----:B------:R-:W-:Y:S01]  /*2eb0*/  IMAD.SHL.U32 R68, R7, 0x4, RZ ;  /* 0x0000000407447824 */ /* 0x000fe200078e00ff */
[----:B------:R-:W-:Y:S01]  /*2ec0*/  LEA.HI.X.SX32 R111, R219, R2, 0x2, P3 ;  /* 0x00000002db6f7211 */ /* 0x000fe200018f16ff */
[----:B------:R-:W-:Y:S01]  /*2ed0*/  VIADD R2, R31, 0xfffffff9 ;  /* 0xfffffff91f027836 */ /* 0x000fe20000000000 */
[----:B------:R-:W-:-:S04]  /*2ee0*/  @!UP1 UIADD3 UR12, UPT, UPT, -UR6, 0x100000, URZ ;  /* 0x00100000060c9890 */ /* 0x000fc8000fffe1ff */
[----:B------:R-:W-:Y:S02]  /*2ef0*/  @!UP1 USHF.L.U32 UR13, UR12, 0xb, URZ ;  /* 0x0000000b0c0d9899 */ /* 0x000fe400080006ff */
[----:B------:R-:W-:Y:S01]  /*2f00*/  @!UP1 USHF.L.U32 UR12, UR12, 0x1, URZ ;  /* 0x000000010c0c9899 */ /* 0x000fe200080006ff */
[----:B------:R-:W-:Y:S01]  /*2f10*/  VOTEU.ALL UP2, P1 ;  /* 0x0000000000ff7886 */ /* 0x000fe20000840000 */
[----:B------:R-:W-:-:S04]  /*2f20*/  @!UP1 UIADD3 UR4, UPT, UPT, -UR6, 0x100000, URZ ;  /* 0x0010000006049890 */ /* 0x000fc8000fffe1ff */
[----:B------:R-:W-:Y:S02]  /*2f30*/  @!UP1 USHF.L.U32 UR5, UR4, 0xb, URZ ;  /* 0x0000000b04059899 */ /* 0x000fe400080006ff */
[----:B------:R-:W-:Y:S01]  /*2f40*/  @!UP1 USHF.L.U32 UR4, UR4, 0x1, URZ ;  /* 0x0000000104049899 */ /* 0x000fe200080006ff */
[----:B------:R-:W-:Y:S01]  /*2f50*/  BAR.SYNC.DEFER_BLOCKING 0x0 ;  /* 0x0000000000007b1d */ /* 0x000fe20000010000 */
[----:B------:R-:W-:Y:S01]  /*2f60*/  IADD3 R216, PT, PT, R68, UR10, RZ ;  /* 0x0000000a44d87c10 */ /* 0x000fe2000fffe0ff */
[----:B------:R-:W-:Y:S01]  /*2f70*/  IMAD.WIDE R52, R106, 0x4, R56 ;  /* 0x000000046a347825 */ /* 0x000fe200078e0238 */
[----:B------:R-:W-:Y:S02]  /*2f80*/  ISETP.GE.U32.AND P5, PT, R4, 0x7fffffdc, PT ;  /* 0x7fffffdc0400780c */ /* 0x000fe40003fa6070 */
[C---:B------:R-:W-:Y:S01]  /*2f90*/  SHF.L.U32 R4, R106.reuse, 0x2, RZ ;  /* 0x000000026a047819 */ /* 0x040fe200000006ff */
[----:B------:R-:W-:Y:S01]  /*2fa0*/  VOTEU.ALL UP1, P1 ;  /* 0x0000000000ff7886 */ /* 0x000fe20000820000 */
[----:B------:R-:W-:Y:S01]  /*2fb0*/  IMAD.WIDE R50, R106, 0x4, R54 ;  /* 0x000000046a327825 */ /* 0x000fe200078e0236 */
[----:B------:R-:W-:Y:S01]  /*2fc0*/  ISETP.GE.U32.AND P3, PT, R5, 0x7fffffdb, PT ;  /* 0x7fffffdb0500780c */ /* 0x000fe20003f66070 */
[----:B------:R-:W3:Y:S01]  /*2fd0*/  LDC R65, c[0x0][0x3a0] ;  /* 0x0000e800ff417b82 */ /* 0x000ee20000000800 */
[----:B------:R-:W-:Y:S01]  /*2fe0*/  LOP3.LUT R69, R62, 0x60, RZ, 0xc0, !PT ;  /* 0x000000603e457812 */ /* 0x000fe200078ec0ff */
[C---:B------:R-:W-:Y:S01]  /*2ff0*/  IMAD.SHL.U32 R6, R106.reuse, 0x2, RZ ;  /* 0x000000026a067824 */ /* 0x040fe200078e00ff */
[C---:B------:R-:W-:Y:S01]  /*3000*/  SHF.L.U32 R215, R106.reuse, 0x5, RZ ;  /* 0x000000056ad77819 */ /* 0x040fe200000006ff */
[----:B-1----:R-:W-:-:S02]  /*3010*/  IMAD R3, R106, 0x3, RZ ;  /* 0x000000036a037824 */ /* 0x002fc400078e02ff */
[C---:B------:R-:W-:Y:S01]  /*3020*/  IMAD.WIDE R48, R6.reuse, 0x4, R56 ;  /* 0x0000000406307825 */ /* 0x040fe200078e0238 */
[----:B------:R-:W-:Y:S01]  /*3030*/  STL [R1+0x1d8], R6 ;  /* 0x0001d80601007387 */ /* 0x000fe20000100800 */
[----:B------:R-:W1:Y:S02]  /*3040*/  LDC R66, c[0x0][0x3a0] ;  /* 0x0000e800ff427b82 */ /* 0x000e640000000800 */
[----:B------:R-:W-:Y:S01]  /*3050*/  IMAD.WIDE R46, R6, 0x4, R54 ;  /* 0x00000004062e7825 */ /* 0x000fe200078e0236 */
[----:B------:R4:W-:Y:S03]  /*3060*/  STL [R1+0x1d4], R3 ;  /* 0x0001d40301007387 */ /* 0x0009e60000100800 */
[C---:B------:R-:W-:Y:S01]  /*3070*/  IMAD.WIDE R44, R3.reuse, 0x4, R56 ;  /* 0x00000004032c7825 */ /* 0x040fe200078e0238 */
[----:B------:R5:W-:Y:S04]  /*3080*/  STL [R1+0x1d0], R4 ;  /* 0x0001d00401007387 */ /* 0x000be80000100800 */
[----:B------:R-:W2:Y:S02]  /*3090*/  FENCE.VIEW.ASYNC.S ;  /* 0x00000000000073c6 */ /* 0x000ea40000000000 */
[----:B--2---:R2:W2:Y:S01]  /*30a0*/  @!UP1 SYNCS.EXCH.64 URZ, [UR8], UR12 ;  /* 0x0000000c08ff95b2 */ /* 0x0044a20008000100 */
[----:B------:R-:W-:Y:S01]  /*30b0*/  IMAD.WIDE R42, R3, 0x4, R54 ;  /* 0x00000004032a7825 */ /* 0x000fe200078e0236 */
[----:B--2---:R-:W-:Y:S03]  /*30c0*/  BAR.SYNC.DEFER_BLOCKING 0x0 ;  /* 0x0000000000007b1d */ /* 0x004fe60000010000 */
[----:B------:R-:W-:-:S04]  /*30d0*/  IMAD.WIDE R40, R4, 0x4, R56 ;  /* 0x0000000404287825 */ /* 0x000fc800078e0238 */
[----:B------:R-:W-:-:S04]  /*30e0*/  IMAD.WIDE R38, R4, 0x4, R54 ;  /* 0x0000000404267825 */ /* 0x000fc800078e0236 */
[C---:B----4-:R-:W-:Y:S02]  /*30f0*/  IMAD R3, R106.reuse, 0x5, RZ ;  /* 0x000000056a037824 */ /* 0x050fe400078e02ff */
[----:B-----5:R-:W-:Y:S01]  /*3100*/  IMAD R4, R106, 0x6, RZ ;  /* 0x000000066a047824 */ /* 0x020fe200078e02ff */
[----:B------:R-:W2:Y:S01]  /*3110*/  LDC R64, c[0x0][0x3a0] ;  /* 0x0000e800ff407b82 */ /* 0x000ea20000000800 */
[C---:B------:R-:W-:Y:S01]  /*3120*/  IMAD.WIDE R36, R3.reuse, 0x4, R56 ;  /* 0x0000000403247825 */ /* 0x040fe200078e0238 */
[----:B------:R4:W-:Y:S03]  /*3130*/  STL [R1+0x1cc], R3 ;  /* 0x0001cc0301007387 */ /* 0x0009e60000100800 */
[----:B------:R-:W-:Y:S01]  /*3140*/  IMAD.WIDE R34, R3, 0x4, R54 ;  /* 0x0000000403227825 */ /* 0x000fe200078e0236 */
[----:B------:R5:W-:Y:S02]  /*3150*/  STL [R1+0x1c8], R4 ;  /* 0x0001c80401007387 */ /* 0x000be40000100800 */
[----:B------:R-:W1:Y:S01]  /*3160*/  LDC R67, c[0x0][0x3a0] ;  /* 0x0000e800ff437b82 */ /* 0x000e620000000800 */
[----:B------:R-:W-:-:S04]  /*3170*/  IMAD.WIDE R32, R4, 0x4, R56 ;  /* 0x0000000404207825 */ /* 0x000fc800078e0238 */
[----:B------:R-:W-:Y:S01]  /*3180*/  IMAD.WIDE R58, R4, 0x4, R54 ;  /* 0x00000004043a7825 */ /* 0x000fe200078e0236 */
[----:B------:R1:W3:Y:S02]  /*3190*/  @!UP2 SYNCS.EXCH.64 URZ, [UR10+0x4c008], UR4 ;  /* 0x04c008040affa5b2 */ /* 0x0002e40008000100 */
[----:B------:R-:W-:Y:S01]  /*31a0*/  @!PT LDS RZ, [RZ] ;  /* 0x00000000fffff984 */ /* 0x000fe20000000800 */
[----:B------:R-:W-:Y:S01]  /*31b0*/  @!PT LDS RZ, [RZ] ;  /* 0x00000000fffff984 */ /* 0x000fe20000000800 */
[----:B------:R-:W-:Y:S01]  /*31c0*/  @!PT LDS RZ, [RZ] ;  /* 0x00000000fffff984 */ /* 0x000fe20000000800 */
[----:B---3--:R-:W-:Y:S01]  /*31d0*/  LDGSTS.E [R216], desc[UR16][R56.64], !P0 ;  /* 0x0000000038d87fae */ /* 0x008fe2000c1a1010 */
[C---:B----4-:R-:W-:Y:S01]  /*31e0*/  IMAD R3, R106.reuse, 0x7, RZ ;  /* 0x000000076a037824 */ /* 0x050fe200078e02ff */
[C---:B-----5:R-:W-:Y:S01]  /*31f0*/  SHF.L.U32 R4, R106.reuse, 0x3, RZ ;  /* 0x000000036a047819 */ /* 0x060fe200000006ff */
[----:B------:R-:W-:Y:S01]  /*3200*/  IMAD R30, R106, 0xf, RZ ;  /* 0x0000000f6a1e7824 */ /* 0x000fe200078e02ff */
[----:B------:R-:W-:Y:S01]  /*3210*/  LDGSTS.E [R216+0x200], desc[UR16][R54.64], !P0 ;  /* 0x0020000036d87fae */ /* 0x000fe2000c1a1010 */
[----:B------:R-:W-:Y:S01]  /*3220*/  ISETP.GE.U32.AND P0, PT, R2, 0x7fffffda, PT ;  /* 0x7fffffda0200780c */ /* 0x000fe20003f06070 */
[----:B------:R-:W-:Y:S02]  /*3230*/  VIADD R2, R31, 0xfffffff8 ;  /* 0xfffffff81f027836 */ /* 0x000fe40000000000 */
[----:B------:R3:W-:Y:S01]  /*3240*/  LDGSTS.E [R216+0x400], desc[UR16][R52.64], !P6 ;  /* 0x0040000034d87fae */ /* 0x0007e2000f1a1010 */
[----:B------:R-:W-:-:S03]  /*3250*/  IMAD.WIDE R28, R3, 0x4, R56 ;  /* 0x00000004031c7825 */ /* 0x000fc600078e0238 */
[----:B------:R4:W-:Y:S01]  /*3260*/  LDGSTS.E [R216+0x600], desc[UR16][R50.64], !P6 ;  /* 0x0060000032d87fae */ /* 0x0009e2000f1a1010 */
        /* <DEDUP_REMOVED lines=26> */
[C---:B------:R-:W-:Y:S02]  /*3410*/  VIADD R2, R31.reuse, 0xfffffff2 ;  /* 0xfffffff21f027836 */ /* 0x040fe40000000000 */
[----:B------:R1:W-:Y:S01]  /*3420*/  LDGSTS.E [R216+0x1c00], desc[UR16][R28.64], !P6 ;  /* 0x01c000001cd87fae */ /* 0x0003e2000f1a1010 */
[----:B------:R-:W-:Y:S02]  /*3430*/  IMAD R60, R106, 0x1b, RZ ;  /* 0x0000001b6a3c7824 */ /* 0x000fe400078e02ff */
[C---:B------:R-:W-:Y:S01]  /*3440*/  VIADD R136, R31.reuse, 0x1f ;  /* 0x0000001f1f887836 */ /* 0x040fe20000000000 */
[----:B------:R1:W-:Y:S01]  /*3450*/  LDGSTS.E [R216+0x1e00], desc[UR16][R26.64], !P6 ;  /* 0x01e000001ad87fae */ /* 0x0003e2000f1a1010 */
[----:B------:R-:W-:Y:S01]  /*3460*/  ISETP.GE.U32.AND P6, PT, R2, 0x7fffffd3, PT ;  /* 0x7fffffd30200780c */ /* 0x000fe20003fc6070 */
[----:B------:R-:W-:-:S02]  /*3470*/  VIADD R2, R31, 0xfffffff1 ;  /* 0xfffffff11f027836 */ /* 0x000fc40000000000 */
[----:B------:R1:W-:Y:S01]  /*3480*/  STL [R1+0x1c4], R3 ;  /* 0x0001c40301007387 */ /* 0x0003e20000100800 */
[----:B------:R-:W-:-:S03]  /*3490*/  IMAD.WIDE R82, R60, 0x4, R56 ;  /* 0x000000043c527825 */ /* 0x000fc600078e0238 */
[----:B------:R2:W-:Y:S01]  /*34a0*/  LDGSTS.E [R216+0x2000], desc[UR16][R24.64], !P2 ;  /* 0x0200000018d87fae */ /* 0x0005e2000d1a1010 */
[----:B------:R-:W-:-:S03]  /*34b0*/  IMAD.WIDE R80, R60, 0x4, R54 ;  /* 0x000000043c507825 */ /* 0x000fc600078e0236 */
[----:B------:R2:W-:Y:S01]  /*34c0*/  LDGSTS.E [R216+0x2200], desc[UR16][R22.64], !P2 ;  /* 0x0220000016d87fae */ /* 0x0005e2000d1a1010 */
[----:B------:R-:W-:Y:S01]  /*34d0*/  ISETP.GE.U32.AND P2, PT, R2, 0x7fffffd2, PT ;  /* 0x7fffffd20200780c */ /* 0x000fe20003f46070 */
[C---:B-1----:R-:W-:Y:S02]  /*34e0*/  IMAD R3, R106.reuse, 0x9, RZ ;  /* 0x000000096a037824 */ /* 0x042fe400078e02ff */
[----:B------:R1:W-:Y:S01]  /*34f0*/  STL [R1+0x1c0], R4 ;  /* 0x0001c00401007387 */ /* 0x0003e20000100800 */
[----:B------:R-:W-:Y:S02]  /*3500*/  VIADD R2, R31, 0xfffffff0 ;  /* 0xfffffff01f027836 */ /* 0x000fe40000000000 */
[C---:B------:R-:W-:Y:S01]  /*3510*/  IMAD.WIDE R20, R3.reuse, 0x4, R56 ;  /* 0x0000000403147825 */ /* 0x040fe200078e0238 */
[----:B------:R2:W-:Y:S03]  /*3520*/  STL [R1+0x1bc], R3 ;  /* 0x0001bc0301007387 */ /* 0x0005e60000100800 */
[----:B------:R-:W-:Y:S01]  /*3530*/  IMAD.WIDE R18, R3, 0x4, R54 ;  /* 0x0000000403127825 */ /* 0x000fe200078e0236 */
[----:B------:R3:W-:Y:S03]  /*3540*/  LDGSTS.E [R216+0x2400], desc[UR16][R20.64], !P4 ;  /* 0x0240000014d87fae */ /* 0x0007e6000e1a1010 */
[----:B-1----:R-:W-:Y:S01]  /*3550*/  IMAD R4, R106, 0xa, RZ ;  /* 0x0000000a6a047824 */ /* 0x002fe200078e02ff */
[----:B------:R1:W-:Y:S01]  /*3560*/  LDGSTS.E [R216+0x2600], desc[UR16][R18.64], !P4 ;  /* 0x0260000012d87fae */ /* 0x0003e2000e1a1010 */
[----:B------:R-:W-:Y:S01]  /*3570*/  ISETP.GE.U32.AND P4, PT, R2, 0x7fffffd1, PT ;  /* 0x7fffffd10200780c */ /* 0x000fe20003f86070 */
[----:B--2---:R-:W-:-:S02]  /*3580*/  IMAD R3, R106, 0xb, RZ ;  /* 0x0000000b6a037824 */ /* 0x004fc400078e02ff */
[C---:B------:R-:W-:Y:S01]  /*3590*/  IMAD.WIDE R16, R4.reuse, 0x4, R56 ;  /* 0x0000000404107825 */ /* 0x040fe200078e0238 */
[----:B------:R2:W-:Y:S03]  /*35a0*/  STL [R1+0x1b8], R4 ;  /* 0x0001b80401007387 */ /* 0x0005e60000100800 */
[----:B------:R-:W-:Y:S01]  /*35b0*/  IMAD.WIDE R14, R4, 0x4, R54 ;  /* 0x00000004040e7825 */ /* 0x000fe200078e0236 */
[----:B------:R1:W-:Y:S03]  /*35c0*/  LDGSTS.E [R216+0x2800], desc[UR16][R16.64], !P5 ;  /* 0x0280000010d87fae */ /* 0x0003e6000e9a1010 */
[----:B------:R-:W-:Y:S01]  /*35d0*/  VIADD R2, R31, 0xffffffef ;  /* 0xffffffef1f027836 */ /* 0x000fe20000000000 */
[----:B------:R1:W-:Y:S01]  /*35e0*/  LDGSTS.E [R216+0x2a00], desc[UR16][R14.64], !P5 ;  /* 0x02a000000ed87fae */ /* 0x0003e2000e9a1010 */
[----:B------:R-:W-:-:S03]  /*35f0*/  IMAD.WIDE R12, R3, 0x4, R56 ;  /* 0x00000004030c7825 */ /* 0x000fc600078e0238 */
[----:B------:R-:W-:Y:S01]  /*3600*/  ISETP.GE.U32.AND P5, PT, R2, 0x7fffffd0, PT ;  /* 0x7fffffd00200780c */ /* 0x000fe20003fa6070 */
[----:B------:R-:W-:Y:S01]  /*3610*/  IMAD.WIDE R10, R3, 0x4, R54 ;  /* 0x00000004030a7825 */ /* 0x000fe200078e0236 */
[----:B------:R1:W-:Y:S03]  /*3620*/  LDGSTS.E [R216+0x2c00], desc[UR16][R12.64], !P3 ;  /* 0x02c000000cd87fae */ /* 0x0003e6000d9a1010 */
[----:B--2---:R-:W-:Y:S01]  /*3630*/  IMAD R4, R106, 0xc, RZ ;  /* 0x0000000c6a047824 */ /* 0x004fe200078e02ff */
[----:B------:R2:W-:Y:S01]  /*3640*/  STL [R1+0x1b4], R3 ;  /* 0x0001b40301007387 */ /* 0x0005e20000100800 */
[C---:B------:R-:W-:Y:S02]  /*3650*/  VIADD R2, R31.reuse, 0xffffffee ;  /* 0xffffffee1f027836 */ /* 0x040fe40000000000 */
[----:B------:R-:W-:Y:S01]  /*3660*/  IMAD.WIDE R8, R4, 0x4, R56 ;  /* 0x0000000404087825 */ /* 0x000fe200078e0238 */
[----:B------:R1:W-:Y:S02]  /*3670*/  LDGSTS.E [R216+0x2e00], desc[UR16][R10.64], !P3 ;  /* 0x02e000000ad87fae */ /* 0x0003e4000d9a1010 */
[----:B------:R-:W-:Y:S01]  /*3680*/  ISETP.GE.U32.AND P3, PT, R2, 0x7fffffcf, PT ;  /* 0x7fffffcf0200780c */ /* 0x000fe20003f66070 */
[----:B------:R-:W-:Y:S01]  /*3690*/  IMAD.WIDE R6, R4, 0x4, R54 ;  /* 0x0000000404067825 */ /* 0x000fe200078e0236 */
[----:B------:R-:W-:Y:S01]  /*36a0*/  IADD3 R2, PT, PT, R31, -0x13, RZ ;  /* 0xffffffed1f027810 */ /* 0x000fe20007ffe0ff */
[----:B------:R1:W-:Y:S02]  /*36b0*/  STL [R1+0x1b0], R4 ;  /* 0x0001b00401007387 */ /* 0x0003e40000100800 */
[----:B--2---:R-:W-:-:S02]  /*36c0*/  IMAD R3, R106, 0xd, RZ ;  /* 0x0000000d6a037824 */ /* 0x004fc400078e02ff */
[----:B------:R2:W-:Y:S01]  /*36d0*/  LDGSTS.E [R216+0x3000], desc[UR16][R8.64], !P0 ;  /* 0x0300000008d87fae */ /* 0x0005e2000c1a1010 */
[----:B------:R-:W-:Y:S02]  /*36e0*/  VIADD R61, R31, 0xffffffdd ;  /* 0xffffffdd1f3d7836 */ /* 0x000fe40000000000 */
[C---:B------:R-:W-:Y:S01]  /*36f0*/  IMAD.WIDE R250, R3.reuse, 0x4, R54 ;  /* 0x0000000403fa7825 */ /* 0x040fe200078e0236 */
[----:B------:R2:W-:Y:S01]  /*3700*/  LDGSTS.E [R216+0x3200], desc[UR16][R6.64], !P0 ;  /* 0x0320000006d87fae */ /* 0x0005e2000c1a1010 */
[----:B------:R-:W-:Y:S02]  /*3710*/  ISETP.GE.U32.AND P0, PT, R2, 0x7fffffce, PT ;  /* 0x7fffffce0200780c */ /* 0x000fe40003f06070 */
[----:B-1----:R-:W-:Y:S01]  /*3720*/  IMAD.WIDE R4, R3, 0x4, R56 ;  /* 0x0000000403047825 */ /* 0x002fe200078e0238 */
[----:B------:R1:W-:Y:S03]  /*3730*/  STL [R1+0x1ac], R3 ;  /* 0x0001ac0301007387 */ /* 0x0003e60000100800 */
[----:B------:R-:W-:Y:S01]  /*3740*/  VIADD R2, R31, 0xffffffec ;  /* 0xffffffec1f027836 */ /* 0x000fe20000000000 */
[----:B------:R2:W-:Y:S01]  /*3750*/  LDGSTS.E [R216+0x3400], desc[UR16][R4.64], !P6 ;  /* 0x0340000004d87fae */ /* 0x0005e2000f1a1010 */
[----:B---3--:R-:W-:-:S03]  /*3760*/  IMAD.WIDE R52, R215, 0x4, R52 ;  /* 0x00000004d7347825 */ /* 0x008fc600078e0234 */
[----:B------:R3:W-:Y:S01]  /*3770*/  LDGSTS.E [R216+0x3600], desc[UR16][R250.64], !P6 ;  /* 0x03600000fad87fae */ /* 0x0007e2000f1a1010 */
[----:B------:R-:W-:Y:S01]  /*3780*/  ISETP.GE.U32.AND P6, PT, R2, 0x7fffffcd, PT ;  /* 0x7fffffcd0200780c */ /* 0x000fe20003fc6070 */
[----:B-1----:R-:W-:Y:S02]  /*3790*/  IMAD R3, R106, 0xe, RZ ;  /* 0x0000000e6a037824 */ /* 0x002fe400078e02ff */
[----:B------:R-:W-:Y:S02]  /*37a0*/  VIADD R2, R31, 0xffffffeb ;  /* 0xffffffeb1f027836 */ /* 0x000fe40000000000 */
[C---:B------:R-:W-:Y:S01]  /*37b0*/  IMAD.WIDE R248, R3.reuse, 0x4, R56 ;  /* 0x0000000403f87825 */ /* 0x040fe200078e0238 */
[----:B------:R1:W-:Y:S03]  /*37c0*/  STL [R1+0x1a8], R3 ;  /* 0x0001a80301007387 */ /* 0x0003e60000100800 */
[----:B------:R-:W-:Y:S01]  /*37d0*/  IMAD.WIDE R246, R3, 0x4, R54 ;  /* 0x0000000403f67825 */ /* 0x000fe200078e0236 */
[----:B------:R2:W-:Y:S03]  /*37e0*/  LDGSTS.E [R216+0x3800], desc[UR16][R248.64], !P2 ;  /* 0x03800000f8d87fae */ /* 0x0005e6000d1a1010 */
[----:B----4-:R-:W-:Y:S01]  /*37f0*/  IMAD.WIDE R50, R215, 0x4, R50 ;  /* 0x00000004d7327825 */ /* 0x010fe200078e0232 */
[----:B------:R4:W-:Y:S01]  /*3800*/  LDGSTS.E [R216+0x3a00], desc[UR16][R246.64], !P2 ;  /* 0x03a00000f6d87fae */ /* 0x0009e2000d1a1010 */
[----:B------:R-:W-:-:S02]  /*3810*/  ISETP.GE.U32.AND P2, PT, R2, 0x7fffffcc, PT ;  /* 0x7fffffcc0200780c */ /* 0x000fc40003f46070 */
[----:B-1----:R-:W-:Y:S01]  /*3820*/  IMAD.SHL.U32 R3, R106, 0x10, RZ ;  /* 0x000000106a037824 */ /* 0x002fe200078e00ff */
[----:B------:R1:W-:Y:S01]  /*3830*/  LDGSTS.E [R216+0x3c00], desc[UR16][R244.64], !P4 ;  /* 0x03c00000f4d87fae */ /* 0x0003e2000e1a1010 */
[----:B------:R-:W-:Y:S02]  /*3840*/  VIADD R2, R31, 0xffffffea ;  /* 0xffffffea1f027836 */ /* 0x000fe40000000000 */
[C---:B------:R-:W-:Y:S01]  /*3850*/  IMAD.WIDE R240, R3.reuse, 0x4, R56 ;  /* 0x0000000403f07825 */ /* 0x040fe200078e0238 */
[----:B------:R1:W-:Y:S03]  /*3860*/  STL [R1+0x1a4], R30 ;  /* 0x0001a41e01007387 */ /* 0x0003e60000100800 */
[----:B------:R-:W-:Y:S01]  /*3870*/  IMAD.WIDE R238, R3, 0x4, R54 ;  /* 0x0000000403ee7825 */ /* 0x000fe200078e0236 */
[----:B------:R2:W-:Y:S01]  /*3880*/  LDGSTS.E [R216+0x3e00], desc[UR16][R242.64], !P4 ;  /* 0x03e00000f2d87fae */ /* 0x0005e2000e1a1010 */
[----:B------:R-:W-:-:S02]  /*3890*/  ISETP.GE.U32.AND P4, PT, R2, 0x7fffffcb, PT ;  /* 0x7fffffcb0200780c */ /* 0x000fc40003f86070 */
[----:B------:R-:W-:Y:S01]  /*38a0*/  IADD3 R2, PT, PT, R31, -0x17, RZ ;  /* 0xffffffe91f027810 */ /* 0x000fe20007ffe0ff */
[----:B------:R2:W-:Y:S01]  /*38b0*/  LDGSTS.E [R216+0x4000], desc[UR16][R240.64], !P5 ;  /* 0x04000000f0d87fae */ /* 0x0005e2000e9a1010 */
[----:B-----5:R-:W-:-:S03]  /*38c0*/  IMAD.WIDE R48, R215, 0x4, R48 ;  /* 0x00000004d7307825 */ /* 0x020fc600078e0230 */
[----:B------:R5:W-:Y:S01]  /*38d0*/  LDGSTS.E [R216+0x4200], desc[UR16][R238.64], !P5 ;  /* 0x04200000eed87fae */ /* 0x000be2000e9a1010 */
[----:B-1----:R-:W-:Y:S01]  /*38e0*/  IMAD R30, R106, 0x11, RZ ;  /* 0x000000116a1e7824 */ /* 0x002fe200078e02ff */
[----:B------:R-:W-:Y:S01]  /*38f0*/  ISETP.GE.U32.AND P5, PT, R2, 0x7fffffca, PT ;  /* 0x7fffffca0200780c */ /* 0x000fe20003fa6070 */
[----:B------:R-:W-:Y:S01]  /*3900*/  VIADD R2, R31, 0xffffffe8 ;  /* 0xffffffe81f027836 */ /* 0x000fe20000000000 */
[----:B------:R1:W-:Y:S01]  /*3910*/  STL [R1+0x1a0], R3 ;  /* 0x0001a00301007387 */ /* 0x0003e20000100800 */
[----:B------:R-:W-:-:S03]  /*3920*/  IMAD.WIDE R236, R30, 0x4, R56 ;  /* 0x000000041eec7825 */ /* 0x000fc600078e0238 */
[----:B------:R2:W-:Y:S01]  /*3930*/  STL [R1+0x19c], R30 ;  /* 0x00019c1e01007387 */ /* 0x0005e20000100800 */
[----:B------:R-:W-:-:S03]  /*3940*/  IMAD.WIDE R234, R30, 0x4, R54 ;  /* 0x000000041eea7825 */ /* 0x000fc600078e0236 */
[----:B------:R2:W-:Y:S01]  /*3950*/  LDGSTS.E [R216+0x4400], desc[UR16][R236.64], !P3 ;  /* 0x04400000ecd87fae */ /* 0x0005e2000d9a1010 */
[----:B------:R-:W-:-:S03]  /*3960*/  IMAD.WIDE R46, R215, 0x4, R46 ;  /* 0x00000004d72e7825 */ /* 0x000fc600078e022e */
[----:B------:R2:W-:Y:S01]  /*3970*/  LDGSTS.E [R216+0x4600], desc[UR16][R234.64], !P3 ;  /* 0x04600000ead87fae */ /* 0x0005e2000d9a1010 */
[----:B-1----:R-:W-:Y:S01]  /*3980*/  IMAD R3, R106, 0x12, RZ ;  /* 0x000000126a037824 */ /* 0x002fe200078e02ff */
[----:B------:R-:W-:Y:S01]  /*3990*/  ISETP.GE.U32.AND P3, PT, R2, 0x7fffffc9, PT ;  /* 0x7fffffc90200780c */ /* 0x000fe20003f66070 */
[----:B------:R-:W-:Y:S02]  /*39a0*/  VIADD R2, R31, 0xffffffe7 ;  /* 0xffffffe71f027836 */ /* 0x000fe40000000000 */
[C---:B------:R-:W-:Y:S01]  /*39b0*/  IMAD.WIDE R232, R3.reuse, 0x4, R56 ;  /* 0x0000000403e87825 */ /* 0x040fe200078e0238 */
[----:B------:R1:W-:Y:S03]  /*39c0*/  STL [R1+0x198], R3 ;  /* 0x0001980301007387 */ /* 0x0003e60000100800 */
[----:B------:R-:W-:Y:S01]  /*39d0*/  IMAD.WIDE R230, R3, 0x4, R54 ;  /* 0x0000000403e67825 */ /* 0x000fe200078e0236 */
[----:B------:R3:W-:Y:S03]  /*39e0*/  LDGSTS.E [R216+0x4800], desc[UR16][R232.64], !P0 ;  /* 0x04800000e8d87fae */ /* 0x0007e6000c1a1010 */
[----:B--2---:R-:W-:Y:S01]  /*39f0*/  IMAD R30, R106, 0x13, RZ ;  /* 0x000000136a1e7824 */ /* 0x004fe200078e02ff */
[----:B------:R2:W-:Y:S01]  /*3a00*/  LDGSTS.E [R216+0x4a00], desc[UR16][R230.64], !P0 ;  /* 0x04a00000e6d87fae */ /* 0x0005e2000c1a1010 */
[----:B------:R-:W-:Y:S01]  /*3a10*/  ISETP.GE.U32.AND P0, PT, R2, 0x7fffffc8, PT ;  /* 0x7fffffc80200780c */ /* 0x000fe20003f06070 */
[----:B-1----:R-:W-:-:S02]  /*3a20*/  IMAD R3, R106, 0x14, RZ ;  /* 0x000000146a037824 */ /* 0x002fc400078e02ff */
        /* <DEDUP_REMOVED lines=10> */
[----:B-1----:R-:W-:Y:S01]  /*3ad0*/  IMAD R30, R106, 0x15, RZ ;  /* 0x000000156a1e7824 */ /* 0x002fe200078e02ff */
[----:B------:R1:W-:Y:S01]  /*3ae0*/  STL [R1+0x190], R3 ;  /* 0x0001900301007387 */ /* 0x0003e20000100800 */
[C---:B------:R-:W-:Y:S02]  /*3af0*/  VIADD R2, R31.reuse, 0xffffffe5 ;  /* 0xffffffe51f027836 */ /* 0x040fe40000000000 */
[----:B------:R-:W-:Y:S01]  /*3b00*/  IMAD.WIDE R220, R30, 0x4, R56 ;  /* 0x000000041edc7825 */ /* 0x000fe200078e0238 */
[----:B------:R2:W-:Y:S02]  /*3b10*/  LDGSTS.E [R216+0x5200], desc[UR16][R222.64], !P2 ;  /* 0x05200000ded87fae */ /* 0x0005e4000d1a1010 */
[----:B------:R-:W-:Y:S01]  /*3b20*/  ISETP.GE.U32.AND P2, PT, R2, 0x7fffffc6, PT ;  /* 0x7fffffc60200780c */ /* 0x000fe20003f46070 */
[----:B------:R-:W-:Y:S01]  /*3b30*/  IMAD.WIDE R104, R30, 0x4, R54 ;  /* 0x000000041e687825 */ /* 0x000fe200078e0236 */
[----:B------:R-:W-:Y:S01]  /*3b40*/  IADD3 R2, PT, PT, R31, -0x1c, RZ ;  /* 0xffffffe41f027810 */ /* 0x000fe20007ffe0ff */
[----:B------:R2:W-:Y:S02]  /*3b50*/  LDGSTS.E [R216+0x5400], desc[UR16][R220.64], !P4 ;  /* 0x05400000dcd87fae */ /* 0x0005e4000e1a1010 */
[----:B-1----:R-:W-:-:S02]  /*3b60*/  IMAD R3, R106, 0x16, RZ ;  /* 0x000000166a037824 */ /* 0x002fc400078e02ff */
[----:B------:R1:W-:Y:S01]  /*3b70*/  LDGSTS.E [R216+0x5600], desc[UR16][R104.64], !P4 ;  /* 0x0560000068d87fae */ /* 0x0003e2000e1a1010 */
[----:B------:R-:W-:Y:S01]  /*3b80*/  ISETP.GE.U32.AND P4, PT, R2, 0x7fffffc5, PT ;  /* 0x7fffffc50200780c */ /* 0x000fe20003f86070 */
[C---:B------:R-:W-:Y:S02]  /*3b90*/  IMAD.WIDE R102, R3.reuse, 0x4, R56 ;  /* 0x0000000403667825 */ /* 0x040fe400078e0238 */
[----:B------:R1:W-:Y:S02]  /*3ba0*/  STL [R1+0x18c], R30 ;  /* 0x00018c1e01007387 */ /* 0x0003e40000100800 */
[----:B------:R-:W-:Y:S02]  /*3bb0*/  IMAD.WIDE R100, R3, 0x4, R54 ;  /* 0x0000000403647825 */ /* 0x000fe400078e0236 */
[----:B------:R2:W-:Y:S02]  /*3bc0*/  LDGSTS.E [R216+0x5800], desc[UR16][R102.64], !P5 ;  /* 0x0580000066d87fae */ /* 0x0005e4000e9a1010 */
[----:B------:R-:W-:-:S02]  /*3bd0*/  VIADD R2, R31, 0xffffffe3 ;  /* 0xffffffe31f027836 */ /* 0x000fc40000000000 */
[----:B------:R2:W-:Y:S01]  /*3be0*/  LDGSTS.E [R216+0x5a00], desc[UR16][R100.64], !P5 ;  /* 0x05a0000064d87fae */ /* 0x0005e2000e9a1010 */
[----:B------:R-:W-:Y:S02]  /*3bf0*/  IMAD.WIDE R44, R215, 0x4, R44 ;  /* 0x00000004d72c7825 */ /* 0x000fe400078e022c */
[----:B------:R-:W-:Y:S01]  /*3c00*/  ISETP.GE.U32.AND P5, PT, R2, 0x7fffffc4, PT ;  /* 0x7fffffc40200780c */ /* 0x000fe20003fa6070 */
[----:B------:R2:W-:Y:S01]  /*3c10*/  STL [R1+0x188], R3 ;  /* 0x0001880301007387 */ /* 0x0005e20000100800 */
[----:B-1----:R-:W-:Y:S02]  /*3c20*/  IMAD R30, R106, 0x17, RZ ;  /* 0x000000176a1e7824 */ /* 0x002fe400078e02ff */
[C---:B------:R-:W-:Y:S02]  /*3c30*/  VIADD R2, R31.reuse, 0xffffffe2 ;  /* 0xffffffe21f027836 */ /* 0x040fe40000000000 */
[C---:B------:R-:W-:Y:S01]  /*3c40*/  IMAD.WIDE R98, R30.reuse, 0x4, R56 ;  /* 0x000000041e627825 */ /* 0x040fe200078e0238 */
[----:B------:R1:W-:Y:S03]  /*3c50*/  STL [R1+0x184], R30 ;  /* 0x0001841e01007387 */ /* 0x0003e60000100800 */
[----:B------:R-:W-:Y:S01]  /*3c60*/  IMAD.WIDE R96, R30, 0x4, R54 ;  /* 0x000000041e607825 */ /* 0x000fe200078e0236 */
[----:B------:R1:W-:Y:S03]  /*3c70*/  LDGSTS.E [R216+0x5c00], desc[UR16][R98.64], !P3 ;  /* 0x05c0000062d87fae */ /* 0x0003e6000d9a1010 */
[----:B--2---:R-:W-:Y:S01]  /*3c80*/  IMAD R3, R106, 0x18, RZ ;  /* 0x000000186a037824 */ /* 0x004fe200078e02ff */
[----:B------:R2:W-:Y:S01]  /*3c90*/  LDGSTS.E [R216+0x5e00], desc[UR16][R96.64], !P3 ;  /* 0x05e0000060d87fae */ /* 0x0005e2000d9a1010 */
[----:B------:R-:W-:Y:S01]  /*3ca0*/  ISETP.GE.U32.AND P3, PT, R2, 0x7fffffc3, PT ;  /* 0x7fffffc30200780c */ /* 0x000fe20003f66070 */
[----:B------:R-:W-:-:S02]  /*3cb0*/  VIADD R2, R31, 0xffffffe1 ;  /* 0xffffffe11f027836 */ /* 0x000fc40000000000 */
        /* <DEDUP_REMOVED lines=11> */
[----:B------:R1:W-:Y:S03]  /*3d70*/  STL [R1+0x178], R3 ;  /* 0x0001780301007387 */ /* 0x0003e60000100800 */
[----:B------:R-:W-:Y:S01]  /*3d80*/  VIADD R2, R31, 0xffffffe0 ;  /* 0xffffffe01f027836 */ /* 0x000fe20000000000 */
[----:B------:R3:W-:Y:S01]  /*3d90*/  LDGSTS.E [R216+0x6400], desc[UR16][R90.64], !P6 ;  /* 0x064000005ad87fae */ /* 0x0007e2000f1a1010 */
[----:B------:R-:W-:-:S03]  /*3da0*/  IMAD.WIDE R86, R3, 0x4, R56 ;  /* 0x0000000403567825 */ /* 0x000fc600078e0238 */
[----:B------:R3:W-:Y:S01]  /*3db0*/  STL [R1+0x174], R60 ;  /* 0x0001743c01007387 */ /* 0x0007e20000100800 */
[----:B--2---:R-:W-:Y:S02]  /*3dc0*/  IMAD R30, R106, 0x1c, RZ ;  /* 0x0000001c6a1e7824 */ /* 0x004fe400078e02ff */
[----:B------:R-:W-:Y:S01]  /*3dd0*/  IMAD.WIDE R84, R3, 0x4, R54 ;  /* 0x0000000403547825 */ /* 0x000fe200078e0236 */
[----:B------:R2:W-:Y:S01]  /*3de0*/  LDGSTS.E [R216+0x6600], desc[UR16][R88.64], !P6 ;  /* 0x0660000058d87fae */ /* 0x0005e2000f1a1010 */
[----:B------:R-:W-:Y:S02]  /*3df0*/  ISETP.GE.U32.AND P6, PT, R2, 0x7fffffc1, PT ;  /* 0x7fffffc10200780c */ /* 0x000fe40003fc6070 */
[----:B-1----:R-:W-:Y:S01]  /*3e00*/  IMAD R3, R106, 0x1d, RZ ;  /* 0x0000001d6a037824 */ /* 0x002fe200078e02ff */
[----:B------:R1:W-:Y:S01]  /*3e10*/  LDGSTS.E [R216+0x6800], desc[UR16][R86.64], !P2 ;  /* 0x0680000056d87fae */ /* 0x0003e2000d1a1010 */
[----:B------:R-:W-:-:S03]  /*3e20*/  IMAD.WIDE R112, R30, 0x4, R56 ;  /* 0x000000041e707825 */ /* 0x000fc600078e0238 */
[----:B------:R1:W-:Y:S01]  /*3e30*/  LDGSTS.E [R216+0x6a00], desc[UR16][R84.64], !P2 ;  /* 0x06a0000054d87fae */ /* 0x0003e2000d1a1010 */
[----:B---3--:R-:W-:Y:S01]  /*3e40*/  IMAD R60, R106, 0x1e, RZ ;  /* 0x0000001e6a3c7824 */ /* 0x008fe200078e02ff */
[----:B------:R-:W-:Y:S01]  /*3e50*/  ISETP.GE.AND P2, PT, R137, R2, PT ;  /* 0x000000028900720c */ /* 0x000fe20003f46270 */
[----:B------:R-:W-:Y:S01]  /*3e60*/  IMAD.WIDE R120, R30, 0x4, R54 ;  /* 0x000000041e787825 */ /* 0x000fe200078e0236 */
[----:B------:R3:W-:Y:S01]  /*3e70*/  STL [R1+0x170], R30 ;  /* 0x0001701e01007387 */ /* 0x0007e20000100800 */
[----:B------:R-:W-:Y:S02]  /*3e80*/  IADD3 R2, PT, PT, R31, -0x40, RZ ;  /* 0xffffffc01f027810 */ /* 0x000fe40007ffe0ff */
[C---:B------:R-:W-:Y:S01]  /*3e90*/  IMAD.WIDE R114, R3.reuse, 0x4, R56 ;  /* 0x0000000403727825 */ /* 0x040fe200078e0238 */
[----:B------:R1:W-:Y:S03]  /*3ea0*/  LDGSTS.E [R216+0x6c00], desc[UR16][R82.64], !P4 ;  /* 0x06c0000052d87fae */ /* 0x0003e6000e1a1010 */
[----:B------:R-:W-:Y:S01]  /*3eb0*/  IMAD.WIDE R122, R3, 0x4, R54 ;  /* 0x00000004037a7825 */ /* 0x000fe200078e0236 */
[----:B------:R1:W-:Y:S01]  /*3ec0*/  LDGSTS.E [R216+0x6e00], desc[UR16][R80.64], !P4 ;  /* 0x06e0000050d87fae */ /* 0x0003e2000e1a1010 */
[----:B------:R-:W-:-:S02]  /*3ed0*/  ISETP.GE.U32.AND P4, PT, R2, 0x7fffffa1, PT ;  /* 0x7fffffa10200780c */ /* 0x000fc40003f86070 */
[----:B---3--:R-:W-:Y:S01]  /*3ee0*/  IMAD R30, R106, 0x1f, RZ ;  /* 0x0000001f6a1e7824 */ /* 0x008fe200078e02ff */
[----:B------:R3:W-:Y:S01]  /*3ef0*/  LDGSTS.E [R216+0x7000], desc[UR16][R112.64], !P5 ;  /* 0x0700000070d87fae */ /* 0x0007e2000e9a1010 */
[----:B------:R-:W-:-:S03]  /*3f00*/  IMAD.WIDE R116, R60, 0x4, R56 ;  /* 0x000000043c747825 */ /* 0x000fc600078e0238 */
[----:B------:R1:W-:Y:S01]  /*3f10*/  LDGSTS.E [R216+0x7200], desc[UR16][R120.64], !P5 ;  /* 0x0720000078d87fae */ /* 0x0003e2000e9a1010 */
[----:B------:R-:W-:Y:S01]  /*3f20*/  IMAD.WIDE R124, R60, 0x4, R54 ;  /* 0x000000043c7c7825 */ /* 0x000fe200078e0236 */
[----:B------:R-:W-:Y:S02]  /*3f30*/  ISETP.GE.AND P5, PT, R137, R2, PT ;  /* 0x000000028900720c */ /* 0x000fe40003fa6270 */
[----:B------:R1:W-:Y:S01]  /*3f40*/  LDGSTS.E [R216+0x7400], desc[UR16][R114.64], !P3 ;  /* 0x0740000072d87fae */ /* 0x0003e2000d9a1010 */
[----:B------:R-:W-:-:S03]  /*3f50*/  IMAD.WIDE R118, R30, 0x4, R56 ;  /* 0x000000041e767825 */ /* 0x000fc600078e0238 */
[----:B------:R1:W-:Y:S01]  /*3f60*/  LDGSTS.E [R216+0x7600], desc[UR16][R122.64], !P3 ;  /* 0x076000007ad87fae */ /* 0x0003e2000d9a1010 */
[----:B------:R-:W-:-:S03]  /*3f70*/  IMAD.WIDE R126, R30, 0x4, R54 ;  /* 0x000000041e7e7825 */ /* 0x000fc600078e0236 */
[----:B------:R1:W-:Y:S01]  /*3f80*/  LDGSTS.E [R216+0x7800], desc[UR16][R116.64], !P0 ;  /* 0x0780000074d87fae */ /* 0x0003e2000c1a1010 */
[----:B------:R-:W-:Y:S02]  /*3f90*/  VIADD R2, R31, 0xffffffdf ;  /* 0xffffffdf1f027836 */ /* 0x000fe40000000000 */
[C---:B------:R-:W-:Y:S01]  /*3fa0*/  IMAD.WIDE R56, R215.reuse, 0x4, R56 ;  /* 0x00000004d7387825 */ /* 0x040fe200078e0238 */
[----:B------:R1:W-:Y:S01]  /*3fb0*/  LDGSTS.E [R216+0x7a00], desc[UR16][R124.64], !P0 ;  /* 0x07a000007cd87fae */ /* 0x0003e2000c1a1010 */
[----:B------:R-:W-:Y:S02]  /*3fc0*/  ISETP.GT.AND P0, PT, R136, 0x1f, PT ;  /* 0x0000001f8800780c */ /* 0x000fe40003f04270 */
[----:B------:R-:W-:Y:S01]  /*3fd0*/  ISETP.GE.U32.AND P3, PT, R2, 0x7fffffc0, PT ;  /* 0x7fffffc00200780c */ /* 0x000fe20003f66070 */
[----:B------:R1:W-:Y:S01]  /*3fe0*/  STL [R1+0x16c], R3 ;  /* 0x00016c0301007387 */ /* 0x0003e20000100800 */
[----:B------:R-:W-:Y:S01]  /*3ff0*/  SEL R2, RZ, 0x4, P2 ;  /* 0x00000004ff027807 */ /* 0x000fe20001000000 */
[C---:B------:R-:W-:Y:S01]  /*4000*/  IMAD.WIDE R54, R215.reuse, 0x4, R54 ;  /* 0x00000004d7367825 */ /* 0x040fe200078e0236 */
[----:B------:R-:W-:Y:S01]  /*4010*/  ISETP.GT.AND P2, PT, R136, 0x3f, PT ;  /* 0x0000003f8800780c */ /* 0x000fe20003f44270 */
[----:B------:R2:W-:Y:S02]  /*4020*/  LDGSTS.E [R216+0x7c00], desc[UR16][R118.64], !P6 ;  /* 0x07c0000076d87fae */ /* 0x0005e4000f1a1010 */
[----:B------:R-:W-:Y:S01]  /*4030*/  IMAD.WIDE R42, R215, 0x4, R42 ;  /* 0x00000004d72a7825 */ /* 0x000fe200078e022a */
[----:B------:R-:W-:Y:S01]  /*4040*/  SEL R2, R2, RZ, P2 ;  /* 0x000000ff02027207 */ /* 0x000fe20001000000 */
[----:B------:R2:W-:Y:S01]  /*4050*/  STL [R1+0x168], R60 ;  /* 0x0001683c01007387 */ /* 0x0005e20000100800 */
[----:B------:R-:W-:Y:S01]  /*4060*/  ISETP.GE.U32.AND P2, PT, R61, 0x7fffffbe, PT ;  /* 0x7fffffbe3d00780c */ /* 0x000fe20003f46070 */
[----:B------:R-:W-:Y:S01]  /*4070*/  VIADD R61, R31, 0xffffffdb ;  /* 0xffffffdb1f3d7836 */ /* 0x000fe20000000000 */
[----:B-1----:R-:W-:Y:S01]  /*4080*/  SHF.R.U32.HI R3, RZ, 0x1, R69 ;  /* 0x00000001ff037819 */ /* 0x002fe20000011645 */
[----:B------:R1:W-:Y:S01]  /*4090*/  LDGSTS.E [R216+0x7e00], desc[UR16][R126.64], !P6 ;  /* 0x07e000007ed87fae */ /* 0x0003e2000f1a1010 */
[----:B------:R-:W-:Y:S01]  /*40a0*/  ISETP.GE.AND P6, PT, R137, R31, PT ;  /* 0x0000001f8900720c */ /* 0x000fe20003fc6270 */
[C---:B------:R-:W-:Y:S01]  /*40b0*/  IMAD.WIDE R40, R215.reuse, 0x4, R40 ;  /* 0x00000004d7287825 */ /* 0x040fe200078e0228 */
[----:B------:R-:W-:Y:S01]  /*40c0*/  LOP3.LUT R3, R68, R3, RZ, 0x3c, !PT ;  /* 0x0000000344037212 */ /* 0x000fe200078e3cff */
[----:B------:R1:W-:Y:S01]  /*40d0*/  STL [R1+0x164], R30 ;  /* 0x0001641e01007387 */ /* 0x0003e20000100800 */
[----:B--2---:R-:W-:Y:S01]  /*40e0*/  SEL R60, RZ, 0x4, !P0 ;  /* 0x00000004ff3c7807 */ /* 0x004fe20004000000 */
[----:B------:R-:W-:-:S02]  /*40f0*/  IMAD.WIDE R38, R215, 0x4, R38 ;  /* 0x00000004d7267825 */ /* 0x000fc400078e0226 */
[----:B------:R-:W0:Y:S01]  /*4100*/  LDGDEPBAR ;  /* 0x00000000000079af */ /* 0x000e220000000000 */
[C---:B------:R-:W-:Y:S02]  /*4110*/  LOP3.LUT R63, R3.reuse, 0x40, RZ, 0x3c, !PT ;  /* 0x00000040033f7812 */ /* 0x040fe400078e3cff */
[----:B------:R-:W-:Y:S01]  /*4120*/  SEL R60, R60, RZ, !P6 ;  /* 0x000000ff3c3c7207 */ /* 0x000fe20007000000 */
[----:B------:R-:W-:Y:S02]  /*4130*/  VIADD R214, R3, UR10 ;  /* 0x0000000a03d67c36 */ /* 0x000fe40008000000 */
[----:B-1----:R-:W-:Y:S02]  /*4140*/  VIADD R30, R31, 0xffffffde ;  /* 0xffffffde1f1e7836 */ /* 0x002fe40000000000 */
[----:B------:R-:W-:Y:S02]  /*4150*/  VIADD R213, R63, UR10 ;  /* 0x0000000a3fd57c36 */ /* 0x000fe40008000000 */
[C---:B------:R-:W-:Y:S01]  /*4160*/  IMAD.WIDE R36, R215.reuse, 0x4, R36 ;  /* 0x00000004d7247825 */ /* 0x040fe200078e0224 */
[----:B------:R-:W-:Y:S01]  /*4170*/  ISETP.GE.U32.AND P6, PT, R30, 0x7fffffbf, PT ;  /* 0x7fffffbf1e00780c */ /* 0x000fe20003fc6070 */
[----:B------:R-:W1:Y:S01]  /*4180*/  LDC R63, c[0x0][0x3a0] ;  /* 0x0000e800ff3f7b82 */ /* 0x000e620000000800 */
[----:B------:R-:W-:Y:S01]  /*4190*/  SEL R30, RZ, 0x4, P5 ;  /* 0x00000004ff1e7807 */ /* 0x000fe20002800000 */
[----:B------:R-:W-:Y:S01]  /*41a0*/  IMAD.WIDE R34, R215, 0x4, R34 ;  /* 0x00000004d7227825 */ /* 0x000fe200078e0222 */
[----:B------:R-:W-:-:S03]  /*41b0*/  ISETP.NE.U32.AND P5, PT, R60, RZ, PT ;  /* 0x000000ff3c00720c */ /* 0x000fc60003fa5070 */
[----:B------:R-:W-:Y:S02]  /*41c0*/  VIADD R60, R31, 0xffffffdc ;  /* 0xffffffdc1f3c7836 */ /* 0x000fe40000000000 */
[----:B------:R-:W-:-:S04]  /*41d0*/  IMAD.WIDE R32, R215, 0x4, R32 ;  /* 0x00000004d7207825 */ /* 0x000fc800078e0220 */
[----:B------:R-:W-:-:S04]  /*41e0*/  IMAD.WIDE R58, R215, 0x4, R58 ;  /* 0x00000004d73a7825 */ /* 0x000fc800078e023a */
[----:B------:R2:W-:Y:S01]  /*41f0*/  LDGSTS.E [R214+0x30000], desc[UR16][R70.64], P5 ;  /* 0x3000000046d67fae */ /* 0x0005e2000a9a1010 */
[----:B------:R-:W-:-:S03]  /*4200*/  IMAD.WIDE R28, R215, 0x4, R28 ;  /* 0x00000004d71c7825 */ /* 0x000fc600078e021c */
        /* <DEDUP_REMOVED lines=29> */
[----:B----4-:R-:W-:-:S03]  /*43e0*/  IMAD.WIDE R246, R215, 0x4, R246 ;  /* 0x00000004d7f67825 */ /* 0x010fc600078e02f6 */
[----:B------:R4:W-:Y:S01]  /*43f0*/  LDGSTS.E [R213+0x30200], desc[UR16][R128.64], P5 ;  /* 0x3020000080d57fae */ /* 0x0009e2000a9a1010 */
[----:B------:R-:W-:-:S03]  /*4400*/  IMAD.WIDE R244, R215, 0x4, R244 ;  /* 0x00000004d7f47825 */ /* 0x000fc600078e02f4 */
[----:B------:R1:W-:Y:S01]  /*4410*/  LDGSTS.E [R213+0x30600], desc[UR16][R132.64], P5 ;  /* 0x3060000084d57fae */ /* 0x0003e2000a9a1010 */
[----:B------:R-:W-:-:S03]  /*4420*/  IMAD.WIDE R242, R215, 0x4, R242 ;  /* 0x00000004d7f27825 */ /* 0x000fc600078e02f2 */
[----:B------:R1:W-:Y:S01]  /*4430*/  LDGSTS.E [R213+0x30a00], desc[UR16][R168.64], P5 ;  /* 0x30a00000a8d57fae */ /* 0x0003e2000a9a1010 */
[----:B------:R-:W-:-:S03]  /*4440*/  IMAD.WIDE R240, R215, 0x4, R240 ;  /* 0x00000004d7f07825 */ /* 0x000fc600078e02f0 */
[----:B------:R1:W-:Y:S01]  /*4450*/  LDGSTS.E [R213+0x30e00], desc[UR16][R172.64], P5 ;  /* 0x30e00000acd57fae */ /* 0x0003e2000a9a1010 */
[----:B-----5:R-:W-:-:S03]  /*4460*/  IMAD.WIDE R238, R215, 0x4, R238 ;  /* 0x00000004d7ee7825 */ /* 0x020fc600078e02ee */
        /* <DEDUP_REMOVED lines=23> */
[----:B------:R-:W-:Y:S01]  /*45e0*/  ISETP.GE.U32.AND P5, PT, R60, 0x7fffffbd, PT ;  /* 0x7fffffbd3c00780c */ /* 0x000fe20003fa6070 */
[----:B------:R-:W-:Y:S01]  /*45f0*/  IMAD.WIDE R100, R215, 0x4, R100 ;  /* 0x00000004d7647825 */ /* 0x000fe200078e0264 */
[----:B------:R-:W-:Y:S01]  /*4600*/  IADD3 R60, PT, PT, R31, -0x26, RZ ;  /* 0xffffffda1f3c7810 */ /* 0x000fe20007ffe0ff */
[----:B------:R-:W0:Y:S02]  /*4610*/  LDGDEPBAR ;  /* 0x00000000000079af */ /* 0x000e240000000000 */
[C---:B------:R-:W-:Y:S01]  /*4620*/  IMAD.WIDE R98, R215.reuse, 0x4, R98 ;  /* 0x00000004d7627825 */ /* 0x040fe200078e0262 */
[----:B------:R-:W-:Y:S03]  /*4630*/  BAR.SYNC.DEFER_BLOCKING 0x0 ;  /* 0x0000000000007b1d */ /* 0x000fe60000010000 */
[----:B------:R-:W-:-:S04]  /*4640*/  IMAD.WIDE R96, R215, 0x4, R96 ;  /* 0x00000004d7607825 */ /* 0x000fc800078e0260 */
[----:B------:R-:W-:-:S04]  /*4650*/  IMAD.WIDE R94, R215, 0x4, R94 ;  /* 0x00000004d75e7825 */ /* 0x000fc800078e025e */
[----:B------:R-:W-:-:S04]  /*4660*/  IMAD.WIDE R92, R215, 0x4, R92 ;  /* 0x00000004d75c7825 */ /* 0x000fc800078e025c */
[----:B------:R-:W-:-:S04]  /*4670*/  IMAD.WIDE R90, R215, 0x4, R90 ;  /* 0x00000004d75a7825 */ /* 0x000fc800078e025a */
[----:B------:R-:W-:-:S04]  /*4680*/  IMAD.WIDE R88, R215, 0x4, R88 ;  /* 0x00000004d7587825 */ /* 0x000fc800078e0258 */
[C---:B------:R-:W-:Y:S01]  /*4690*/  IMAD.WIDE R86, R215.reuse, 0x4, R86 ;  /* 0x00000004d7567825 */ /* 0x040fe200078e0256 */
[----:B------:R-:W-:Y:S01]  /*46a0*/  @!PT LDS RZ, [RZ] ;  /* 0x00000000fffff984 */ /* 0x000fe20000000800 */
[----:B------:R-:W-:Y:S01]  /*46b0*/  @!PT LDS RZ, [RZ] ;  /* 0x00000000fffff984 */ /* 0x000fe20000000800 */
[----:B------:R-:W-:Y:S01]  /*46c0*/  @!PT LDS RZ, [RZ] ;  /* 0x00000000fffff984 */ /* 0x000fe20000000800 */
[----:B------:R1:W-:Y:S03]  /*46d0*/  LDGSTS.E [R216+0x8000], desc[UR16][R56.64], !P3 ;  /* 0x0800000038d87fae */ /* 0x0003e6000d9a1010 */
[----:B------:R-:W-:Y:S01]  /*46e0*/  IMAD.WIDE R84, R215, 0x4, R84 ;  /* 0x00000004d7547825 */ /* 0x000fe200078e0254 */
[----:B------:R1:W-:Y:S01]  /*46f0*/  LDGSTS.E [R216+0x8200], desc[UR16][R54.64], !P3 ;  /* 0x0820000036d87fae */ /* 0x0003e2000d9a1010 */
[----:B------:R-:W-:Y:S02]  /*4700*/  ISETP.GE.U32.AND P3, PT, R61, 0x7fffffbc, PT ;  /* 0x7fffffbc3d00780c */ /* 0x000fe40003f66070 */
[----:B------:R-:W-:Y:S01]  /*4710*/  VIADD R61, R31, 0xffffffd9 ;  /* 0xffffffd91f3d7836 */ /* 0x000fe20000000000 */
        /* <DEDUP_REMOVED lines=11> */
[----:B---3--:R-:W-:-:S03]  /*47d0*/  IMAD.WIDE R112, R215, 0x4, R112 ;  /* 0x00000004d7707825 */ /* 0x008fc600078e0270 */
[----:B------:R3:W-:Y:S01]  /*47e0*/  LDGSTS.E [R216+0x8e00], desc[UR16][R42.64], !P5 ;  /* 0x08e000002ad87fae */ /* 0x0007e2000e9a1010 */
[----:B------:R-:W-:Y:S01]  /*47f0*/  ISETP.GE.U32.AND P5, PT, R60, 0x7fffffb9, PT ;  /* 0x7fffffb93c00780c */ /* 0x000fe20003fa6070 */
[----:B------:R-:W-:Y:S02]  /*4800*/  VIADD R60, R31, 0xffffffd6 ;  /* 0xffffffd61f3c7836 */ /* 0x000fe40000000000 */
[----:B------:R1:W-:Y:S01]  /*4810*/  LDGSTS.E [R216+0x9000], desc[UR16][R40.64], !P3 ;  /* 0x0900000028d87fae */ /* 0x0003e2000d9a1010 */
[----:B------:R-:W-:-:S03]  /*4820*/  IMAD.WIDE R120, R215, 0x4, R120 ;  /* 0x00000004d7787825 */ /* 0x000fc600078e0278 */
[----:B------:R1:W-:Y:S01]  /*4830*/  LDGSTS.E [R216+0x9200], desc[UR16][R38.64], !P3 ;  /* 0x0920000026d87fae */ /* 0x0003e2000d9a1010 */
[----:B------:R-:W-:Y:S01]  /*4840*/  ISETP.GE.U32.AND P3, PT, R61, 0x7fffffb8, PT ;  /* 0x7fffffb83d00780c */ /* 0x000fe20003f66070 */
[----:B------:R-:W-:Y:S01]  /*4850*/  IMAD.WIDE R114, R215, 0x4, R114 ;  /* 0x00000004d7727825 */ /* 0x000fe200078e0272 */
[----:B------:R-:W-:Y:S01]  /*4860*/  IADD3 R61, PT, PT, R31, -0x2b, RZ ;  /* 0xffffffd51f3d7810 */ /* 0x000fe20007ffe0ff */
[----:B------:R1:W-:Y:S02]  /*4870*/  LDGSTS.E [R216+0x9400], desc[UR16][R36.64], !P6 ;  /* 0x0940000024d87fae */ /* 0x0003e4000f1a1010 */
[----:B------:R-:W-:Y:S02]  /*4880*/  IMAD.WIDE R122, R215, 0x4, R122 ;  /* 0x00000004d77a7825 */ /* 0x000fe400078e027a */
[----:B------:R1:W-:Y:S01]  /*4890*/  LDGSTS.E [R216+0x9600], desc[UR16][R34.64], !P6 ;  /* 0x0960000022d87fae */ /* 0x0003e2000f1a1010 */
[----:B------:R-:W-:Y:S01]  /*48a0*/  ISETP.GE.U32.AND P6, PT, R60, 0x7fffffb7, PT ;  /* 0x7fffffb73c00780c */ /* 0x000fe20003fc6070 */
[----:B------:R-:W-:-:S02]  /*48b0*/  VIADD R60, R31, 0xffffffd4 ;  /* 0xffffffd41f3c7836 */ /* 0x000fc40000000000 */
[----:B------:R1:W-:Y:S01]  /*48c0*/  LDGSTS.E [R216+0x9800], desc[UR16][R32.64], !P2 ;  /* 0x0980000020d87fae */ /* 0x0003e2000d1a1010 */
[----:B------:R-:W-:-:S03]  /*48d0*/  IMAD.WIDE R116, R215, 0x4, R116 ;  /* 0x00000004d7747825 */ /* 0x000fc600078e0274 */
        /* <DEDUP_REMOVED lines=9> */
[----:B------:R-:W-:Y:S02]  /*4970*/  IMAD.SHL.U32 R107, R107, 0x20, RZ ;  /* 0x000000206b6b7824 */ /* 0x000fe400078e00ff */
        /* <DEDUP_REMOVED lines=8> */
[----:B--2---:R-:W-:Y:S01]  /*4a00*/  IMAD.WIDE R70, R107, 0x4, R70 ;  /* 0x000000046b467825 */ /* 0x004fe200078e0246 */
[----:B------:R-:W-:Y:S01]  /*4a10*/  IADD3 R60, PT, PT, R31, -0x30, RZ ;  /* 0xffffffd01f3c7810 */ /* 0x000fe20007ffe0ff */
[----:B------:R2:W-:Y:S02]  /*4a20*/  LDGSTS.E [R216+0xa800], desc[UR16][R16.64], !P2 ;  /* 0x0a80000010d87fae */ /* 0x0005e4000d1a1010 */
[----:B-1----:R-:W-:Y:S02]  /*4a30*/  IMAD.WIDE R130, R107, 0x4, R130 ;  /* 0x000000046b827825 */ /* 0x002fe400078e0282 */
[----:B------:R1:W-:Y:S01]  /*4a40*/  LDGSTS.E [R216+0xaa00], desc[UR16][R14.64], !P2 ;  /* 0x0aa000000ed87fae */ /* 0x0003e2000d1a1010 */
[----:B------:R-:W-:Y:S01]  /*4a50*/  ISETP.GE.U32.AND P2, PT, R61, 0x7fffffb2, PT ;  /* 0x7fffffb23d00780c */ /* 0x000fe20003f46070 */
[----:B------:R-:W-:-:S02]  /*4a60*/  VIADD R61, R31, 0xffffffcf ;  /* 0xffffffcf1f3d7836 */ /* 0x000fc40000000000 */
        /* <DEDUP_REMOVED lines=63> */
[----:B----4-:R-:W-:-:S03]  /*4e60*/  IMAD.WIDE R128, R107, 0x4, R128 ;  /* 0x000000046b807825 */ /* 0x010fc600078e0280 */
[----:B------:R4:W-:Y:S01]  /*4e70*/  LDGSTS.E [R216+0xde00], desc[UR16][R96.64], !P5 ;  /* 0x0de0000060d87fae */ /* 0x0009e2000e9a1010 */
[----:B------:R-:W-:Y:S01]  /*4e80*/  ISETP.GE.U32.AND P5, PT, R60, 0x7fffffa5, PT ;  /* 0x7fffffa53c00780c */ /* 0x000fe20003fa6070 */
[----:B------:R-:W-:Y:S02]  /*4e90*/  VIADD R60, R31, 0xffffffc2 ;  /* 0xffffffc21f3c7836 */ /* 0x000fe40000000000 */
[----:B------:R1:W-:Y:S01]  /*4ea0*/  LDGSTS.E [R216+0xe000], desc[UR16][R94.64], !P3 ;  /* 0x0e0000005ed87fae */ /* 0x0003e2000d9a1010 */
[----:B------:R-:W-:-:S03]  /*4eb0*/  IMAD.WIDE R132, R107, 0x4, R132 ;  /* 0x000000046b847825 */ /* 0x000fc600078e0284 */
[----:B------:R1:W-:Y:S01]  /*4ec0*/  LDGSTS.E [R216+0xe200], desc[UR16][R92.64], !P3 ;  /* 0x0e2000005cd87fae */ /* 0x0003e2000d9a1010 */
[----:B------:R-:W-:Y:S01]  /*4ed0*/  ISETP.GE.U32.AND P3, PT, R61, 0x7fffffa4, PT ;  /* 0x7fffffa43d00780c */ /* 0x000fe20003f66070 */
[C---:B------:R-:W-:Y:S01]  /*4ee0*/  IMAD.WIDE R168, R107.reuse, 0x4, R168 ;  /* 0x000000046ba87825 */ /* 0x040fe200078e02a8 */
[----:B------:R-:W1:Y:S01]  /*4ef0*/  LDC R61, c[0x0][0x3a0] ;  /* 0x0000e800ff3d7b82 */ /* 0x000e620000000800 */
[----:B------:R1:W-:Y:S02]  /*4f00*/  LDGSTS.E [R216+0xe400], desc[UR16][R90.64], !P6 ;  /* 0x0e4000005ad87fae */ /* 0x0003e4000f1a1010 */
[C---:B------:R-:W-:Y:S02]  /*4f10*/  IMAD.WIDE R172, R107.reuse, 0x4, R172 ;  /* 0x000000046bac7825 */ /* 0x040fe400078e02ac */
[----:B------:R1:W-:Y:S01]  /*4f20*/  LDGSTS.E [R216+0xe600], desc[UR16][R88.64], !P6 ;  /* 0x0e60000058d87fae */ /* 0x0003e2000f1a1010 */
[----:B------:R-:W-:Y:S01]  /*4f30*/  ISETP.GE.U32.AND P6, PT, R60, 0x7fffffa3, PT ;  /* 0x7fffffa33c00780c */ /* 0x000fe20003fc6070 */
[----:B-----5:R-:W-:Y:S01]  /*4f40*/  IMAD.WIDE R176, R107, 0x4, R176 ;  /* 0x000000046bb07825 */ /* 0x020fe200078e02b0 */
[----:B------:R-:W-:Y:S01]  /*4f50*/  IADD3 R60, PT, PT, R31, -0x3f, RZ ;  /* 0xffffffc11f3c7810 */ /* 0x000fe20007ffe0ff */
[----:B------:R5:W-:Y:S02]  /*4f60*/  LDGSTS.E [R216+0xe800], desc[UR16][R86.64], !P2 ;  /* 0x0e80000056d87fae */ /* 0x000be4000d1a1010 */
[----:B------:R-:W-:-:S02]  /*4f70*/  IMAD.WIDE R180, R107, 0x4, R180 ;  /* 0x000000046bb47825 */ /* 0x000fc400078e02b4 */
[----:B------:R1:W-:Y:S01]  /*4f80*/  LDGSTS.E [R216+0xea00], desc[UR16][R84.64], !P2 ;  /* 0x0ea0000054d87fae */ /* 0x0003e2000d1a1010 */
[----:B------:R-:W-:Y:S01]  /*4f90*/  ISETP.GE.U32.AND P2, PT, R60, 0x7fffffa2, PT ;  /* 0x7fffffa23c00780c */ /* 0x000fe20003f46070 */
[C---:B------:R-:W-:Y:S02]  /*4fa0*/  IMAD.WIDE R184, R107.reuse, 0x4, R184 ;  /* 0x000000046bb87825 */ /* 0x040fe400078e02b8 */
[----:B------:R1:W-:Y:S02]  /*4fb0*/  LDGSTS.E [R216+0xec00], desc[UR16][R82.64], !P5 ;  /* 0x0ec0000052d87fae */ /* 0x0003e4000e9a1010 */
[C---:B------:R-:W-:Y:S02]  /*4fc0*/  IMAD.WIDE R188, R107.reuse, 0x4, R188 ;  /* 0x000000046bbc7825 */ /* 0x040fe400078e02bc */
[----:B------:R1:W-:Y:S02]  /*4fd0*/  LDGSTS.E [R216+0xee00], desc[UR16][R80.64], !P5 ;  /* 0x0ee0000050d87fae */ /* 0x0003e4000e9a1010 */
[----:B------:R-:W-:-:S02]  /*4fe0*/  IMAD.WIDE R192, R107, 0x4, R192 ;  /* 0x000000046bc07825 */ /* 0x000fc400078e02c0 */
[----:B------:R1:W-:Y:S02]  /*4ff0*/  LDGSTS.E [R216+0xf000], desc[UR16][R112.64], !P3 ;  /* 0x0f00000070d87fae */ /* 0x0003e4000d9a1010 */
[----:B------:R-:W-:Y:S02]  /*5000*/  IMAD.WIDE R196, R107, 0x4, R196 ;  /* 0x000000046bc47825 */ /* 0x000fe400078e02c4 */
[----:B------:R1:W-:Y:S01]  /*5010*/  LDGSTS.E [R216+0xf200], desc[UR16][R120.64], !P3 ;  /* 0x0f20000078d87fae */ /* 0x0003e2000d9a1010 */
[----:B------:R-:W-:Y:S01]  /*5020*/  ISETP.GT.AND P3, PT, R136, 0x5f, PT ;  /* 0x0000005f8800780c */ /* 0x000fe20003f64270 */
[----:B------:R-:W-:Y:S02]  /*5030*/  VIADD R60, R31, 0xffffffbe ;  /* 0xffffffbe1f3c7836 */ /* 0x000fe40000000000 */
[----:B------:R1:W-:Y:S01]  /*5040*/  LDGSTS.E [R216+0xf400], desc[UR16][R114.64], !P6 ;  /* 0x0f40000072d87fae */ /* 0x0003e2000f1a1010 */
[----:B------:R-:W-:Y:S01]  /*5050*/  IMAD.WIDE R78, R107, 0x4, R78 ;  /* 0x000000046b4e7825 */ /* 0x000fe200078e024e */
[----:B------:R-:W-:-:S02]  /*5060*/  SEL R30, R30, RZ, P3 ;  /* 0x000000ff1e1e7207 */ /* 0x000fc40001800000 */
[----:B------:R1:W-:Y:S01]  /*5070*/  LDGSTS.E [R216+0xf600], desc[UR16][R122.64], !P6 ;  /* 0x0f6000007ad87fae */ /* 0x0003e2000f1a1010 */
[C---:B------:R-:W-:Y:S01]  /*5080*/  IMAD.WIDE R76, R107.reuse, 0x4, R76 ;  /* 0x000000046b4c7825 */ /* 0x040fe200078e024c */
[----:B------:R-:W-:Y:S02]  /*5090*/  ISETP.GE.U32.AND P5, PT, R60, 0x7fffff9f, PT ;  /* 0x7fffff9f3c00780c */ /* 0x000fe40003fa6070 */
[----:B------:R1:W-:Y:S01]  /*50a0*/  LDGSTS.E [R216+0xf800], desc[UR16][R116.64], !P2 ;  /* 0x0f80000074d87fae */ /* 0x0003e2000d1a1010 */
[C---:B------:R-:W-:Y:S01]  /*50b0*/  IMAD.WIDE R74, R107.reuse, 0x4, R74 ;  /* 0x000000046b4a7825 */ /* 0x040fe200078e024a */
[----:B------:R-:W2:Y:S01]  /*50c0*/  LDC R60, c[0x0][0x3a0] ;  /* 0x0000e800ff3c7b82 */ /* 0x000ea20000000800 */
[----:B------:R-:W-:Y:S01]  /*50d0*/  ISETP.NE.U32.AND P3, PT, R30, RZ, PT ;  /* 0x000000ff1e00720c */ /* 0x000fe20003f65070 */
[----:B------:R1:W-:Y:S01]  /*50e0*/  LDGSTS.E [R216+0xfa00], desc[UR16][R124.64], !P2 ;  /* 0x0fa000007cd87fae */ /* 0x0003e2000d1a1010 */
[----:B------:R-:W-:Y:S01]  /*50f0*/  ISETP.NE.U32.AND P2, PT, R2, RZ, PT ;  /* 0x000000ff0200720c */ /* 0x000fe20003f45070 */
[----:B------:R-:W-:-:S02]  /*5100*/  IMAD.WIDE R72, R107, 0x4, R72 ;  /* 0x000000046b487825 */ /* 0x000fc400078e0248 */
[----:B------:R1:W-:Y:S02]  /*5110*/  LDGSTS.E [R216+0xfc00], desc[UR16][R118.64], !P4 ;  /* 0x0fc0000076d87fae */ /* 0x0003e4000e1a1010 */
[C---:B------:R-:W-:Y:S01]  /*5120*/  IMAD.WIDE R108, R107.reuse, 0x4, R108 ;  /* 0x000000046b6c7825 */ /* 0x040fe200078e026c */
[----:B------:R-:W3:Y:S01]  /*5130*/  LDC R30, c[0x0][0x3a0] ;  /* 0x0000e800ff1e7b82 */ /* 0x000ee20000000800 */
[----:B------:R2:W-:Y:S02]  /*5140*/  LDGSTS.E [R216+0xfe00], desc[UR16][R126.64], !P4 ;  /* 0x0fe000007ed87fae */ /* 0x0005e4000e1a1010 */
[----:B------:R-:W-:Y:S02]  /*5150*/  IMAD.WIDE R110, R107, 0x4, R110 ;  /* 0x000000046b6e7825 */ /* 0x000fe400078e026e */
[----:B------:R-:W0:Y:S02]  /*5160*/  LDGDEPBAR ;  /* 0x00000000000079af */ /* 0x000e240000000000 */
[----:B------:R-:W-:-:S02]  /*5170*/  VIADD R31, R31, 0xffffffbf ;  /* 0xffffffbf1f1f7836 */ /* 0x000fc40000000000 */
[----:B------:R2:W-:Y:S01]  /*5180*/  LDGSTS.E [R214+0x34000], desc[UR16][R70.64], P2 ;  /* 0x3400000046d67fae */ /* 0x0005e200091a1010 */
[----:B-1----:R-:W-:Y:S02]  /*5190*/  VIADD R2, R61, 0xffffffbd ;  /* 0xffffffbd3d027836 */ /* 0x002fe40000000000 */
[----:B------:R-:W-:Y:S01]  /*51a0*/  ISETP.GE.U32.AND P6, PT, R31, 0x7fffffa0, PT ;  /* 0x7fffffa01f00780c */ /* 0x000fe20003fc6070 */
[----:B------:R1:W-:Y:S01]  /*51b0*/  LDGSTS.E [R214+0x34400], desc[UR16][R130.64], P2 ;  /* 0x3440000082d67fae */ /* 0x0003e200091a1010 */
[----:B------:R-:W1:Y:S01]  /*51c0*/  LDC R31, c[0x0][0x3a0] ;  /* 0x0000e800ff1f7b82 */ /* 0x000e620000000800 */
[----:B------:R-:W-:Y:S01]  /*51d0*/  ISETP.GE.U32.AND P4, PT, R2, 0x7fffff9e, PT ;  /* 0x7fffff9e0200780c */ /* 0x000fe20003f86070 */
[C---:B------:R-:W-:Y:S01]  /*51e0*/  IMAD.WIDE R56, R215.reuse, 0x4, R56 ;  /* 0x00000004d7387825 */ /* 0x040fe200078e0238 */
[----:B------:R1:W-:Y:S01]  /*51f0*/  LDGSTS.E [R214+0x34800], desc[UR16][R134.64], P2 ;  /* 0x3480000086d67fae */ /* 0x0003e200091a1010 */
[----:B--2---:R-:W-:Y:S02]  /*5200*/  IADD3 R2, PT, PT, R60, -0x44, RZ ;  /* 0xffffffbc3c027810 */ /* 0x004fe40007ffe0ff */
[C---:B------:R-:W-:Y:S01]  /*5210*/  IMAD.WIDE R54, R215.reuse, 0x4, R54 ;  /* 0x00000004d7367825 */ /* 0x040fe200078e0236 */
[----:B------:R2:W-:Y:S01]  /*5220*/  LDGSTS.E [R214+0x34c00], desc[UR16][R170.64], P2 ;  /* 0x34c00000aad67fae */ /* 0x0005e200091a1010 */
[----:B------:R-:W1:Y:S02]  /*5230*/  LDC R61, c[0x0][0x3a0] ;  /* 0x0000e800ff3d7b82 */ /* 0x000e640000000800 */
[----:B---3--:R-:W-:Y:S01]  /*5240*/  VIADD R30, R30, 0xffffffbb ;  /* 0xffffffbb1e1e7836 */ /* 0x008fe20000000000 */
[----:B------:R3:W-:Y:S01]  /*5250*/  LDGSTS.E [R214+0x35000], desc[UR16][R174.64], P2 ;  /* 0x35000000aed67fae */ /* 0x0007e200091a1010 */
[----:B------:R-:W-:-:S03]  /*5260*/  IMAD.WIDE R52, R215, 0x4, R52 ;  /* 0x00000004d7347825 */ /* 0x000fc600078e0234 */
[----:B------:R1:W-:Y:S01]  /*5270*/  LDGSTS.E [R214+0x35400], desc[UR16][R178.64], P2 ;  /* 0x35400000b2d67fae */ /* 0x0003e200091a1010 */
[----:B------:R-:W1:Y:S01]  /*5280*/  LDC R60, c[0x0][0x3a0] ;  /* 0x0000e800ff3c7b82 */ /* 0x000e620000000800 */
[C---:B------:R-:W-:Y:S02]  /*5290*/  IMAD.WIDE R50, R215.reuse, 0x4, R50 ;  /* 0x00000004d7327825 */ /* 0x040fe400078e0232 */
[----:B------:R1:W-:Y:S02]  /*52a0*/  LDGSTS.E [R214+0x35800], desc[UR16][R182.64], P2 ;  /* 0x35800000b6d67fae */ /* 0x0003e400091a1010 */
[C---:B------:R-:W-:Y:S02]  /*52b0*/  IMAD.WIDE R48, R215.reuse, 0x4, R48 ;  /* 0x00000004d7307825 */ /* 0x040fe400078e0230 */
[----:B------:R1:W-:Y:S02]  /*52c0*/  LDGSTS.E [R214+0x35c00], desc[UR16][R186.64], P2 ;  /* 0x35c00000bad67fae */ /* 0x0003e400091a1010 */
[----:B------:R-:W-:-:S02]  /*52d0*/  IMAD.WIDE R46, R215, 0x4, R46 ;  /* 0x00000004d72e7825 */ /* 0x000fc400078e022e */
[----:B------:R1:W-:Y:S02]  /*52e0*/  LDGSTS.E [R214+0x36000], desc[UR16][R190.64], P2 ;  /* 0x36000000bed67fae */ /* 0x0003e400091a1010 */
        /* <DEDUP_REMOVED lines=14> */
[----:B-1----:R-:W-:Y:S02]  /*53d0*/  VIADD R60, R60, 0xffffffb5 ;  /* 0xffffffb53c3c7836 */ /* 0x002fe40000000000 */
        /* <DEDUP_REMOVED lines=32> */
[----:B------:R-:W-:Y:S02]  /*55e0*/  VIADD R2, R63, 0xffffffba ;  /* 0xffffffba3f027836 */ /* 0x000fe40000000000 */
[----:B------:R-:W0:Y:S01]  /*55f0*/  LDGDEPBAR ;  /* 0x00000000000079af */ /* 0x000e220000000000 */
[----:B------:R-:W1:Y:S01]  /*5600*/  LDC R63, c[0x0][0x3a0] ;  /* 0x0000e800ff3f7b82 */ /* 0x000e620000000800 */
[----:B------:R-:W-:-:S07]  /*5610*/  IMAD.WIDE R246, R215, 0x4, R246 ;  /* 0x00000004d7f67825 */ /* 0x000fce00078e02f6 */
[----:B------:R-:W-:Y:S01]  /*5620*/  BAR.SYNC.DEFER_BLOCKING 0x0 ;  /* 0x0000000000007b1d */ /* 0x000fe20000010000 */
        /* <DEDUP_REMOVED lines=15> */
[----:B------:R-:W2:Y:S01]  /*5720*/  LDC R65, c[0x0][0x3a0] ;  /* 0x0000e800ff417b82 */ /* 0x000ea20000000800 */
[----:B------:R-:W-:-:S02]  /*5730*/  IMAD.WIDE R230, R215, 0x4, R230 ;  /* 0x00000004d7e67825 */ /* 0x000fc400078e02e6 */
[----:B------:R1:W-:Y:S01]  /*5740*/  LDGSTS.E [R216+0x10600], desc[UR16][R50.64], !P5 ;  /* 0x1060000032d87fae */ /* 0x0003e2000e9a1010 */
[----:B------:R-:W-:Y:S01]  /*5750*/  ISETP.GE.U32.AND P5, PT, R2, 0x7fffff9b, PT ;  /* 0x7fffff9b0200780c */ /* 0x000fe20003fa6070 */
[----:B------:R-:W-:Y:S02]  /*5760*/  VIADD R2, R66, 0xffffffb8 ;  /* 0xffffffb842027836 */ /* 0x000fe40000000000 */
[----:B------:R1:W-:Y:S01]  /*5770*/  LDGSTS.E [R216+0x10800], desc[UR16][R48.64], !P4 ;  /* 0x1080000030d87fae */ /* 0x0003e2000e1a1010 */
[----:B------:R-:W2:Y:S01]  /*5780*/  LDC R66, c[0x0][0x3a0] ;  /* 0x0000e800ff427b82 */ /* 0x000ea20000000800 */
[C---:B------:R-:W-:Y:S02]  /*5790*/  IMAD.WIDE R228, R215.reuse, 0x4, R228 ;  /* 0x00000004d7e47825 */ /* 0x040fe400078e02e4 */
[----:B------:R1:W-:Y:S01]  /*57a0*/  LDGSTS.E [R216+0x10a00], desc[UR16][R46.64], !P4 ;  /* 0x10a000002ed87fae */ /* 0x0003e2000e1a1010 */
[----:B------:R-:W-:Y:S01]  /*57b0*/  ISETP.GE.U32.AND P4, PT, R30, 0x7fffff9a, PT ;  /* 0x7fffff9a1e00780c */ /* 0x000fe20003f86070 */
[----:B------:R-:W-:Y:S01]  /*57c0*/  IMAD.WIDE R226, R215, 0x4, R226 ;  /* 0x00000004d7e27825 */ /* 0x000fe200078e02e2 */
[----:B------:R-:W-:Y:S01]  /*57d0*/  IADD3 R30, PT, PT, R31, -0x49, RZ ;  /* 0xffffffb71f1e7810 */ /* 0x000fe20007ffe0ff */
[----:B------:R1:W-:Y:S02]  /*57e0*/  LDGSTS.E [R216+0x10c00], desc[UR16][R44.64], !P2 ;  /* 0x10c000002cd87fae */ /* 0x0003e4000d1a1010 */
[----:B------:R-:W-:-:S02]  /*57f0*/  IMAD.WIDE R224, R215, 0x4, R224 ;  /* 0x00000004d7e07825 */ /* 0x000fc400078e02e0 */
[----:B------:R1:W-:Y:S01]  /*5800*/  LDGSTS.E [R216+0x10e00], desc[UR16][R42.64], !P2 ;  /* 0x10e000002ad87fae */ /* 0x0003e2000d1a1010 */
[----:B------:R-:W-:Y:S01]  /*5810*/  ISETP.GE.U32.AND P2, PT, R2, 0x7fffff99, PT ;  /* 0x7fffff990200780c */ /* 0x000fe20003f46070 */
[----:B------:R-:W-:Y:S02]  /*5820*/  VIADD R2, R61, 0xffffffb6 ;  /* 0xffffffb63d027836 */ /* 0x000fe40000000000 */
[----:B------:R2:W-:Y:S01]  /*5830*/  LDGSTS.E [R216+0x11000], desc[UR16][R40.64], !P6 ;  /* 0x1100000028d87fae */ /* 0x0005e2000f1a1010 */
[----:B------:R-:W3:Y:S01]  /*5840*/  LDC R61, c[0x0][0x3a0] ;  /* 0x0000e800ff3d7b82 */ /* 0x000ee20000000800 */
[C---:B------:R-:W-:Y:S02]  /*5850*/  IMAD.WIDE R222, R215.reuse, 0x4, R222 ;  /* 0x00000004d7de7825 */ /* 0x040fe400078e02de */
[----:B------:R2:W-:Y:S01]  /*5860*/  LDGSTS.E [R216+0x11200], desc[UR16][R38.64], !P6 ;  /* 0x1120000026d87fae */ /* 0x0005e2000f1a1010 */
[----:B------:R-:W-:Y:S01]  /*5870*/  ISETP.GE.U32.AND P6, PT, R30, 0x7fffff98, PT ;  /* 0x7fffff981e00780c */ /* 0x000fe20003fc6070 */
[----:B------:R-:W-:-:S02]  /*5880*/  IMAD.WIDE R30, R215, 0x4, R58 ;  /* 0x00000004d71e7825 */ /* 0x000fc400078e023a */
[----:B------:R2:W-:Y:S01]  /*5890*/  LDGSTS.E [R216+0x11400], desc[UR16][R36.64], !P5 ;  /* 0x1140000024d87fae */ /* 0x0005e2000e9a1010 */
[----:B------:R-:W5:Y:S01]  /*58a0*/  LDC R59, c[0x0][0x3a0] ;  /* 0x0000e800ff3b7b82 */ /* 0x000f620000000800 */
[----:B-1----:R-:W-:Y:S02]  /*58b0*/  VIADD R58, R63, 0xffffffb3 ;  /* 0xffffffb33f3a7836 */ /* 0x002fe40000000000 */
[----:B------:R1:W-:Y:S01]  /*58c0*/  LDGSTS.E [R216+0x11600], desc[UR16][R34.64], !P5 ;  /* 0x1160000022d87fae */ /* 0x0003e2000e9a1010 */
[----:B------:R-:W-:Y:S01]  /*58d0*/  ISETP.GE.U32.AND P5, PT, R2, 0x7fffff97, PT ;  /* 0x7fffff970200780c */ /* 0x000fe20003fa6070 */
[----:B------:R-:W-:Y:S02]  /*58e0*/  VIADD R2, R64, 0xffffffb4 ;  /* 0xffffffb440027836 */ /* 0x000fe40000000000 */
[----:B------:R1:W-:Y:S01]  /*58f0*/  LDGSTS.E [R216+0x11800], desc[UR16][R32.64], !P4 ;  /* 0x1180000020d87fae */ /* 0x0003e2000e1a1010 */
[----:B------:R-:W1:Y:S01]  /*5900*/  LDC R64, c[0x0][0x3a0] ;  /* 0x0000e800ff407b82 */ /* 0x000e620000000800 */
[----:B------:R-:W-:-:S02]  /*5910*/  IMAD.WIDE R220, R215, 0x4, R220 ;  /* 0x00000004d7dc7825 */ /* 0x000fc400078e02dc */
[----:B------:R1:W-:Y:S01]  /*5920*/  LDGSTS.E [R216+0x11a00], desc[UR16][R30.64], !P4 ;  /* 0x11a000001ed87fae */ /* 0x0003e2000e1a1010 */
[----:B------:R-:W-:Y:S01]  /*5930*/  ISETP.GE.U32.AND P4, PT, R60, 0x7fffff96, PT ;  /* 0x7fffff963c00780c */ /* 0x000fe20003f86070 */
[C---:B------:R-:W-:Y:S02]  /*5940*/  IMAD.WIDE R104, R215.reuse, 0x4, R104 ;  /* 0x00000004d7687825 */ /* 0x040fe400078e0268 */
[----:B------:R1:W-:Y:S01]  /*5950*/  LDGSTS.E [R216+0x11c00], desc[UR16][R28.64], !P2 ;  /* 0x11c000001cd87fae */ /* 0x0003e2000d1a1010 */
[----:B------:R-:W1:Y:S01]  /*5960*/  LDC R60, c[0x0][0x3a0] ;  /* 0x0000e800ff3c7b82 */ /* 0x000e620000000800 */
[C---:B------:R-:W-:Y:S02]  /*5970*/  IMAD.WIDE R102, R215.reuse, 0x4, R102 ;  /* 0x00000004d7667825 */ /* 0x040fe400078e0266 */
[----:B------:R1:W-:Y:S01]  /*5980*/  LDGSTS.E [R216+0x11e00], desc[UR16][R26.64], !P2 ;  /* 0x11e000001ad87fae */ /* 0x0003e2000d1a1010 */
[----:B------:R-:W-:Y:S01]  /*5990*/  ISETP.GE.U32.AND P2, PT, R2, 0x7fffff95, PT ;  /* 0x7fffff950200780c */ /* 0x000fe20003f46070 */
[C---:B------:R-:W-:Y:S01]  /*59a0*/  IMAD.WIDE R100, R215.reuse, 0x4, R100 ;  /* 0x00000004d7647825 */ /* 0x040fe200078e0264 */
[----:B--2---:R-:W-:Y:S01]  /*59b0*/  IADD3 R2, PT, PT, R66, -0x4e, RZ ;  /* 0xffffffb242027810 */ /* 0x004fe20007ffe0ff */
[----:B------:R2:W-:Y:S01]  /*59c0*/  LDGSTS.E [R216+0x12000], desc[UR16][R24.64], !P6 ;  /* 0x1200000018d87fae */ /* 0x0005e2000f1a1010 */
[----:B------:R-:W2:Y:S01]  /*59d0*/  LDC R63, c[0x0][0x3a0] ;  /* 0x0000e800ff3f7b82 */ /* 0x000ea20000000800 */
[----:B------:R-:W-:-:S02]  /*59e0*/  IMAD.WIDE R98, R215, 0x4, R98 ;  /* 0x00000004d7627825 */ /* 0x000fc400078e0262 */
[----:B------:R1:W-:Y:S01]  /*59f0*/  LDGSTS.E [R216+0x12200], desc[UR16][R22.64], !P6 ;  /* 0x1220000016d87fae */ /* 0x0003e2000f1a1010 */
[----:B------:R-:W-:Y:S01]  /*5a00*/  ISETP.GE.U32.AND P6, PT, R58, 0x7fffff94, PT ;  /* 0x7fffff943a00780c */ /* 0x000fe20003fc6070 */
[----:B---3--:R-:W-:Y:S02]  /*5a10*/  VIADD R58, R61, 0xffffffb1 ;  /* 0xffffffb13d3a7836 */ /* 0x008fe40000000000 */
[----:B------:R3:W-:Y:S01]  /*5a20*/  LDGSTS.E [R216+0x12400], desc[UR16][R20.64], !P5 ;  /* 0x1240000014d87fae */ /* 0x0007e2000e9a1010 */
[----:B------:R-:W3:Y:S01]  /*5a30*/  LDC R66, c[0x0][0x3a0] ;  /* 0x0000e800ff427b82 */ /* 0x000ee20000000800 */
[----:B----4-:R-:W-:Y:S02]  /*5a40*/  IMAD.WIDE R96, R215, 0x4, R96 ;  /* 0x00000004d7607825 */ /* 0x010fe400078e0260 */
[----:B------:R4:W-:Y:S01]  /*5a50*/  LDGSTS.E [R216+0x12600], desc[UR16][R18.64], !P5 ;  /* 0x1260000012d87fae */ /* 0x0009e2000e9a1010 */
[----:B------:R-:W-:Y:S01]  /*5a60*/  ISETP.GE.U32.AND P5, PT, R2, 0x7fffff93, PT ;  /* 0x7fffff930200780c */ /* 0x000fe20003fa6070 */
[----:B------:R-:W-:-:S02]  /*5a70*/  VIADD R2, R65, 0xffffffb0 ;  /* 0xffffffb041027836 */ /* 0x000fc40000000000 */
[----:B------:R1:W-:Y:S01]  /*5a80*/  LDGSTS.E [R216+0x12800], desc[UR16][R16.64], !P4 ;  /* 0x1280000010d87fae */ /* 0x0003e2000e1a1010 */
[----:B------:R-:W4:Y:S01]  /*5a90*/  LDC R65, c[0x0][0x3a0] ;  /* 0x0000e800ff417b82 */ /* 0x000f220000000800 */
[C---:B------:R-:W-:Y:S02]  /*5aa0*/  IMAD.WIDE R94, R215.reuse, 0x4, R94 ;  /* 0x00000004d75e7825 */ /* 0x040fe400078e025e */
[----:B------:R2:W-:Y:S01]  /*5ab0*/  LDGSTS.E [R216+0x12a00], desc[UR16][R14.64], !P4 ;  /* 0x12a000000ed87fae */ /* 0x0005e2000e1a1010 */
[----:B------:R-:W-:Y:S01]  /*5ac0*/  ISETP.GE.U32.AND P4, PT, R58, 0x7fffff92, PT ;  /* 0x7fffff923a00780c */ /* 0x000fe20003f86070 */
[----:B-1----:R-:W-:Y:S02]  /*5ad0*/  VIADD R58, R60, 0xffffffaf ;  /* 0xffffffaf3c3a7836 */ /* 0x002fe40000000000 */
[----:B------:R1:W-:Y:S01]  /*5ae0*/  LDGSTS.E [R216+0x12c00], desc[UR16][R12.64], !P2 ;  /* 0x12c000000cd87fae */ /* 0x0003e2000d1a1010 */
[----:B------:R-:W1:Y:S01]  /*5af0*/  LDC R61, c[0x0][0x3a0] ;  /* 0x0000e800ff3d7b82 */ /* 0x000e620000000800 */
[----:B------:R-:W-:-:S02]  /*5b00*/  IMAD.WIDE R92, R215, 0x4, R92 ;  /* 0x00000004d75c7825 */ /* 0x000fc400078e025c */
[----:B------:R1:W-:Y:S01]  /*5b10*/  LDGSTS.E [R216+0x12e00], desc[UR16][R10.64], !P2 ;  /* 0x12e000000ad87fae */ /* 0x0003e2000d1a1010 */
[----:B------:R-:W-:Y:S01]  /*5b20*/  ISETP.GE.U32.AND P2, PT, R2, 0x7fffff91, PT ;  /* 0x7fffff910200780c */ /* 0x000fe20003f46070 */
[----:B------:R-:W-:Y:S02]  /*5b30*/  VIADD R2, R64, 0xffffffae ;  /* 0xffffffae40027836 */ /* 0x000fe40000000000 */
[----:B------:R1:W-:Y:S01]  /*5b40*/  LDGSTS.E [R216+0x13000], desc[UR16][R8.64], !P6 ;  /* 0x1300000008d87fae */ /* 0x0003e2000f1a1010 */
[----:B------:R-:W1:Y:S01]  /*5b50*/  LDC R64, c[0x0][0x3a0] ;  /* 0x0000e800ff407b82 */ /* 0x000e620000000800 */
[C---:B------:R-:W-:Y:S02]  /*5b60*/  IMAD.WIDE R90, R215.reuse, 0x4, R90 ;  /* 0x00000004d75a7825 */ /* 0x040fe400078e025a */
[----:B------:R1:W-:Y:S01]  /*5b70*/  LDGSTS.E [R216+0x13200], desc[UR16][R6.64], !P6 ;  /* 0x1320000006d87fae */ /* 0x0003e2000f1a1010 */
[----:B------:R-:W-:Y:S01]  /*5b80*/  ISETP.GE.U32.AND P6, PT, R58, 0x7fffff90, PT ;  /* 0x7fffff903a00780c */ /* 0x000fe20003fc6070 */
[----:B------:R-:W-:Y:S01]  /*5b90*/  IMAD.WIDE R88, R215, 0x4, R88 ;  /* 0x00000004d7587825 */ /* 0x000fe200078e0258 */
[----:B--2---:R-:W-:Y:S01]  /*5ba0*/  IADD3 R58, PT, PT, R63, -0x53, RZ ;  /* 0xffffffad3f3a7810 */ /* 0x004fe20007ffe0ff */
[----:B------:R2:W-:Y:S01]  /*5bb0*/  LDGSTS.E [R216+0x13400], desc[UR16][R4.64], !P5 ;  /* 0x1340000004d87fae */ /* 0x0005e2000e9a1010 */
[----:B------:R-:W2:Y:S01]  /*5bc0*/  LDC R63, c[0x0][0x3a0] ;  /* 0x0000e800ff3f7b82 */ /* 0x000ea20000000800 */
[----:B-----5:R-:W-:-:S02]  /*5bd0*/  IMAD.WIDE R86, R215, 0x4, R86 ;  /* 0x00000004d7567825 */ /* 0x020fc400078e0256 */
[----:B------:R5:W-:Y:S01]  /*5be0*/  LDGSTS.E [R216+0x13600], desc[UR16][R250.64], !P5 ;  /* 0x13600000fad87fae */ /* 0x000be2000e9a1010 */
[----:B------:R-:W-:Y:S01]  /*5bf0*/  ISETP.GE.U32.AND P5, PT, R2, 0x7fffff8f, PT ;  /* 0x7fffff8f0200780c */ /* 0x000fe20003fa6070 */
[----:B---3--:R-:W-:Y:S02]  /*5c00*/  VIADD R2, R66, 0xffffffac ;  /* 0xffffffac42027836 */ /* 0x008fe40000000000 */
[----:B------:R3:W-:Y:S01]  /*5c10*/  LDGSTS.E [R216+0x13800], desc[UR16][R248.64], !P4 ;  /* 0x13800000f8d87fae */ /* 0x0007e2000e1a1010 */
[----:B------:R-:W3:Y:S01]  /*5c20*/  LDC R60, c[0x0][0x3a0] ;  /* 0x0000e800ff3c7b82 */ /* 0x000ee20000000800 */
[----:B------:R-:W-:Y:S02]  /*5c30*/  IMAD.WIDE R84, R215, 0x4, R84 ;  /* 0x00000004d7547825 */ /* 0x000fe400078e0254 */
[----:B------:R1:W-:Y:S01]  /*5c40*/  LDGSTS.E [R216+0x13a00], desc[UR16][R246.64], !P4 ;  /* 0x13a00000f6d87fae */ /* 0x0003e2000e1a1010 */
[----:B------:R-:W-:Y:S01]  /*5c50*/  ISETP.GE.U32.AND P4, PT, R58, 0x7fffff8e, PT ;  /* 0x7fffff8e3a00780c */ /* 0x000fe20003f86070 */
[----:B------:R-:W-:-:S02]  /*5c60*/  VIADD R58, R59, 0xffffffab ;  /* 0xffffffab3b3a7836 */ /* 0x000fc40000000000 */
[----:B------:R1:W-:Y:S01]  /*5c70*/  LDGSTS.E [R216+0x13c00], desc[UR16][R244.64], !P2 ;  /* 0x13c00000f4d87fae */ /* 0x0003e2000d1a1010 */
[----:B------:R-:W5:Y:S01]  /*5c80*/  LDC R66, c[0x0][0x3a0] ;  /* 0x0000e800ff427b82 */ /* 0x000f620000000800 */
[----:B------:R-:W-:Y:S02]  /*5c90*/  IMAD.WIDE R82, R215, 0x4, R82 ;  /* 0x00000004d7527825 */ /* 0x000fe400078e0252 */
[----:B------:R1:W-:Y:S01]  /*5ca0*/  LDGSTS.E [R216+0x13e00], desc[UR16][R242.64], !P2 ;  /* 0x13e00000f2d87fae */ /* 0x0003e2000d1a1010 */
[----:B------:R-:W-:Y:S01]  /*5cb0*/  ISETP.GE.U32.AND P2, PT, R2, 0x7fffff8d, PT ;  /* 0x7fffff8d0200780c */ /* 0x000fe20003f46070 */
[----:B----4-:R-:W-:Y:S02]  /*5cc0*/  VIADD R2, R65, 0xffffffaa ;  /* 0xffffffaa41027836 */ /* 0x010fe40000000000 */
[----:B------:R4:W-:Y:S01]  /*5cd0*/  LDGSTS.E [R216+0x14000], desc[UR16][R240.64], !P6 ;  /* 0x14000000f0d87fae */ /* 0x0009e2000f1a1010 */
[----:B------:R-:W4:Y:S01]  /*5ce0*/  LDC R59, c[0x0][0x3a0] ;  /* 0x0000e800ff3b7b82 */ /* 0x000f220000000800 */
[----:B------:R-:W-:-:S02]  /*5cf0*/  IMAD.WIDE R80, R215, 0x4, R80 ;  /* 0x00000004d7507825 */ /* 0x000fc400078e0250 */
[----:B------:R2:W-:Y:S01]  /*5d00*/  LDGSTS.E [R216+0x14200], desc[UR16][R238.64], !P6 ;  /* 0x14200000eed87fae */ /* 0x0005e2000f1a1010 */
[----:B------:R-:W-:Y:S01]  /*5d10*/  ISETP.GE.U32.AND P6, PT, R58, 0x7fffff8c, PT ;  /* 0x7fffff8c3a00780c */ /* 0x000fe20003fc6070 */
[----:B-1----:R-:W-:Y:S02]  /*5d20*/  VIADD R58, R61, 0xffffffa9 ;  /* 0xffffffa93d3a7836 */ /* 0x002fe40000000000 */
[----:B------:R1:W-:Y:S01]  /*5d30*/  LDGSTS.E [R216+0x14400], desc[UR16][R236.64], !P5 ;  /* 0x14400000ecd87fae */ /* 0x0003e2000e9a1010 */
[----:B------:R-:W1:Y:S01]  /*5d40*/  LDC R61, c[0x0][0x3a0] ;  /* 0x0000e800ff3d7b82 */ /* 0x000e620000000800 */
[C---:B------:R-:W-:Y:S02]  /*5d50*/  IMAD.WIDE R112, R215.reuse, 0x4, R112 ;  /* 0x00000004d7707825 */ /* 0x040fe400078e0270 */
[----:B------:R1:W-:Y:S01]  /*5d60*/  LDGSTS.E [R216+0x14600], desc[UR16][R234.64], !P5 ;  /* 0x14600000ead87fae */ /* 0x0003e2000e9a1010 */
[----:B------:R-:W-:Y:S01]  /*5d70*/  ISETP.GE.U32.AND P5, PT, R2, 0x7fffff8b, PT ;  /* 0x7fffff8b0200780c */ /* 0x000fe20003fa6070 */
[C---:B------:R-:W-:Y:S01]  /*5d80*/  IMAD.WIDE R120, R215.reuse, 0x4, R120 ;  /* 0x00000004d7787825 */ /* 0x040fe200078e0278 */
[----:B------:R-:W-:Y:S01]  /*5d90*/  IADD3 R2, PT, PT, R64, -0x58, RZ ;  /* 0xffffffa840027810 */ /* 0x000fe20007ffe0ff */
[----:B------:R1:W-:Y:S01]  /*5da0*/  LDGSTS.E [R216+0x14800], desc[UR16][R232.64], !P4 ;  /* 0x14800000e8d87fae */ /* 0x0003e2000e1a1010 */
[----:B------:R-:W1:Y:S01]  /*5db0*/  LDC R64, c[0x0][0x3a0] ;  /* 0x0000e800ff407b82 */ /* 0x000e620000000800 */
[----:B------:R-:W-:-:S02]  /*5dc0*/  IMAD.WIDE R114, R215, 0x4, R114 ;  /* 0x00000004d7727825 */ /* 0x000fc400078e0272 */
[----:B------:R1:W-:Y:S01]  /*5dd0*/  LDGSTS.E [R216+0x14a00], desc[UR16][R230.64], !P4 ;  /* 0x14a00000e6d87fae */ /* 0x0003e2000e1a1010 */
[----:B------:R-:W-:Y:S01]  /*5de0*/  ISETP.GE.U32.AND P4, PT, R58, 0x7fffff8a, PT ;  /* 0x7fffff8a3a00780c */ /* 0x000fe20003f86070 */
[----:B--2---:R-:W-:Y:S02]  /*5df0*/  VIADD R58, R63, 0xffffffa7 ;  /* 0xffffffa73f3a7836 */ /* 0x004fe40000000000 */
[----:B------:R2:W-:Y:S01]  /*5e00*/  LDGSTS.E [R216+0x14c00], desc[UR16][R228.64], !P2 ;  /* 0x14c00000e4d87fae */ /* 0x0005e2000d1a1010 */
[----:B------:R-:W2:Y:S01]  /*5e10*/  LDC R65, c[0x0][0x3a0] ;  /* 0x0000e800ff417b82 */ /* 0x000ea20000000800 */
[----:B------:R-:W-:Y:S02]  /*5e20*/  IMAD.WIDE R122, R215, 0x4, R122 ;  /* 0x00000004d77a7825 */ /* 0x000fe400078e027a */
[----:B------:R1:W-:Y:S01]  /*5e30*/  LDGSTS.E [R216+0x14e00], desc[UR16][R226.64], !P2 ;  /* 0x14e00000e2d87fae */ /* 0x0003e2000d1a1010 */
[----:B------:R-:W-:Y:S01]  /*5e40*/  ISETP.GE.U32.AND P2, PT, R2, 0x7fffff89, PT ;  /* 0x7fffff890200780c */ /* 0x000fe20003f46070 */
[----:B------:R-:W-:-:S02]  /*5e50*/  VIADD R2, R67, 0xffffffa6 ;  /* 0xffffffa643027836 */ /* 0x000fc40000000000 */
[----:B------:R1:W-:Y:S01]  /*5e60*/  LDGSTS.E [R216+0x15000], desc[UR16][R224.64], !P6 ;  /* 0x15000000e0d87fae */ /* 0x0003e2000f1a1010 */
[C---:B------:R-:W-:Y:S01]  /*5e70*/  IMAD.WIDE R116, R215.reuse, 0x4, R116 ;  /* 0x00000004d7747825 */ /* 0x040fe200078e0274 */
[----:B------:R-:W2:Y:S02]  /*5e80*/  LDC R63, c[0x0][0x3a0] ;  /* 0x0000e800ff3f7b82 */ /* 0x000ea40000000800 */
[----:B------:R1:W-:Y:S01]  /*5e90*/  LDGSTS.E [R216+0x15200], desc[UR16][R222.64], !P6 ;  /* 0x15200000ded87fae */ /* 0x0003e2000f1a1010 */
[----:B------:R-:W-:Y:S01]  /*5ea0*/  ISETP.GE.U32.AND P6, PT, R58, 0x7fffff88, PT ;  /* 0x7fffff883a00780c */ /* 0x000fe20003fc6070 */
[----:B---3--:R-:W-:Y:S02]  /*5eb0*/  VIADD R58, R60, 0xffffffa5 ;  /* 0xffffffa53c3a7836 */ /* 0x008fe40000000000 */
[----:B------:R3:W-:Y:S01]  /*5ec0*/  LDGSTS.E [R216+0x15400], desc[UR16][R220.64], !P5 ;  /* 0x15400000dcd87fae */ /* 0x0007e2000e9a1010 */
[----:B------:R-:W-:Y:S01]  /*5ed0*/  IMAD.WIDE R124, R215, 0x4, R124 ;  /* 0x00000004d77c7825 */ /* 0x000fe200078e027c */
[----:B------:R-:W3:Y:S02]  /*5ee0*/  LDC R60, c[0x0][0x3a0] ;  /* 0x0000e800ff3c7b82 */ /* 0x000ee40000000800 */
[----:B------:R1:W-:Y:S01]  /*5ef0*/  LDGSTS.E [R216+0x15600], desc[UR16][R104.64], !P5 ;  /* 0x1560000068d87fae */ /* 0x0003e2000e9a1010 */
[----:B------:R-:W-:Y:S01]  /*5f00*/  ISETP.GE.U32.AND P5, PT, R2, 0x7fffff87, PT ;  /* 0x7fffff870200780c */ /* 0x000fe20003fa6070 */
[----:B-----5:R-:W-:-:S02]  /*5f10*/  VIADD R2, R66, 0xffffffa4 ;  /* 0xffffffa442027836 */ /* 0x020fc40000000000 */
[----:B------:R5:W-:Y:S01]  /*5f20*/  LDGSTS.E [R216+0x15800], desc[UR16][R102.64], !P4 ;  /* 0x1580000066d87fae */ /* 0x000be2000e1a1010 */
[C---:B------:R-:W-:Y:S01]  /*5f30*/  IMAD.WIDE R118, R215.reuse, 0x4, R118 ;  /* 0x00000004d7767825 */ /* 0x040fe200078e0276 */
[----:B------:R-:W3:Y:S02]  /*5f40*/  LDC R66, c[0x0][0x3a0] ;  /* 0x0000e800ff427b82 */ /* 0x000ee40000000800 */
[----:B------:R1:W-:Y:S01]  /*5f50*/  LDGSTS.E [R216+0x15a00], desc[UR16][R100.64], !P4 ;  /* 0x15a0000064d87fae */ /* 0x0003e2000e1a1010 */
[----:B------:R-:W-:Y:S01]  /*5f60*/  ISETP.GE.U32.AND P4, PT, R58, 0x7fffff86, PT ;  /* 0x7fffff863a00780c */ /* 0x000fe20003f86070 */
[----:B------:R-:W-:Y:S01]  /*5f70*/  IMAD.WIDE R126, R215, 0x4, R126 ;  /* 0x00000004d77e7825 */ /* 0x000fe200078e027e */
[----:B----4-:R-:W-:Y:S01]  /*5f80*/  IADD3 R58, PT, PT, R59, -0x5d, RZ ;  /* 0xffffffa33b3a7810 */ /* 0x010fe20007ffe0ff */
[----:B------:R4:W-:Y:S02]  /*5f90*/  LDGSTS.E [R216+0x15c00], desc[UR16][R98.64], !P2 ;  /* 0x15c0000062d87fae */ /* 0x0009e4000d1a1010 */
[----:B------:R-:W-:Y:S01]  /*5fa0*/  IMAD.WIDE R70, R107, 0x4, R70 ;  /* 0x000000046b467825 */ /* 0x000fe200078e0246 */
[----:B------:R-:W3:Y:S01]  /*5fb0*/  LDC R59, c[0x0][0x3a0] ;  /* 0x0000e800ff3b7b82 */ /* 0x000ee20000000800 */
[----:B------:R2:W-:Y:S01]  /*5fc0*/  LDGSTS.E [R216+0x15e00], desc[UR16][R96.64], !P2 ;  /* 0x15e0000060d87fae */ /* 0x0005e2000d1a1010 */
[----:B------:R-:W-:Y:S01]  /*5fd0*/  ISETP.GE.U32.AND P2, PT, R2, 0x7fffff85, PT ;  /* 0x7fffff850200780c */ /* 0x000fe20003f46070 */
[----:B-1----:R-:W-:-:S02]  /*5fe0*/  VIADD R2, R64, 0xffffffa2 ;  /* 0xffffffa240027836 */ /* 0x002fc40000000000 */
[----:B------:R1:W-:Y:S01]  /*5ff0*/  LDGSTS.E [R216+0x16000], desc[UR16][R94.64], !P6 ;  /* 0x160000005ed87fae */ /* 0x0003e2000f1a1010 */
[----:B------:R-:W-:Y:S02]  /*6000*/  IMAD.WIDE R130, R107, 0x4, R130 ;  /* 0x000000046b827825 */ /* 0x000fe400078e0282 */
[----:B------:R-:W1:Y:S01]  /*6010*/  LDC R64, c[0x0][0x3a0] ;  /* 0x0000e800ff407b82 */ /* 0x000e620000000800 */
[----:B------:R1:W-:Y:S01]  /*6020*/  LDGSTS.E [R216+0x16200], desc[UR16][R92.64], !P6 ;  /* 0x162000005cd87fae */ /* 0x0003e2000f1a1010 */
[----:B------:R-:W-:Y:S01]  /*6030*/  ISETP.GE.U32.AND P6, PT, R58, 0x7fffff84, PT ;  /* 0x7fffff843a00780c */ /* 0x000fe20003fc6070 */
[----:B------:R-:W-:Y:S02]  /*6040*/  VIADD R58, R61, 0xffffffa1 ;  /* 0xffffffa13d3a7836 */ /* 0x000fe40000000000 */
[----:B------:R1:W-:Y:S01]  /*6050*/  LDGSTS.E [R216+0x16400], desc[UR16][R90.64], !P5 ;  /* 0x164000005ad87fae */ /* 0x0003e2000e9a1010 */
[----:B------:R-:W-:Y:S02]  /*6060*/  IMAD.WIDE R134, R107, 0x4, R134 ;  /* 0x000000046b867825 */ /* 0x000fe400078e0286 */
[----:B------:R-:W1:Y:S01]  /*6070*/  LDC R61, c[0x0][0x3a0] ;  /* 0x0000e800ff3d7b82 */ /* 0x000e620000000800 */
[----:B------:R1:W-:Y:S01]  /*6080*/  LDGSTS.E [R216+0x16600], desc[UR16][R88.64], !P5 ;  /* 0x1660000058d87fae */ /* 0x0003e2000e9a1010 */
[----:B------:R-:W-:Y:S01]  /*6090*/  ISETP.GE.U32.AND P5, PT, R2, 0x7fffff83, PT ;  /* 0x7fffff830200780c */ /* 0x000fe20003fa6070 */
[----:B--2---:R-:W-:-:S02]  /*60a0*/  VIADD R2, R65, 0xffffffa0 ;  /* 0xffffffa041027836 */ /* 0x004fc40000000000 */
[----:B------:R2:W-:Y:S01]  /*60b0*/  LDGSTS.E [R216+0x16800], desc[UR16][R86.64], !P4 ;  /* 0x1680000056d87fae */ /* 0x0005e2000e1a1010 */
[C---:B------:R-:W-:Y:S02]  /*60c0*/  IMAD.WIDE R170, R107.reuse, 0x4, R170 ;  /* 0x000000046baa7825 */ /* 0x040fe400078e02aa */
[----:B------:R-:W1:Y:S01]  /*60d0*/  LDC R65, c[0x0][0x3a0] ;  /* 0x0000e800ff417b82 */ /* 0x000e620000000800 */
[----:B------:R1:W-:Y:S01]  /*60e0*/  LDGSTS.E [R216+0x16a00], desc[UR16][R84.64], !P4 ;  /* 0x16a0000054d87fae */ /* 0x0003e2000e1a1010 */
[----:B------:R-:W-:Y:S01]  /*60f0*/  IMAD.WIDE R174, R107, 0x4, R174 ;  /* 0x000000046bae7825 */ /* 0x000fe200078e02ae */
[----:B------:R-:W-:Y:S02]  /*6100*/  ISETP.GE.AND P4, PT, R137, R2, PT ;  /* 0x000000028900720c */ /* 0x000fe40003f86270 */
[----:B------:R1:W-:Y:S01]  /*6110*/  LDGSTS.E [R216+0x16c00], desc[UR16][R82.64], !P2 ;  /* 0x16c0000052d87fae */ /* 0x0003e2000d1a1010 */
[C---:B------:R-:W-:Y:S02]  /*6120*/  IMAD.WIDE R178, R107.reuse, 0x4, R178 ;  /* 0x000000046bb27825 */ /* 0x040fe400078e02b2 */
[----:B------:R-:W1:Y:S01]  /*6130*/  LDC R67, c[0x0][0x3a0] ;  /* 0x0000e800ff437b82 */ /* 0x000e620000000800 */
[----:B------:R1:W-:Y:S01]  /*6140*/  LDGSTS.E [R216+0x16e00], desc[UR16][R80.64], !P2 ;  /* 0x16e0000050d87fae */ /* 0x0003e2000d1a1010 */
[----:B------:R-:W-:Y:S01]  /*6150*/  ISETP.GE.U32.AND P2, PT, R58, 0x7fffff82, PT ;  /* 0x7fffff823a00780c */ /* 0x000fe20003f46070 */
[C---:B------:R-:W-:Y:S01]  /*6160*/  IMAD.WIDE R182, R107.reuse, 0x4, R182 ;  /* 0x000000046bb67825 */ /* 0x040fe200078e02b6 */
[----:B------:R-:W-:Y:S01]  /*6170*/  SEL R58, RZ, 0x4, P4 ;  /* 0x00000004ff3a7807 */ /* 0x000fe20002000000 */
[----:B------:R1:W-:Y:S01]  /*6180*/  LDGSTS.E [R216+0x17000], desc[UR16][R112.64], !P6 ;  /* 0x1700000070d87fae */ /* 0x0003e2000f1a1010 */
[----:B------:R-:W-:Y:S01]  /*6190*/  ISETP.GT.AND P4, PT, R136, 0x7f, PT ;  /* 0x0000007f8800780c */ /* 0x000fe20003f84270 */
[----:B------:R-:W-:-:S02]  /*61a0*/  IMAD.WIDE R186, R107, 0x4, R186 ;  /* 0x000000046bba7825 */ /* 0x000fc400078e02ba */
[----:B------:R1:W-:Y:S01]  /*61b0*/  LDGSTS.E [R216+0x17200], desc[UR16][R120.64], !P6 ;  /* 0x1720000078d87fae */ /* 0x0003e2000f1a1010 */
[----:B------:R-:W-:Y:S01]  /*61c0*/  ISETP.GE.U32.AND P6, PT, R2, 0x7fffff81, PT ;  /* 0x7fffff810200780c */ /* 0x000fe20003fc6070 */
[C---:B------:R-:W-:Y:S01]  /*61d0*/  IMAD.WIDE R190, R107.reuse, 0x4, R190 ;  /* 0x000000046bbe7825 */ /* 0x040fe200078e02be */
[----:B------:R-:W-:Y:S01]  /*61e0*/  SEL R58, R58, RZ, P4 ;  /* 0x000000ff3a3a7207 */ /* 0x000fe20002000000 */
[----:B------:R1:W-:Y:S02]  /*61f0*/  LDGSTS.E [R216+0x17400], desc[UR16][R114.64], !P5 ;  /* 0x1740000072d87fae */ /* 0x0003e4000e9a1010 */
[C---:B------:R-:W-:Y:S01]  /*6200*/  IMAD.WIDE R194, R107.reuse, 0x4, R194 ;  /* 0x000000046bc27825 */ /* 0x040fe200078e02c2 */
[----:B------:R-:W-:Y:S01]  /*6210*/  ISETP.NE.U32.AND P4, PT, R58, RZ, PT ;  /* 0x000000ff3a00720c */ /* 0x000fe20003f85070 */
[----:B------:R1:W-:Y:S01]  /*6220*/  LDGSTS.E [R216+0x17600], desc[UR16][R122.64], !P5 ;  /* 0x176000007ad87fae */ /* 0x0003e2000e9a1010 */
[----:B---3--:R-:W-:Y:S01]  /*6230*/  IADD3 R58, PT, PT, R60, -0x62, RZ ;  /* 0xffffff9e3c3a7810 */ /* 0x008fe20007ffe0ff */
[C---:B------:R-:W-:Y:S01]  /*6240*/  IMAD.WIDE R200, R107.reuse, 0x4, R200 ;  /* 0x000000046bc87825 */ /* 0x040fe200078e02c8 */
[----:B------:R-:W3:Y:S01]  /*6250*/  LDC R60, c[0x0][0x3a0] ;  /* 0x0000e800ff3c7b82 */ /* 0x000ee20000000800 */
[----:B------:R1:W-:Y:S02]  /*6260*/  LDGSTS.E [R216+0x17800], desc[UR16][R116.64], !P2 ;  /* 0x1780000074d87fae */ /* 0x0003e4000d1a1010 */
[----:B------:R-:W-:-:S02]  /*6270*/  IMAD.WIDE R202, R107, 0x4, R202 ;  /* 0x000000046bca7825 */ /* 0x000fc400078e02ca */
[----:B------:R1:W-:Y:S01]  /*6280*/  LDGSTS.E [R216+0x17a00], desc[UR16][R124.64], !P2 ;  /* 0x17a000007cd87fae */ /* 0x0003e2000d1a1010 */
[----:B------:R-:W-:Y:S01]  /*6290*/  ISETP.GE.U32.AND P2, PT, R58, 0x7fffff7f, PT ;  /* 0x7fffff7f3a00780c */ /* 0x000fe20003f46070 */
[C---:B------:R-:W-:Y:S01]  /*62a0*/  IMAD.WIDE R204, R107.reuse, 0x4, R204 ;  /* 0x000000046bcc7825 */ /* 0x040fe200078e02cc */
[----:B------:R-:W1:Y:S01]  /*62b0*/  LDC R58, c[0x0][0x3a0] ;  /* 0x0000e800ff3a7b82 */ /* 0x000e620000000800 */
[----:B------:R1:W-:Y:S02]  /*62c0*/  LDGSTS.E [R216+0x17c00], desc[UR16][R118.64], !P6 ;  /* 0x17c0000076d87fae */ /* 0x0003e4000f1a1010 */
[C---:B------:R-:W-:Y:S02]  /*62d0*/  IMAD.WIDE R206, R107.reuse, 0x4, R206 ;  /* 0x000000046bce7825 */ /* 0x040fe400078e02ce */
[----:B------:R1:W-:Y:S02]  /*62e0*/  LDGSTS.E [R216+0x17e00], desc[UR16][R126.64], !P6 ;  /* 0x17e000007ed87fae */ /* 0x0003e4000f1a1010 */
[----:B------:R-:W-:-:S02]  /*62f0*/  IMAD.WIDE R208, R107, 0x4, R208 ;  /* 0x000000046bd07825 */ /* 0x000fc400078e02d0 */
[----:B------:R-:W0:Y:S02]  /*6300*/  LDGDEPBAR ;  /* 0x00000000000079af */ /* 0x000e240000000000 */
        /* <DEDUP_REMOVED lines=32> */
[----:B------:R-:W-:Y:S02]  /*6510*/  IMAD.WIDE R110, R107, 0x4, R110 ;  /* 0x000000046b6e7825 */ /* 0x000fe400078e026e */
[----:B------:R1:W-:Y:S02]  /*6520*/  LDGSTS.E [R213+0x38200], desc[UR16][R128.64], P3 ;  /* 0x3820000080d57fae */ /* 0x0003e400099a1010 */
[----:B------:R-:W-:-:S02]  /*6530*/  VIADD R2, R59, 0xffffff9f ;  /* 0xffffff9f3b027836 */ /* 0x000fc40000000000 */
[----:B------:R1:W-:Y:S01]  /*6540*/  LDGSTS.E [R213+0x38600], desc[UR16][R132.64], P3 ;  /* 0x3860000084d57fae */ /* 0x0003e200099a1010 */
[----:B------:R-:W2:Y:S01]  /*6550*/  LDC R59, c[0x0][0x3a0] ;  /* 0x0000e800ff3b7b82 */ /* 0x000ea20000000800 */
[----:B------:R-:W-:Y:S01]  /*6560*/  IMAD.WIDE R56, R215, 0x4, R56 ;  /* 0x00000004d7387825 */ /* 0x000fe200078e0238 */
[----:B------:R-:W-:Y:S01]  /*6570*/  ISETP.GE.U32.AND P5, PT, R2, 0x7fffff80, PT ;  /* 0x7fffff800200780c */ /* 0x000fe20003fa6070 */
[----:B------:R2:W-:Y:S02]  /*6580*/  LDGSTS.E [R213+0x38a00], desc[UR16][R168.64], P3 ;  /* 0x38a00000a8d57fae */ /* 0x0005e400099a1010 */
[----:B------:R-:W-:Y:S02]  /*6590*/  VIADD R2, R63, 0xffffff9d ;  /* 0xffffff9d3f027836 */ /* 0x000fe40000000000 */
[----:B------:R2:W-:Y:S01]  /*65a0*/  LDGSTS.E [R213+0x38e00], desc[UR16][R172.64], P3 ;  /* 0x38e00000acd57fae */ /* 0x0005e200099a1010 */
[----:B------:R-:W2:Y:S01]  /*65b0*/  LDC R63, c[0x0][0x3a0] ;  /* 0x0000e800ff3f7b82 */ /* 0x000ea20000000800 */
[----:B------:R-:W-:Y:S01]  /*65c0*/  IMAD.WIDE R54, R215, 0x4, R54 ;  /* 0x00000004d7367825 */ /* 0x000fe200078e0236 */
[----:B------:R-:W-:Y:S01]  /*65d0*/  ISETP.GE.U32.AND P6, PT, R2, 0x7fffff7e, PT ;  /* 0x7fffff7e0200780c */ /* 0x000fe20003fc6070 */
[----:B------:R2:W-:Y:S02]  /*65e0*/  LDGSTS.E [R213+0x39200], desc[UR16][R176.64], P3 ;  /* 0x39200000b0d57fae */ /* 0x0005e400099a1010 */
[----:B-1----:R-:W-:-:S02]  /*65f0*/  VIADD R2, R61, 0xffffff9c ;  /* 0xffffff9c3d027836 */ /* 0x002fc40000000000 */
[----:B------:R1:W-:Y:S01]  /*6600*/  LDGSTS.E [R213+0x39600], desc[UR16][R180.64], P3 ;  /* 0x39600000b4d57fae */ /* 0x0003e200099a1010 */
[----:B------:R-:W-:Y:S01]  /*6610*/  VIADD R58, R58, 0xffffff9b ;  /* 0xffffff9b3a3a7836 */ /* 0x000fe20000000000 */
[----:B------:R-:W1:Y:S01]  /*6620*/  LDC R61, c[0x0][0x3a0] ;  /* 0x0000e800ff3d7b82 */ /* 0x000e620000000800 */
[C---:B------:R-:W-:Y:S01]  /*6630*/  IMAD.WIDE R52, R215.reuse, 0x4, R52 ;  /* 0x00000004d7347825 */ /* 0x040fe200078e0234 */
[----:B------:R1:W-:Y:S03]  /*6640*/  LDGSTS.E [R213+0x39a00], desc[UR16][R184.64], P3 ;  /* 0x39a00000b8d57fae */ /* 0x0003e600099a1010 */
        /* <DEDUP_REMOVED lines=16> */
[----:B------:R-:W-:Y:S01]  /*6750*/  IMAD.WIDE R34, R215, 0x4, R34 ;  /* 0x00000004d7227825 */ /* 0x000fe200078e0222 */
[----:B------:R1:W-:Y:S01]  /*6760*/  LDGSTS.E [R213+0x3be00], desc[UR16][R110.64], P3 ;  /* 0x3be000006ed57fae */ /* 0x0003e200099a1010 */
[----:B------:R-:W-:-:S02]  /*6770*/  ISETP.GE.U32.AND P3, PT, R2, 0x7fffff7d, PT ;  /* 0x7fffff7d0200780c */ /* 0x000fc40003f66070 */
[----:B---3--:R-:W-:Y:S01]  /*6780*/  VIADD R2, R60, 0xffffff9a ;  /* 0xffffff9a3c027836 */ /* 0x008fe20000000000 */
[----:B------:R-:W0:Y:S01]  /*6790*/  LDGDEPBAR ;  /* 0x00000000000079af */ /* 0x000e220000000000 */
[----:B------:R-:W3:Y:S01]  /*67a0*/  LDC R60, c[0x0][0x3a0] ;  /* 0x0000e800ff3c7b82 */ /* 0x000ee20000000800 */
        /* <DEDUP_REMOVED lines=12> */
[C---:B------:R-:W-:Y:S01]  /*6870*/  IMAD.WIDE R18, R215.reuse, 0x4, R18 ;  /* 0x00000004d7127825 */ /* 0x040fe200078e0212 */
[----:B------:R1:W-:Y:S01]  /*6880*/  LDGSTS.E [R216+0x18200], desc[UR16][R54.64], !P5 ;  /* 0x1820000036d87fae */ /* 0x0003e2000e9a1010 */
[----:B------:R-:W-:Y:S02]  /*6890*/  ISETP.GE.U32.AND P5, PT, R58, 0x7fffff7c, PT ;  /* 0x7fffff7c3a00780c */ /* 0x000fe40003fa6070 */
[----:B------:R-:W-:Y:S01]  /*68a0*/  IMAD.WIDE R16, R215, 0x4, R16 ;  /* 0x00000004d7107825 */ /* 0x000fe200078e0210 */
[----:B------:R-:W-:Y:S01]  /*68b0*/  IADD3 R58, PT, PT, R65, -0x67, RZ ;  /* 0xffffff99413a7810 */ /* 0x000fe20007ffe0ff */
[----:B------:R1:W-:Y:S01]  /*68c0*/  LDGSTS.E [R216+0x18400], desc[UR16][R52.64], !P2 ;  /* 0x1840000034d87fae */ /* 0x0003e2000d1a1010 */
[----:B------:R-:W4:Y:S01]  /*68d0*/  LDC R65, c[0x0][0x3a0] ;  /* 0x0000e800ff417b82 */ /* 0x000f220000000800 */
[----:B------:R-:W-:-:S02]  /*68e0*/  IMAD.WIDE R14, R215, 0x4, R14 ;  /* 0x00000004d70e7825 */ /* 0x000fc400078e020e */
[----:B------:R1:W-:Y:S01]  /*68f0*/  LDGSTS.E [R216+0x18600], desc[UR16][R50.64], !P2 ;  /* 0x1860000032d87fae */ /* 0x0003e2000d1a1010 */
[----:B------:R-:W-:Y:S01]  /*6900*/  ISETP.GE.U32.AND P2, PT, R2, 0x7fffff7b, PT ;  /* 0x7fffff7b0200780c */ /* 0x000fe20003f46070 */
[----:B------:R-:W-:Y:S02]  /*6910*/  VIADD R2, R66, 0xffffff98 ;  /* 0xffffff9842027836 */ /* 0x000fe40000000000 */
[----:B------:R1:W-:Y:S01]  /*6920*/  LDGSTS.E [R216+0x18800], desc[UR16][R48.64], !P6 ;  /* 0x1880000030d87fae */ /* 0x0003e2000f1a1010 */
[----:B------:R-:W4:Y:S01]  /*6930*/  LDC R66, c[0x0][0x3a0] ;  /* 0x0000e800ff427b82 */ /* 0x000f220000000800 */
[----:B------:R-:W-:Y:S02]  /*6940*/  IMAD.WIDE R12, R215, 0x4, R12 ;  /* 0x00000004d70c7825 */ /* 0x000fe400078e020c */
[----:B------:R1:W-:Y:S01]  /*6950*/  LDGSTS.E [R216+0x18a00], desc[UR16][R46.64], !P6 ;  /* 0x18a000002ed87fae */ /* 0x0003e2000f1a1010 */
[----:B------:R-:W-:Y:S01]  /*6960*/  ISETP.GE.U32.AND P6, PT, R58, 0x7fffff7a, PT ;  /* 0x7fffff7a3a00780c */ /* 0x000fe20003fc6070 */
[----:B--2---:R-:W-:-:S02]  /*6970*/  VIADD R58, R59, 0xffffff97 ;  /* 0xffffff973b3a7836 */ /* 0x004fc40000000000 */
[----:B------:R2:W-:Y:S01]  /*6980*/  LDGSTS.E [R216+0x18c00], desc[UR16][R44.64], !P3 ;  /* 0x18c000002cd87fae */ /* 0x0005e2000d9a1010 */
[----:B------:R-:W2:Y:S01]  /*6990*/  LDC R59, c[0x0][0x3a0] ;  /* 0x0000e800ff3b7b82 */ /* 0x000ea20000000800 */
[----:B------:R-:W-:Y:S02]  /*69a0*/  IMAD.WIDE R10, R215, 0x4, R10 ;  /* 0x00000004d70a7825 */ /* 0x000fe400078e020a */
[----:B------:R1:W-:Y:S01]  /*69b0*/  LDGSTS.E [R216+0x18e00], desc[UR16][R42.64], !P3 ;  /* 0x18e000002ad87fae */ /* 0x0003e2000d9a1010 */
[----:B------:R-:W-:Y:S01]  /*69c0*/  ISETP.GE.U32.AND P3, PT, R2, 0x7fffff79, PT ;  /* 0x7fffff790200780c */ /* 0x000fe20003f66070 */
[----:B------:R-:W-:Y:S02]  /*69d0*/  VIADD R2, R63, 0xffffff96 ;  /* 0xffffff963f027836 */ /* 0x000fe40000000000 */
[----:B------:R1:W-:Y:S01]  /*69e0*/  LDGSTS.E [R216+0x19000], desc[UR16][R40.64], !P5 ;  /* 0x1900000028d87fae */ /* 0x0003e2000e9a1010 */
[----:B------:R-:W5:Y:S01]  /*69f0*/  LDC R63, c[0x0][0x3a0] ;  /* 0x0000e800ff3f7b82 */ /* 0x000f620000000800 */
[----:B------:R-:W-:-:S02]  /*6a00*/  IMAD.WIDE R8, R215, 0x4, R8 ;  /* 0x00000004d7087825 */ /* 0x000fc400078e0208 */
[----:B------:R1:W-:Y:S01]  /*6a10*/  LDGSTS.E [R216+0x19200], desc[UR16][R38.64], !P5 ;  /* 0x1920000026d87fae */ /* 0x0003e2000e9a1010 */
[----:B------:R-:W-:Y:S01]  /*6a20*/  ISETP.GE.U32.AND P5, PT, R58, 0x7fffff78, PT ;  /* 0x7fffff783a00780c */ /* 0x000fe20003fa6070 */
[----:B---3--:R-:W-:Y:S02]  /*6a30*/  VIADD R58, R60, 0xffffff95 ;  /* 0xffffff953c3a7836 */ /* 0x008fe40000000000 */
[----:B------:R3:W-:Y:S01]  /*6a40*/  LDGSTS.E [R216+0x19400], desc[UR16][R36.64], !P2 ;  /* 0x1940000024d87fae */ /* 0x0007e2000d1a1010 */
[----:B------:R-:W3:Y:S01]  /*6a50*/  LDC R60, c[0x0][0x3a0] ;  /* 0x0000e800ff3c7b82 */ /* 0x000ee20000000800 */
[C---:B------:R-:W-:Y:S02]  /*6a60*/  IMAD.WIDE R6, R215.reuse, 0x4, R6 ;  /* 0x00000004d7067825 */ /* 0x040fe400078e0206 */
[----:B------:R2:W-:Y:S01]  /*6a70*/  LDGSTS.E [R216+0x19600], desc[UR16][R34.64], !P2 ;  /* 0x1960000022d87fae */ /* 0x0005e2000d1a1010 */
[----:B------:R-:W-:Y:S01]  /*6a80*/  ISETP.GE.U32.AND P2, PT, R2, 0x7fffff77, PT ;  /* 0x7fffff770200780c */ /* 0x000fe20003f46070 */
[C---:B------:R-:W-:Y:S01]  /*6a90*/  IMAD.WIDE R4, R215.reuse, 0x4, R4 ;  /* 0x00000004d7047825 */ /* 0x040fe200078e0204 */
[----:B------:R-:W-:Y:S01]  /*6aa0*/  IADD3 R2, PT, PT, R64, -0x6c, RZ ;  /* 0xffffff9440027810 */ /* 0x000fe20007ffe0ff */
[----:B------:R2:W-:Y:S01]  /*6ab0*/  LDGSTS.E [R216+0x19800], desc[UR16][R32.64], !P6 ;  /* 0x1980000020d87fae */ /* 0x0005e2000f1a1010 */
[----:B------:R-:W5:Y:S01]  /*6ac0*/  LDC R64, c[0x0][0x3a0] ;  /* 0x0000e800ff407b82 */ /* 0x000f620000000800 */
[----:B------:R-:W-:-:S02]  /*6ad0*/  IMAD.WIDE R250, R215, 0x4, R250 ;  /* 0x00000004d7fa7825 */ /* 0x000fc400078e02fa */
[----:B------:R2:W-:Y:S01]  /*6ae0*/  LDGSTS.E [R216+0x19a00], desc[UR16][R30.64], !P6 ;  /* 0x19a000001ed87fae */ /* 0x0005e2000f1a1010 */
[----:B------:R-:W-:Y:S01]  /*6af0*/  ISETP.GE.U32.AND P6, PT, R58, 0x7fffff76, PT ;  /* 0x7fffff763a00780c */ /* 0x000fe20003fc6070 */
[----:B-1----:R-:W-:Y:S02]  /*6b00*/  VIADD R58, R61, 0xffffff93 ;  /* 0xffffff933d3a7836 */ /* 0x002fe40000000000 */
[----:B------:R1:W-:Y:S01]  /*6b10*/  LDGSTS.E [R216+0x19c00], desc[UR16][R28.64], !P3 ;  /* 0x19c000001cd87fae */ /* 0x0003e2000d9a1010 */
[----:B------:R-:W1:Y:S01]  /*6b20*/  LDC R61, c[0x0][0x3a0] ;  /* 0x0000e800ff3d7b82 */ /* 0x000e620000000800 */
[----:B------:R-:W-:Y:S02]  /*6b30*/  IMAD.WIDE R248, R215, 0x4, R248 ;  /* 0x00000004d7f87825 */ /* 0x000fe400078e02f8 */
[----:B------:R1:W-:Y:S01]  /*6b40*/  LDGSTS.E [R216+0x19e00], desc[UR16][R26.64], !P3 ;  /* 0x19e000001ad87fae */ /* 0x0003e2000d9a1010 */
[----:B------:R-:W-:Y:S01]  /*6b50*/  ISETP.GE.U32.AND P3, PT, R2, 0x7fffff75, PT ;  /* 0x7fffff750200780c */ /* 0x000fe20003f66070 */
[----:B----4-:R-:W-:-:S02]  /*6b60*/  VIADD R2, R66, 0xffffff92 ;  /* 0xffffff9242027836 */ /* 0x010fc40000000000 */
[----:B------:R4:W-:Y:S01]  /*6b70*/  LDGSTS.E [R216+0x1a000], desc[UR16][R24.64], !P5 ;  /* 0x1a00000018d87fae */ /* 0x0009e2000e9a1010 */
[----:B------:R-:W1:Y:S01]  /*6b80*/  LDC R66, c[0x0][0x3a0] ;  /* 0x0000e800ff427b82 */ /* 0x000e620000000800 */
[----:B------:R-:W-:Y:S02]  /*6b90*/  IMAD.WIDE R246, R215, 0x4, R246 ;  /* 0x00000004d7f67825 */ /* 0x000fe400078e02f6 */
[----:B------:R1:W-:Y:S01]  /*6ba0*/  LDGSTS.E [R216+0x1a200], desc[UR16][R22.64], !P5 ;  /* 0x1a20000016d87fae */ /* 0x0003e2000e9a1010 */
[----:B------:R-:W-:Y:S01]  /*6bb0*/  ISETP.GE.U32.AND P5, PT, R58, 0x7fffff74, PT ;  /* 0x7fffff743a00780c */ /* 0x000fe20003fa6070 */
[----:B--2---:R-:W-:Y:S02]  /*6bc0*/  VIADD R58, R59, 0xffffff91 ;  /* 0xffffff913b3a7836 */ /* 0x004fe40000000000 */
[----:B------:R2:W-:Y:S01]  /*6bd0*/  LDGSTS.E [R216+0x1a400], desc[UR16][R20.64], !P2 ;  /* 0x1a40000014d87fae */ /* 0x0005e2000d1a1010 */
[----:B------:R-:W2:Y:S01]  /*6be0*/  LDC R59, c[0x0][0x3a0] ;  /* 0x0000e800ff3b7b82 */ /* 0x000ea20000000800 */
[----:B------:R-:W-:-:S02]  /*6bf0*/  IMAD.WIDE R244, R215, 0x4, R244 ;  /* 0x00000004d7f47825 */ /* 0x000fc400078e02f4 */
[----:B------:R1:W-:Y:S01]  /*6c00*/  LDGSTS.E [R216+0x1a600], desc[UR16][R18.64], !P2 ;  /* 0x1a60000012d87fae */ /* 0x0003e2000d1a1010 */
[----:B------:R-:W-:Y:S01]  /*6c10*/  ISETP.GE.U32.AND P2, PT, R2, 0x7fffff73, PT ;  /* 0x7fffff730200780c */ /* 0x000fe20003f46070 */
[----:B------:R-:W-:Y:S02]  /*6c20*/  VIADD R2, R65, 0xffffff90 ;  /* 0xffffff9041027836 */ /* 0x000fe40000000000 */
[----:B------:R1:W-:Y:S01]  /*6c30*/  LDGSTS.E [R216+0x1a800], desc[UR16][R16.64], !P6 ;  /* 0x1a80000010d87fae */ /* 0x0003e2000f1a1010 */
[----:B------:R-:W4:Y:S01]  /*6c40*/  LDC R65, c[0x0][0x3a0] ;  /* 0x0000e800ff417b82 */ /* 0x000f220000000800 */
[C---:B------:R-:W-:Y:S02]  /*6c50*/  IMAD.WIDE R242, R215.reuse, 0x4, R242 ;  /* 0x00000004d7f27825 */ /* 0x040fe400078e02f2 */
[----:B------:R1:W-:Y:S01]  /*6c60*/  LDGSTS.E [R216+0x1aa00], desc[UR16][R14.64], !P6 ;  /* 0x1aa000000ed87fae */ /* 0x0003e2000f1a1010 */
[----:B------:R-:W-:Y:S01]  /*6c70*/  ISETP.GE.U32.AND P6, PT, R58, 0x7fffff72, PT ;  /* 0x7fffff723a00780c */ /* 0x000fe20003fc6070 */
[C---:B------:R-:W-:Y:S01]  /*6c80*/  IMAD.WIDE R240, R215.reuse, 0x4, R240 ;  /* 0x00000004d7f07825 */ /* 0x040fe200078e02f0 */
[----:B---3--:R-:W-:Y:S01]  /*6c90*/  IADD3 R58, PT, PT, R60, -0x71, RZ ;  /* 0xffffff8f3c3a7810 */ /* 0x008fe20007ffe0ff */
[----:B------:R3:W-:Y:S01]  /*6ca0*/  LDGSTS.E [R216+0x1ac00], desc[UR16][R12.64], !P3 ;  /* 0x1ac000000cd87fae */ /* 0x0007e2000d9a1010 */
[----:B------:R-:W3:Y:S01]  /*6cb0*/  LDC R60, c[0x0][0x3a0] ;  /* 0x0000e800ff3c7b82 */ /* 0x000ee20000000800 */
[----:B------:R-:W-:-:S02]  /*6cc0*/  IMAD.WIDE R238, R215, 0x4, R238 ;  /* 0x00000004d7ee7825 */ /* 0x000fc400078e02ee */
[----:B------:R1:W-:Y:S01]  /*6cd0*/  LDGSTS.E [R216+0x1ae00], desc[UR16][R10.64], !P3 ;  /* 0x1ae000000ad87fae */ /* 0x0003e2000d9a1010 */
[----:B------:R-:W-:Y:S01]  /*6ce0*/  ISETP.GE.U32.AND P3, PT, R2, 0x7fffff71, PT ;  /* 0x7fffff710200780c */ /* 0x000fe20003f66070 */
[----:B-----5:R-:W-:Y:S02]  /*6cf0*/  VIADD R2, R64, 0xffffff8e ;  /* 0xffffff8e40027836 */ /* 0x020fe40000000000 */
        /* <DEDUP_REMOVED lines=17> */
[----:B--2---:R-:W-:Y:S02]  /*6e10*/  VIADD R58, R59, 0xffffff8b ;  /* 0xffffff8b3b3a7836 */ /* 0x004fe40000000000 */
[----:B------:R2:W-:Y:S01]  /*6e20*/  LDGSTS.E [R216+0x1bc00], desc[UR16][R244.64], !P3 ;  /* 0x1bc00000f4d87fae */ /* 0x0005e2000d9a1010 */
[C---:B------:R-:W-:Y:S01]  /*6e30*/  IMAD.WIDE R230, R215.reuse, 0x4, R230 ;  /* 0x00000004d7e67825 */ /* 0x040fe200078e02e6 */
[----:B------:R-:W1:Y:S02]  /*6e40*/  LDC R59, c[0x0][0x3a0] ;  /* 0x0000e800ff3b7b82 */ /* 0x000e640000000800 */
[----:B------:R1:W-:Y:S01]  /*6e50*/  LDGSTS.E [R216+0x1be00], desc[UR16][R242.64], !P3 ;  /* 0x1be00000f2d87fae */ /* 0x0003e2000d9a1010 */
[----:B------:R-:W-:Y:S01]  /*6e60*/  ISETP.GE.U32.AND P3, PT, R2, 0x7fffff6d, PT ;  /* 0x7fffff6d0200780c */ /* 0x000fe20003f66070 */
[----:B------:R-:W-:Y:S01]  /*6e70*/  IMAD.WIDE R228, R215, 0x4, R228 ;  /* 0x00000004d7e47825 */ /* 0x000fe200078e02e4 */
[----:B----4-:R-:W-:Y:S01]  /*6e80*/  IADD3 R2, PT, PT, R65, -0x76, RZ ;  /* 0xffffff8a41027810 */ /* 0x010fe20007ffe0ff */
[----:B------:R4:W-:Y:S02]  /*6e90*/  LDGSTS.E [R216+0x1c000], desc[UR16][R240.64], !P5 ;  /* 0x1c000000f0d87fae */ /* 0x0009e4000e9a1010 */
[----:B------:R-:W-:Y:S01]  /*6ea0*/  IMAD.WIDE R226, R215, 0x4, R226 ;  /* 0x00000004d7e27825 */ /* 0x000fe200078e02e2 */
[----:B------:R-:W1:Y:S01]  /*6eb0*/  LDC R65, c[0x0][0x3a0] ;  /* 0x0000e800ff417b82 */ /* 0x000e620000000800 */
[----:B------:R1:W-:Y:S01]  /*6ec0*/  LDGSTS.E [R216+0x1c200], desc[UR16][R238.64], !P5 ;  /* 0x1c200000eed87fae */ /* 0x0003e2000e9a1010 */
[----:B------:R-:W-:Y:S01]  /*6ed0*/  ISETP.GE.U32.AND P5, PT, R58, 0x7fffff6c, PT ;  /* 0x7fffff6c3a00780c */ /* 0x000fe20003fa6070 */
[----:B------:R-:W-:-:S02]  /*6ee0*/  VIADD R58, R61, 0xffffff89 ;  /* 0xffffff893d3a7836 */ /* 0x000fc40000000000 */
[----:B------:R1:W-:Y:S01]  /*6ef0*/  LDGSTS.E [R216+0x1c400], desc[UR16][R236.64], !P2 ;  /* 0x1c400000ecd87fae */ /* 0x0003e2000d1a1010 */
[C---:B------:R-:W-:Y:S02]  /*6f00*/  IMAD.WIDE R224, R215.reuse, 0x4, R224 ;  /* 0x00000004d7e07825 */ /* 0x040fe400078e02e0 */
[----:B------:R-:W2:Y:S01]  /*6f10*/  LDC R61, c[0x0][0x3a0] ;  /* 0x0000e800ff3d7b82 */ /* 0x000ea20000000800 */
[----:B------:R1:W-:Y:S01]  /*6f20*/  LDGSTS.E [R216+0x1c600], desc[UR16][R234.64], !P2 ;  /* 0x1c600000ead87fae */ /* 0x0003e2000d1a1010 */
[----:B------:R-:W-:Y:S01]  /*6f30*/  ISETP.GE.U32.AND P2, PT, R2, 0x7fffff6b, PT ;  /* 0x7fffff6b0200780c */ /* 0x000fe20003f46070 */
[----:B---3--:R-:W-:Y:S02]  /*6f40*/  VIADD R2, R64, 0xffffff88 ;  /* 0xffffff8840027836 */ /* 0x008fe40000000000 */
[----:B------:R3:W-:Y:S01]  /*6f50*/  LDGSTS.E [R216+0x1c800], desc[UR16][R232.64], !P6 ;  /* 0x1c800000e8d87fae */ /* 0x0007e2000f1a1010 */
[----:B------:R-:W-:Y:S02]  /*6f60*/  IMAD.WIDE R222, R215, 0x4, R222 ;  /* 0x00000004d7de7825 */ /* 0x000fe400078e02de */
[----:B------:R-:W2:Y:S01]  /*6f70*/  LDC R64, c[0x0][0x3a0] ;  /* 0x0000e800ff407b82 */ /* 0x000ea20000000800 */
[----:B------:R1:W-:Y:S01]  /*6f80*/  LDGSTS.E [R216+0x1ca00], desc[UR16][R230.64], !P6 ;  /* 0x1ca00000e6d87fae */ /* 0x0003e2000f1a1010 */
[----:B------:R-:W-:Y:S01]  /*6f90*/  ISETP.GE.U32.AND P6, PT, R58, 0x7fffff6a, PT ;  /* 0x7fffff6a3a00780c */ /* 0x000fe20003fc6070 */
[----:B-----5:R-:W-:-:S02]  /*6fa0*/  VIADD R58, R63, 0xffffff87 ;  /* 0xffffff873f3a7836 */ /* 0x020fc40000000000 */
[----:B------:R5:W-:Y:S01]  /*6fb0*/  LDGSTS.E [R216+0x1cc00], desc[UR16][R228.64], !P3 ;  /* 0x1cc00000e4d87fae */ /* 0x000be2000d9a1010 */
[C---:B------:R-:W-:Y:S02]  /*6fc0*/  IMAD.WIDE R220, R215.reuse, 0x4, R220 ;  /* 0x00000004d7dc7825 */ /* 0x040fe400078e02dc */
[----:B------:R-:W3:Y:S01]  /*6fd0*/  LDC R63, c[0x0][0x3a0] ;  /* 0x0000e800ff3f7b82 */ /* 0x000ee20000000800 */
[----:B------:R1:W-:Y:S01]  /*6fe0*/  LDGSTS.E [R216+0x1ce00], desc[UR16][R226.64], !P3 ;  /* 0x1ce00000e2d87fae */ /* 0x0003e2000d9a1010 */
[----:B------:R-:W-:Y:S01]  /*6ff0*/  ISETP.GE.U32.AND P3, PT, R2, 0x7fffff69, PT ;  /* 0x7fffff690200780c */ /* 0x000fe20003f66070 */
[----:B------:R-:W-:Y:S02]  /*7000*/  IMAD.WIDE R104, R215, 0x4, R104 ;  /* 0x00000004d7687825 */ /* 0x000fe400078e0268 */
[----:B------:R1:W-:Y:S02]  /*7010*/  LDGSTS.E [R216+0x1d000], desc[UR16][R224.64], !P5 ;  /* 0x1d000000e0d87fae */ /* 0x0003e4000e9a1010 */
[----:B------:R-:W-:-:S02]  /*7020*/  VIADD R2, R67, 0xffffff86 ;  /* 0xffffff8643027836 */ /* 0x000fc40000000000 */
[----:B------:R1:W-:Y:S01]  /*7030*/  LDGSTS.E [R216+0x1d200], desc[UR16][R222.64], !P5 ;  /* 0x1d200000ded87fae */ /* 0x0003e2000e9a1010 */
[----:B------:R-:W-:Y:S01]  /*7040*/  ISETP.GE.U32.AND P5, PT, R58, 0x7fffff68, PT ;  /* 0x7fffff683a00780c */ /* 0x000fe20003fa6070 */
[C---:B------:R-:W-:Y:S01]  /*7050*/  IMAD.WIDE R102, R215.reuse, 0x4, R102 ;  /* 0x00000004d7667825 */ /* 0x040fe200078e0266 */
[----:B------:R-:W-:Y:S01]  /*7060*/  IADD3 R58, PT, PT, R60, -0x7b, RZ ;  /* 0xffffff853c3a7810 */ /* 0x000fe20007ffe0ff */
[----:B------:R1:W-:Y:S01]  /*7070*/  LDGSTS.E [R216+0x1d400], desc[UR16][R220.64], !P2 ;  /* 0x1d400000dcd87fae */ /* 0x0003e2000d1a1010 */
[----:B------:R-:W3:Y:S01]  /*7080*/  LDC R60, c[0x0][0x3a0] ;  /* 0x0000e800ff3c7b82 */ /* 0x000ee20000000800 */
[C---:B------:R-:W-:Y:S02]  /*7090*/  IMAD.WIDE R100, R215.reuse, 0x4, R100 ;  /* 0x00000004d7647825 */ /* 0x040fe400078e0264 */
[----:B------:R2:W-:Y:S01]  /*70a0*/  LDGSTS.E [R216+0x1d600], desc[UR16][R104.64], !P2 ;  /* 0x1d60000068d87fae */ /* 0x0005e2000d1a1010 */
[----:B------:R-:W-:Y:S01]  /*70b0*/  ISETP.GE.U32.AND P2, PT, R2, 0x7fffff67, PT ;  /* 0x7fffff670200780c */ /* 0x000fe20003f46070 */
[----:B------:R-:W-:-:S02]  /*70c0*/  IMAD.WIDE R98, R215, 0x4, R98 ;  /* 0x00000004d7627825 */ /* 0x000fc400078e0262 */
[----:B------:R2:W-:Y:S01]  /*70d0*/  LDGSTS.E [R216+0x1d800], desc[UR16][R102.64], !P6 ;  /* 0x1d80000066d87fae */ /* 0x0005e2000f1a1010 */
[----:B------:R-:W3:Y:S01]  /*70e0*/  LDC R67, c[0x0][0x3a0] ;  /* 0x0000e800ff437b82 */ /* 0x000ee20000000800 */
[C---:B------:R-:W-:Y:S02]  /*70f0*/  IMAD.WIDE R96, R215.reuse, 0x4, R96 ;  /* 0x00000004d7607825 */ /* 0x040fe400078e0260 */
[----:B------:R2:W-:Y:S01]  /*7100*/  LDGSTS.E [R216+0x1da00], desc[UR16][R100.64], !P6 ;  /* 0x1da0000064d87fae */ /* 0x0005e2000f1a1010 */
[----:B------:R-:W-:Y:S01]  /*7110*/  ISETP.GE.U32.AND P6, PT, R58, 0x7fffff66, PT ;  /* 0x7fffff663a00780c */ /* 0x000fe20003fc6070 */
[----:B-1----:R-:W-:Y:S02]  /*7120*/  VIADD R2, R66, 0xffffff84 ;  /* 0xffffff8442027836 */ /* 0x002fe40000000000 */
[----:B------:R1:W-:Y:S01]  /*7130*/  LDGSTS.E [R216+0x1dc00], desc[UR16][R98.64], !P3 ;  /* 0x1dc0000062d87fae */ /* 0x0003e2000d9a1010 */
[C---:B------:R-:W-:Y:S01]  /*7140*/  IMAD.WIDE R94, R215.reuse, 0x4, R94 ;  /* 0x00000004d75e7825 */ /* 0x040fe200078e025e */
[----:B------:R-:W1:Y:S02]  /*7150*/  LDC R66, c[0x0][0x3a0] ;  /* 0x0000e800ff427b82 */ /* 0x000e640000000800 */
[----:B------:R1:W-:Y:S01]  /*7160*/  LDGSTS.E [R216+0x1de00], desc[UR16][R96.64], !P3 ;  /* 0x1de0000060d87fae */ /* 0x0003e2000d9a1010 */
[----:B------:R-:W-:Y:S01]  /*7170*/  IMAD.WIDE R92, R215, 0x4, R92 ;  /* 0x00000004d75c7825 */ /* 0x000fe200078e025c */
[----:B------:R-:W-:-:S02]  /*7180*/  ISETP.GE.U32.AND P3, PT, R2, 0x7fffff65, PT ;  /* 0x7fffff650200780c */ /* 0x000fc40003f66070 */
[----:B------:R1:W-:Y:S01]  /*7190*/  LDGSTS.E [R216+0x1e000], desc[UR16][R94.64], !P5 ;  /* 0x1e0000005ed87fae */ /* 0x0003e2000e9a1010 */
[----:B------:R-:W-:-:S03]  /*71a0*/  IMAD.WIDE R90, R215, 0x4, R90 ;  /* 0x00000004d75a7825 */ /* 0x000fc600078e025a */
[----:B------:R1:W-:Y:S01]  /*71b0*/  LDGSTS.E [R216+0x1e200], desc[UR16][R92.64], !P5 ;  /* 0x1e2000005cd87fae */ /* 0x0003e2000e9a1010 */
[----:B------:R-:W-:-:S03]  /*71c0*/  IMAD.WIDE R88, R215, 0x4, R88 ;  /* 0x00000004d7587825 */ /* 0x000fc600078e0258 */
[----:B------:R1:W-:Y:S01]  /*71d0*/  LDGSTS.E [R216+0x1e400], desc[UR16][R90.64], !P2 ;  /* 0x1e4000005ad87fae */ /* 0x0003e2000d1a1010 */
[----:B--2---:R-:W-:Y:S02]  /*71e0*/  VIADD R2, R64, 0xffffff82 ;  /* 0xffffff8240027836 */ /* 0x004fe40000000000 */
[----:B------:R-:W-:Y:S01]  /*71f0*/  VIADD R58, R59, 0xffffff83 ;  /* 0xffffff833b3a7836 */ /* 0x000fe20000000000 */
[----:B------:R2:W-:Y:S01]  /*7200*/  LDGSTS.E [R216+0x1e600], desc[UR16][R88.64], !P2 ;  /* 0x1e60000058d87fae */ /* 0x0005e2000d1a1010 */
[----:B------:R-:W-:Y:S01]  /*7210*/  IMAD.WIDE R86, R215, 0x4, R86 ;  /* 0x00000004d7567825 */ /* 0x000fe200078e0256 */
[----:B------:R-:W-:Y:S01]  /*7220*/  ISETP.GE.U32.AND P2, PT, R2, 0x7fffff63, PT ;  /* 0x7fffff630200780c */ /* 0x000fe20003f46070 */
[----:B------:R-:W1:Y:S01]  /*7230*/  LDC R59, c[0x0][0x3a0] ;  /* 0x0000e800ff3b7b82 */ /* 0x000e620000000800 */
[----:B------:R-:W-:Y:S01]  /*7240*/  IADD3 R2, PT, PT, R65, -0x80, RZ ;  /* 0xffffff8041027810 */ /* 0x000fe20007ffe0ff */
[C---:B------:R-:W-:Y:S01]  /*7250*/  IMAD.WIDE R84, R215.reuse, 0x4, R84 ;  /* 0x00000004d7547825 */ /* 0x040fe200078e0254 */
[----:B------:R-:W-:Y:S01]  /*7260*/  ISETP.GE.U32.AND P5, PT, R58, 0x7fffff64, PT ;  /* 0x7fffff643a00780c */ /* 0x000fe20003fa6070 */
[----:B------:R1:W-:Y:S02]  /*7270*/  LDGSTS.E [R216+0x1e800], desc[UR16][R86.64], !P6 ;  /* 0x1e80000056d87fae */ /* 0x0003e4000f1a1010 */
[----:B------:R-:W-:-:S02]  /*7280*/  IMAD.WIDE R82, R215, 0x4, R82 ;  /* 0x00000004d7527825 */ /* 0x000fc400078e0252 */
[----:B------:R1:W-:Y:S01]  /*7290*/  LDGSTS.E [R216+0x1ea00], desc[UR16][R84.64], !P6 ;  /* 0x1ea0000054d87fae */ /* 0x0003e2000f1a1010 */
[----:B------:R-:W-:Y:S01]  /*72a0*/  ISETP.GE.AND P6, PT, R137, R2, PT ;  /* 0x000000028900720c */ /* 0x000fe20003fc6270 */
[----:B------:R-:W-:Y:S01]  /*72b0*/  IMAD.WIDE R80, R215, 0x4, R80 ;  /* 0x00000004d7507825 */ /* 0x000fe200078e0250 */
[----:B------:R-:W1:Y:S01]  /*72c0*/  LDC R65, c[0x0][0x3a0] ;  /* 0x0000e800ff417b82 */ /* 0x000e620000000800 */
[----:B------:R1:W-:Y:S02]  /*72d0*/  LDGSTS.E [R216+0x1ec00], desc[UR16][R82.64], !P3 ;  /* 0x1ec0000052d87fae */ /* 0x0003e4000d9a1010 */
[----:B------:R-:W-:Y:S02]  /*72e0*/  VIADD R58, R61, 0xffffff81 ;  /* 0xffffff813d3a7836 */ /* 0x000fe40000000000 */
[----:B------:R1:W-:Y:S01]  /*72f0*/  LDGSTS.E [R216+0x1ee00], desc[UR16][R80.64], !P3 ;  /* 0x1ee0000050d87fae */ /* 0x0003e2000d9a1010 */
[C---:B------:R-:W-:Y:S02]  /*7300*/  IMAD.WIDE R112, R215.reuse, 0x4, R112 ;  /* 0x00000004d7707825 */ /* 0x040fe400078e0270 */
[----:B------:R-:W-:Y:S01]  /*7310*/  ISETP.GE.U32.AND P3, PT, R58, 0x7fffff62, PT ;  /* 0x7fffff623a00780c */ /* 0x000fe20003f66070 */
[----:B------:R-:W1:Y:S01]  /*7320*/  LDC R61, c[0x0][0x3a0] ;  /* 0x0000e800ff3d7b82 */ /* 0x000e620000000800 */
[----:B------:R-:W-:Y:S01]  /*7330*/  SEL R58, RZ, 0x4, P6 ;  /* 0x00000004ff3a7807 */ /* 0x000fe20003000000 */
[C---:B------:R-:W-:Y:S01]  /*7340*/  IMAD.WIDE R120, R215.reuse, 0x4, R120 ;  /* 0x00000004d7787825 */ /* 0x040fe200078e0278 */
[----:B------:R-:W-:Y:S01]  /*7350*/  ISETP.GT.AND P6, PT, R136, 0x9f, PT ;  /* 0x0000009f8800780c */ /* 0x000fe20003fc4270 */
[----:B------:R1:W-:Y:S02]  /*7360*/  LDGSTS.E [R216+0x1f000], desc[UR16][R112.64], !P5 ;  /* 0x1f00000070d87fae */ /* 0x0003e4000e9a1010 */
[C---:B------:R-:W-:Y:S01]  /*7370*/  IMAD.WIDE R114, R215.reuse, 0x4, R114 ;  /* 0x00000004d7727825 */ /* 0x040fe200078e0272 */
[----:B------:R-:W-:Y:S01]  /*7380*/  SEL R58, R58, RZ, P6 ;  /* 0x000000ff3a3a7207 */ /* 0x000fe20003000000 */
[----:B------:R1:W-:Y:S01]  /*7390*/  LDGSTS.E [R216+0x1f200], desc[UR16][R120.64], !P5 ;  /* 0x1f20000078d87fae */ /* 0x0003e2000e9a1010 */
[----:B------:R-:W-:Y:S01]  /*73a0*/  ISETP.GE.U32.AND P6, PT, R2, 0x7fffff61, PT ;  /* 0x7fffff610200780c */ /* 0x000fe20003fc6070 */
[C---:B------:R-:W-:Y:S01]  /*73b0*/  IMAD.WIDE R122, R215.reuse, 0x4, R122 ;  /* 0x00000004d77a7825 */ /* 0x040fe200078e027a */
[----:B------:R-:W-:Y:S01]  /*73c0*/  ISETP.NE.U32.AND P5, PT, R58, RZ, PT ;  /* 0x000000ff3a00720c */ /* 0x000fe20003fa5070 */
[----:B------:R1:W-:Y:S01]  /*73d0*/  LDGSTS.E [R216+0x1f400], desc[UR16][R114.64], !P2 ;  /* 0x1f40000072d87fae */ /* 0x0003e2000d1a1010 */
[----:B------:R-:W1:Y:S01]  /*73e0*/  LDC R64, c[0x0][0x3a0] ;  /* 0x0000e800ff407b82 */ /* 0x000e620000000800 */
[----:B------:R-:W-:-:S02]  /*73f0*/  IMAD.WIDE R116, R215, 0x4, R116 ;  /* 0x00000004d7747825 */ /* 0x000fc400078e0274 */
[----:B------:R1:W-:Y:S02]  /*7400*/  LDGSTS.E [R216+0x1f600], desc[UR16][R122.64], !P2 ;  /* 0x1f6000007ad87fae */ /* 0x0003e4000d1a1010 */
[C---:B------:R-:W-:Y:S02]  /*7410*/  IMAD.WIDE R124, R215.reuse, 0x4, R124 ;  /* 0x00000004d77c7825 */ /* 0x040fe400078e027c */
[----:B------:R1:W-:Y:S02]  /*7420*/  LDGSTS.E [R216+0x1f800], desc[UR16][R116.64], !P3 ;  /* 0x1f80000074d87fae */ /* 0x0003e4000d9a1010 */
[C---:B------:R-:W-:Y:S02]  /*7430*/  IMAD.WIDE R118, R215.reuse, 0x4, R118 ;  /* 0x00000004d7767825 */ /* 0x040fe400078e0276 */
[----:B------:R1:W-:Y:S02]  /*7440*/  LDGSTS.E [R216+0x1fa00], desc[UR16][R124.64], !P3 ;  /* 0x1fa000007cd87fae */ /* 0x0003e4000d9a1010 */
[----:B------:R-:W-:-:S02]  /*7450*/  IMAD.WIDE R126, R215, 0x4, R126 ;  /* 0x00000004d77e7825 */ /* 0x000fc400078e027e */
[----:B------:R1:W-:Y:S02]  /*7460*/  LDGSTS.E [R216+0x1fc00], desc[UR16][R118.64], !P6 ;  /* 0x1fc0000076d87fae */ /* 0x0003e4000f1a1010 */
[C---:B------:R-:W-:Y:S02]  /*7470*/  IMAD.WIDE R70, R107.reuse, 0x4, R70 ;  /* 0x000000046b467825 */ /* 0x040fe400078e0246 */
[----:B------:R1:W-:Y:S02]  /*7480*/  LDGSTS.E [R216+0x1fe00], desc[UR16][R126.64], !P6 ;  /* 0x1fe000007ed87fae */ /* 0x0003e4000f1a1010 */
[C---:B------:R-:W-:Y:S02]  /*7490*/  IMAD.WIDE R130, R107.reuse, 0x4, R130 ;  /* 0x000000046b827825 */ /* 0x040fe400078e0282 */
[----:B------:R-:W0:Y:S02]  /*74a0*/  LDGDEPBAR ;  /* 0x00000000000079af */ /* 0x000e240000000000 */
        /* <DEDUP_REMOVED lines=56> */
[----:B---3--:R-:W-:Y:S02]  /*7830*/  VIADD R58, R60, 0xffffff7e ;  /* 0xffffff7e3c3a7836 */ /* 0x008fe40000000000 */
[C---:B------:R-:W-:Y:S01]  /*7840*/  IMAD.WIDE R108, R107.reuse, 0x4, R108 ;  /* 0x000000046b6c7825 */ /* 0x040fe200078e026c */
[----:B------:R3:W-:Y:S01]  /*7850*/  LDGSTS.E [R213+0x3f200], desc[UR16][R74.64], P4 ;  /* 0x3f2000004ad57fae */ /* 0x0007e2000a1a1010 */
[----:B------:R-:W2:Y:S01]  /*7860*/  LDC R60, c[0x0][0x3a0] ;  /* 0x0000e800ff3c7b82 */ /* 0x000ea20000000800 */
[----:B------:R-:W-:Y:S01]  /*7870*/  ISETP.GE.U32.AND P3, PT, R58, 0x7fffff5f, PT ;  /* 0x7fffff5f3a00780c */ /* 0x000fe20003f66070 */
[----:B------:R-:W-:Y:S01]  /*7880*/  IMAD.WIDE R110, R107, 0x4, R110 ;  /* 0x000000046b6e7825 */ /* 0x000fe200078e026e */
[----:B------:R2:W-:Y:S03]  /*7890*/  LDGSTS.E [R213+0x3f600], desc[UR16][R72.64], P4 ;  /* 0x3f60000048d57fae */ /* 0x0005e6000a1a1010 */
[----:B-1----:R-:W-:Y:S01]  /*78a0*/  VIADD R2, R59, 0xffffff7f ;  /* 0xffffff7f3b027836 */ /* 0x002fe20000000000 */
[----:B------:R1:W-:Y:S01]  /*78b0*/  LDGSTS.E [R213+0x3fa00], desc[UR16][R108.64], P4 ;  /* 0x3fa000006cd57fae */ /* 0x0003e2000a1a1010 */
[----:B------:R-:W1:Y:S01]  /*78c0*/  LDC R58, c[0x0][0x3a0] ;  /* 0x0000e800ff3a7b82 */ /* 0x000e620000000800 */
[----:B------:R-:W-:-:S02]  /*78d0*/  IMAD.WIDE R56, R215, 0x4, R56 ;  /* 0x00000004d7387825 */ /* 0x000fc400078e0238 */
[----:B------:R1:W-:Y:S01]  /*78e0*/  LDGSTS.E [R213+0x3fe00], desc[UR16][R110.64], P4 ;  /* 0x3fe000006ed57fae */ /* 0x0003e2000a1a1010 */
[----:B------:R-:W-:Y:S01]  /*78f0*/  ISETP.GE.U32.AND P2, PT, R2, 0x7fffff60, PT ;  /* 0x7fffff600200780c */ /* 0x000fe20003f46070 */
[----:B------:R-:W-:Y:S02]  /*7900*/  VIADD R2, R63, 0xffffff7d ;  /* 0xffffff7d3f027836 */ /* 0x000fe40000000000 */
[----:B------:R-:W0:Y:S01]  /*7910*/  LDGDEPBAR ;  /* 0x00000000000079af */ /* 0x000e220000000000 */
[----:B------:R-:W3:Y:S01]  /*7920*/  LDC R59, c[0x0][0x3a0] ;  /* 0x0000e800ff3b7b82 */ /* 0x000ee20000000800 */
[----:B------:R-:W-:Y:S01]  /*7930*/  IMAD.WIDE R54, R215, 0x4, R54 ;  /* 0x00000004d7367825 */ /* 0x000fe200078e0236 */
[----:B------:R-:W-:-:S06]  /*7940*/  ISETP.GE.U32.AND P6, PT, R2, 0x7fffff5e, PT ;  /* 0x7fffff5e0200780c */ /* 0x000fcc0003fc6070 */
[----:B------:R-:W-:Y:S01]  /*7950*/  BAR.SYNC.DEFER_BLOCKING 0x0 ;  /* 0x0000000000007b1d */ /* 0x000fe20000010000 */
[----:B------:R-:W-:Y:S02]  /*7960*/  VIADD R2, R61, 0xffffff7c ;  /* 0xffffff7c3d027836 */ /* 0x000fe40000000000 */
[----:B------:R-:W-:-:S05]  /*7970*/  IMAD.WIDE R52, R215, 0x4, R52 ;  /* 0x00000004d7347825 */ /* 0x000fca00078e0234 */
[----:B------:R-:W3:Y:S01]  /*7980*/  LDC R63, c[0x0][0x3a0] ;  /* 0x0000e800ff3f7b82 */ /* 0x000ee20000000800 */
[----:B------:R-:W-:Y:S01]  /*7990*/  ISETP.GE.U32.AND P4, PT, R2, 0x7fffff5d, PT ;  /* 0x7fffff5d0200780c */ /* 0x000fe20003f86070 */
[----:B--2---:R-:W-:Y:S02]  /*79a0*/  VIADD R2, R60, 0xffffff7a ;  /* 0xffffff7a3c027836 */ /* 0x004fe40000000000 */
[----:B------:R-:W-:Y:S01]  /*79b0*/  IMAD.WIDE R50, R215, 0x4, R50 ;  /* 0x00000004d7327825 */ /* 0x000fe200078e0232 */
[----:B-1----:R-:W-:-:S03]  /*79c0*/  IADD3 R58, PT, PT, R58, -0x85, RZ ;  /* 0xffffff7b3a3a7810 */ /* 0x002fc60007ffe0ff */
[----:B------:R-:W1:Y:S01]  /*79d0*/  LDC R60, c[0x0][0x3a0] ;  /* 0x0000e800ff3c7b82 */ /* 0x000e620000000800 */
[----:B------:R-:W-:-:S04]  /*79e0*/  IMAD.WIDE R48, R215, 0x4, R48 ;  /* 0x00000004d7307825 */ /* 0x000fc800078e0230 */
[----:B------:R-:W-:-:S03]  /*79f0*/  IMAD.WIDE R46, R215, 0x4, R46 ;  /* 0x00000004d72e7825 */ /* 0x000fc600078e022e */
[----:B------:R-:W2:Y:S01]  /*7a00*/  LDC R61, c[0x0][0x3a0] ;  /* 0x0000e800ff3d7b82 */ /* 0x000ea20000000800 */
        /* <DEDUP_REMOVED lines=10> */
[----:B------:R-:W-:Y:S01]  /*7ab0*/  IMAD.WIDE R40, R215, 0x4, R40 ;  /* 0x00000004d7287825 */ /* 0x000fe200078e0228 */
[----:B------:R-:W2:Y:S02]  /*7ac0*/  LDC R65, c[0x0][0x3a0] ;  /* 0x0000e800ff417b82 */ /* 0x000ea40000000800 */
[----:B------:R1:W-:Y:S01]  /*7ad0*/  LDGSTS.E [R216+0x20600], desc[UR16][R50.64], !P3 ;  /* 0x2060000032d87fae */ /* 0x0003e2000d9a1010 */
[----:B------:R-:W-:Y:S01]  /*7ae0*/  ISETP.GE.U32.AND P3, PT, R2, 0x7fffff5b, PT ;  /* 0x7fffff5b0200780c */ /* 0x000fe20003f66070 */
[----:B------:R-:W-:-:S02]  /*7af0*/  VIADD R2, R66, 0xffffff78 ;  /* 0xffffff7842027836 */ /* 0x000fc40000000000 */
[----:B------:R1:W-:Y:S01]  /*7b00*/  LDGSTS.E [R216+0x20800], desc[UR16][R48.64], !P6 ;  /* 0x2080000030d87fae */ /* 0x0003e2000f1a1010 */
[----:B------:R-:W-:Y:S01]  /*7b10*/  IMAD.WIDE R38, R215, 0x4, R38 ;  /* 0x00000004d7267825 */ /* 0x000fe200078e0226 */
[----:B------:R-:W4:Y:S02]  /*7b20*/  LDC R66, c[0x0][0x3a0] ;  /* 0x0000e800ff427b82 */ /* 0x000f240000000800 */
[----:B------:R1:W-:Y:S01]  /*7b30*/  LDGSTS.E [R216+0x20a00], desc[UR16][R46.64], !P6 ;  /* 0x20a000002ed87fae */ /* 0x0003e2000f1a1010 */
[----:B------:R-:W-:Y:S01]  /*7b40*/  ISETP.GE.U32.AND P6, PT, R58, 0x7fffff5a, PT ;  /* 0x7fffff5a3a00780c */ /* 0x000fe20003fc6070 */
[----:B---3--:R-:W-:Y:S02]  /*7b50*/  VIADD R58, R59, 0xffffff77 ;  /* 0xffffff773b3a7836 */ /* 0x008fe40000000000 */
[----:B------:R3:W-:Y:S01]  /*7b60*/  LDGSTS.E [R216+0x20c00], desc[UR16][R44.64], !P4 ;  /* 0x20c000002cd87fae */ /* 0x0007e2000e1a1010 */
[C---:B------:R-:W-:Y:S01]  /*7b70*/  IMAD.WIDE R36, R215.reuse, 0x4, R36 ;  /* 0x00000004d7247825 */ /* 0x040fe200078e0224 */
[----:B------:R-:W3:Y:S02]  /*7b80*/  LDC R59, c[0x0][0x3a0] ;  /* 0x0000e800ff3b7b82 */ /* 0x000ee40000000800 */
[----:B------:R1:W-:Y:S01]  /*7b90*/  LDGSTS.E [R216+0x20e00], desc[UR16][R42.64], !P4 ;  /* 0x20e000002ad87fae */ /* 0x0003e2000e1a1010 */
[----:B------:R-:W-:Y:S01]  /*7ba0*/  IMAD.WIDE R34, R215, 0x4, R34 ;  /* 0x00000004d7227825 */ /* 0x000fe200078e0222 */
[----:B------:R-:W-:-:S02]  /*7bb0*/  ISETP.GE.U32.AND P4, PT, R2, 0x7fffff59, PT ;  /* 0x7fffff590200780c */ /* 0x000fc40003f86070 */
[----:B------:R-:W-:Y:S01]  /*7bc0*/  IADD3 R2, PT, PT, R63, -0x8a, RZ ;  /* 0xffffff763f027810 */ /* 0x000fe20007ffe0ff */
[----:B------:R2:W-:Y:S01]  /*7bd0*/  LDGSTS.E [R216+0x21000], desc[UR16][R40.64], !P2 ;  /* 0x2100000028d87fae */ /* 0x0005e2000d1a1010 */
[C---:B------:R-:W-:Y:S01]  /*7be0*/  IMAD.WIDE R32, R215.reuse, 0x4, R32 ;  /* 0x00000004d7207825 */ /* 0x040fe200078e0220 */
[----:B------:R-:W5:Y:S02]  /*7bf0*/  LDC R63, c[0x0][0x3a0] ;  /* 0x0000e800ff3f7b82 */ /* 0x000f640000000800 */
[----:B------:R2:W-:Y:S01]  /*7c00*/  LDGSTS.E [R216+0x21200], desc[UR16][R38.64], !P2 ;  /* 0x2120000026d87fae */ /* 0x0005e2000d1a1010 */
[----:B------:R-:W-:Y:S01]  /*7c10*/  ISETP.GE.U32.AND P2, PT, R58, 0x7fffff58, PT ;  /* 0x7fffff583a00780c */ /* 0x000fe20003f46070 */
[----:B------:R-:W-:Y:S02]  /*7c20*/  IMAD.WIDE R30, R215, 0x4, R30 ;  /* 0x00000004d71e7825 */ /* 0x000fe400078e021e */
[----:B------:R2:W-:Y:S02]  /*7c30*/  LDGSTS.E [R216+0x21400], desc[UR16][R36.64], !P3 ;  /* 0x2140000024d87fae */ /* 0x0005e4000d9a1010 */
[----:B-1----:R-:W-:-:S02]  /*7c40*/  VIADD R58, R60, 0xffffff75 ;  /* 0xffffff753c3a7836 */ /* 0x002fc40000000000 */
[----:B------:R-:W-:Y:S01]  /*7c50*/  LDGSTS.E [R216+0x21600], desc[UR16][R34.64], !P3 ;  /* 0x2160000022d87fae */ /* 0x000fe2000d9a1010 */
[----:B------:R-:W-:Y:S01]  /*7c60*/  ISETP.GE.U32.AND P3, PT, R2, 0x7fffff57, PT ;  /* 0x7fffff570200780c */ /* 0x000fe20003f66070 */
[----:B------:R-:W-:Y:S01]  /*7c70*/  VIADD R2, R64, 0xffffff74 ;  /* 0xffffff7440027836 */ /* 0x000fe20000000000 */
[----:B------:R-:W1:Y:S01]  /*7c80*/  LDC R60, c[0x0][0x3a0] ;  /* 0x0000e800ff3c7b82 */ /* 0x000e620000000800 */
[C---:B------:R-:W-:Y:S01]  /*7c90*/  IMAD.WIDE R28, R215.reuse, 0x4, R28 ;  /* 0x00000004d71c7825 */ /* 0x040fe200078e021c */
[----:B------:R-:W-:Y:S03]  /*7ca0*/  LDGSTS.E [R216+0x21800], desc[UR16][R32.64], !P6 ;  /* 0x2180000020d87fae */ /* 0x000fe6000f1a1010 */
[C---:B------:R-:W-:Y:S01]  /*7cb0*/  IMAD.WIDE R26, R215.reuse, 0x4, R26 ;  /* 0x00000004d71a7825 */ /* 0x040fe200078e021a */
[----:B------:R-:W-:Y:S01]  /*7cc0*/  LDGSTS.E [R216+0x21a00], desc[UR16][R30.64], !P6 ;  /* 0x21a000001ed87fae */ /* 0x000fe2000f1a1010 */
[----:B------:R-:W-:Y:S01]  /*7cd0*/  ISETP.GE.U32.AND P6, PT, R58, 0x7fffff56, PT ;  /* 0x7fffff563a00780c */ /* 0x000fe20003fc6070 */
[----:B------:R-:W1:Y:S01]  /*7ce0*/  LDC R64, c[0x0][0x3a0] ;  /* 0x0000e800ff407b82 */ /* 0x000e620000000800 */
[C---:B------:R-:W-:Y:S01]  /*7cf0*/  IMAD.WIDE R24, R215.reuse, 0x4, R24 ;  /* 0x00000004d7187825 */ /* 0x040fe200078e0218 */
[----:B------:R-:W-:Y:S03]  /*7d00*/  LDGSTS.E [R216+0x21c00], desc[UR16][R28.64], !P4 ;  /* 0x21c000001cd87fae */ /* 0x000fe6000e1a1010 */
[----:B------:R-:W-:Y:S01]  /*7d10*/  IMAD.WIDE R22, R215, 0x4, R22 ;  /* 0x00000004d7167825 */ /* 0x000fe200078e0216 */
[----:B------:R-:W-:Y:S01]  /*7d20*/  LDGSTS.E [R216+0x21e00], desc[UR16][R26.64], !P4 ;  /* 0x21e000001ad87fae */ /* 0x000fe2000e1a1010 */
[----:B------:R-:W-:-:S02]  /*7d30*/  ISETP.GE.U32.AND P4, PT, R2, 0x7fffff55, PT ;  /* 0x7fffff550200780c */ /* 0x000fc40003f86070 */
[----:B--2---:R-:W-:Y:S01]  /*7d40*/  VIADD R58, R61, 0xffffff73 ;  /* 0xffffff733d3a7836 */ /* 0x004fe20000000000 */
[----:B------:R-:W-:Y:S01]  /*7d50*/  LDGSTS.E [R216+0x22000], desc[UR16][R24.64], !P2 ;  /* 0x2200000018d87fae */ /* 0x000fe2000d1a1010 */
[C---:B------:R-:W-:Y:S01]  /*7d60*/  IMAD.WIDE R20, R215.reuse, 0x4, R20 ;  /* 0x00000004d7147825 */ /* 0x040fe200078e0214 */
[----:B------:R-:W2:Y:S02]  /*7d70*/  LDC R61, c[0x0][0x3a0] ;  /* 0x0000e800ff3d7b82 */ /* 0x000ea40000000800 */
[----:B------:R-:W-:Y:S01]  /*7d80*/  LDGSTS.E [R216+0x22200], desc[UR16][R22.64], !P2 ;  /* 0x2220000016d87fae */ /* 0x000fe2000d1a1010 */
[----:B------:R-:W-:Y:S01]  /*7d90*/  IMAD.WIDE R18, R215, 0x4, R18 ;  /* 0x00000004d7127825 */ /* 0x000fe200078e0212 */
[----:B------:R-:W-:Y:S02]  /*7da0*/  ISETP.GE.U32.AND P2, PT, R58, 0x7fffff54, PT ;  /* 0x7fffff543a00780c */ /* 0x000fe40003f46070 */
[----:B------:R-:W-:Y:S01]  /*7db0*/  LDGSTS.E [R216+0x22400], desc[UR16][R20.64], !P3 ;  /* 0x2240000014d87fae */ /* 0x000fe2000d9a1010 */
[----:B----4-:R-:W-:Y:S01]  /*7dc0*/  VIADD R2, R66, 0xffffff72 ;  /* 0xffffff7242027836 */ /* 0x010fe20000000000 */
[----:B---3--:R-:W-:Y:S01]  /*7dd0*/  IADD3 R58, PT, PT, R59, -0x8f, RZ ;  /* 0xffffff713b3a7810 */ /* 0x008fe20007ffe0ff */
[----:B------:R-:W3:Y:S01]  /*7de0*/  LDC R66, c[0x0][0x3a0] ;  /* 0x0000e800ff427b82 */ /* 0x000ee20000000800 */
[----:B------:R-:W-:Y:S01]  /*7df0*/  IMAD.WIDE R16, R215, 0x4, R16 ;  /* 0x00000004d7107825 */ /* 0x000fe200078e0210 */
[----:B------:R-:W-:Y:S01]  /*7e00*/  LDGSTS.E [R216+0x22600], desc[UR16][R18.64], !P3 ;  /* 0x2260000012d87fae */ /* 0x000fe2000d9a1010 */
[----:B------:R-:W-:-:S02]  /*7e10*/  ISETP.GE.U32.AND P3, PT, R2, 0x7fffff53, PT ;  /* 0x7fffff530200780c */ /* 0x000fc40003f66070 */
[C---:B------:R-:W-:Y:S01]  /*7e20*/  IMAD.WIDE R14, R215.reuse, 0x4, R14 ;  /* 0x00000004d70e7825 */ /* 0x040fe200078e020e */
[----:B------:R-:W-:Y:S02]  /*7e30*/  LDGSTS.E [R216+0x22800], desc[UR16][R16.64], !P6 ;  /* 0x2280000010d87fae */ /* 0x000fe4000f1a1010 */
[----:B------:R-:W4:Y:S01]  /*7e40*/  LDC R59, c[0x0][0x3a0] ;  /* 0x0000e800ff3b7b82 */ /* 0x000f220000000800 */
[C---:B------:R-:W-:Y:S01]  /*7e50*/  IMAD.WIDE R12, R215.reuse, 0x4, R12 ;  /* 0x00000004d70c7825 */ /* 0x040fe200078e020c */
[----:B------:R-:W-:Y:S01]  /*7e60*/  LDGSTS.E [R216+0x22a00], desc[UR16][R14.64], !P6 ;  /* 0x22a000000ed87fae */ /* 0x000fe2000f1a1010 */
[----:B------:R-:W-:Y:S02]  /*7e70*/  ISETP.GE.U32.AND P6, PT, R58, 0x7fffff52, PT ;  /* 0x7fffff523a00780c */ /* 0x000fe40003fc6070 */
[----:B------:R-:W-:Y:S01]  /*7e80*/  IMAD.WIDE R10, R215, 0x4, R10 ;  /* 0x00000004d70a7825 */ /* 0x000fe200078e020a */
[----:B------:R-:W-:Y:S03]  /*7e90*/  LDGSTS.E [R216+0x22c00], desc[UR16][R12.64], !P4 ;  /* 0x22c000000cd87fae */ /* 0x000fe6000e1a1010 */
[----:B------:R-:W-:Y:S01]  /*7ea0*/  VIADD R2, R65, 0xffffff70 ;  /* 0xffffff7041027836 */ /* 0x000fe20000000000 */
[----:B------:R-:W-:Y:S01]  /*7eb0*/  LDGSTS.E [R216+0x22e00], desc[UR16][R10.64], !P4 ;  /* 0x22e000000ad87fae */ /* 0x000fe2000e1a1010 */
[----:B------:R-:W2:Y:S01]  /*7ec0*/  LDC R65, c[0x0][0x3a0] ;  /* 0x0000e800ff417b82 */ /* 0x000ea20000000800 */
[----:B------:R-:W-:-:S02]  /*7ed0*/  IMAD.WIDE R8, R215, 0x4, R8 ;  /* 0x00000004d7087825 */ /* 0x000fc400078e0208 */
[----:B------:R-:W-:Y:S02]  /*7ee0*/  ISETP.GE.U32.AND P4, PT, R2, 0x7fffff51, PT ;  /* 0x7fffff510200780c */ /* 0x000fe40003f86070 */
[----:B-1----:R-:W-:Y:S01]  /*7ef0*/  VIADD R2, R64, 0xffffff6e ;  /* 0xffffff6e40027836 */ /* 0x002fe20000000000 */
[----:B------:R-:W-:Y:S01]  /*7f00*/  LDGSTS.E [R216+0x23000], desc[UR16][R8.64], !P2 ;  /* 0x2300000008d87fae */ /* 0x000fe2000d1a1010 */
[C---:B------:R-:W-:Y:S01]  /*7f10*/  IMAD.WIDE R6, R215.reuse, 0x4, R6 ;  /* 0x00000004d7067825 */ /* 0x040fe200078e0206 */
[----:B------:R-:W1:Y:S03]  /*7f20*/  LDC R64, c[0x0][0x3a0] ;  /* 0x0000e800ff407b82 */ /* 0x000e660000000800 */
[----:B------:R-:W-:Y:S01]  /*7f30*/  VIADD R58, R60, 0xffffff6f ;  /* 0xffffff6f3c3a7836 */ /* 0x000fe20000000000 */
[----:B------:R-:W-:Y:S01]  /*7f40*/  LDGSTS.E [R216+0x23200], desc[UR16][R6.64], !P2 ;  /* 0x2320000006d87fae */ /* 0x000fe2000d1a1010 */
[----:B------:R-:W-:-:S03]  /*7f50*/  IMAD.WIDE R4, R215, 0x4, R4 ;  /* 0x00000004d7047825 */ /* 0x000fc600078e0204 */
[----:B------:R-:W-:Y:S01]  /*7f60*/  ISETP.GE.U32.AND P2, PT, R58, 0x7fffff50, PT ;  /* 0x7fffff503a00780c */ /* 0x000fe20003f46070 */
[----:B------:R-:W-:Y:S01]  /*7f70*/  IMAD.WIDE R250, R215, 0x4, R250 ;  /* 0x00000004d7fa7825 */ /* 0x000fe200078e02fa */
[----:B------:R-:W-:Y:S01]  /*7f80*/  LDGSTS.E [R216+0x23400], desc[UR16][R4.64], !P3 ;  /* 0x2340000004d87fae */ /* 0x000fe2000d9a1010 */
[----:B------:R-:W1:Y:S02]  /*7f90*/  LDC R60, c[0x0][0x3a0] ;  /* 0x0000e800ff3c7b82 */ /* 0x000e640000000800 */
[----:B-----5:R-:W-:Y:S01]  /*7fa0*/  VIADD R58, R63, 0xffffff6d ;  /* 0xffffff6d3f3a7836 */ /* 0x020fe20000000000 */
[----:B------:R-:W-:Y:S01]  /*7fb0*/  LDGSTS.E [R216+0x23600], desc[UR16][R250.64], !P3 ;  /* 0x23600000fad87fae */ /* 0x000fe2000d9a1010 */
[C---:B------:R-:W-:Y:S01]  /*7fc0*/  IMAD.WIDE R248, R215.reuse, 0x4, R248 ;  /* 0x00000004d7f87825 */ /* 0x040fe200078e02f8 */
[----:B------:R-:W-:Y:S02]  /*7fd0*/  ISETP.GE.U32.AND P3, PT, R2, 0x7fffff4f, PT ;  /* 0x7fffff4f0200780c */ /* 0x000fe40003f66070 */
[----:B---3--:R-:W-:Y:S01]  /*7fe0*/  IADD3 R2, PT, PT, R66, -0x94, RZ ;  /* 0xffffff6c42027810 */ /* 0x008fe20007ffe0ff */
[C---:B------:R-:W-:Y:S01]  /*7ff0*/  IMAD.WIDE R246, R215.reuse, 0x4, R246 ;  /* 0x00000004d7f67825 */ /* 0x040fe200078e02f6 */
[----:B------:R-:W3:Y:S01]  /*8000*/  LDC R63, c[0x0][0x3a0] ;  /* 0x0000e800ff3f7b82 */ /* 0x000ee20000000800 */
[----:B------:R-:W-:Y:S02]  /*8010*/  LDGSTS.E [R216+0x23800], desc[UR16][R248.64], !P6 ;  /* 0x23800000f8d87fae */ /* 0x000fe4000f1a1010 */
[----:B------:R-:W-:-:S02]  /*8020*/  IMAD.WIDE R244, R215, 0x4, R244 ;  /* 0x00000004d7f47825 */ /* 0x000fc400078e02f4 */
[----:B------:R-:W-:Y:S01]  /*8030*/  LDGSTS.E [R216+0x23a00], desc[UR16][R246.64], !P6 ;  /* 0x23a00000f6d87fae */ /* 0x000fe2000f1a1010 */
[----:B------:R-:W-:Y:S01]  /*8040*/  ISETP.GE.U32.AND P6, PT, R58, 0x7fffff4e, PT ;  /* 0x7fffff4e3a00780c */ /* 0x000fe20003fc6070 */
[C---:B------:R-:W-:Y:S01]  /*8050*/  IMAD.WIDE R242, R215.reuse, 0x4, R242 ;  /* 0x00000004d7f27825 */ /* 0x040fe200078e02f2 */
[----:B------:R-:W5:Y:S01]  /*8060*/  LDC R66, c[0x0][0x3a0] ;  /* 0x0000e800ff427b82 */ /* 0x000f620000000800 */
[----:B------:R-:W-:Y:S02]  /*8070*/  LDGSTS.E [R216+0x23c00], desc[UR16][R244.64], !P4 ;  /* 0x23c00000f4d87fae */ /* 0x000fe4000e1a1010 */
[C---:B------:R-:W-:Y:S02]  /*8080*/  IMAD.WIDE R240, R215.reuse, 0x4, R240 ;  /* 0x00000004d7f07825 */ /* 0x040fe400078e02f0 */
[----:B------:R-:W-:Y:S01]  /*8090*/  LDGSTS.E [R216+0x23e00], desc[UR16][R242.64], !P4 ;  /* 0x23e00000f2d87fae */ /* 0x000fe2000e1a1010 */
[----:B------:R-:W-:Y:S01]  /*80a0*/  ISETP.GE.U32.AND P4, PT, R2, 0x7fffff4d, PT ;  /* 0x7fffff4d0200780c */ /* 0x000fe20003f86070 */
[----:B------:R-:W-:-:S02]  /*80b0*/  IMAD.WIDE R238, R215, 0x4, R238 ;  /* 0x00000004d7ee7825 */ /* 0x000fc400078e02ee */
[----:B------:R-:W-:Y:S02]  /*80c0*/  LDGSTS.E [R216+0x24000], desc[UR16][R240.64], !P2 ;  /* 0x24000000f0d87fae */ /* 0x000fe4000d1a1010 */
[----:B----4-:R-:W-:Y:S02]  /*80d0*/  VIADD R58, R59, 0xffffff6b ;  /* 0xffffff6b3b3a7836 */ /* 0x010fe40000000000 */
[C---:B------:R-:W-:Y:S01]  /*80e0*/  IMAD.WIDE R236, R215.reuse, 0x4, R236 ;  /* 0x00000004d7ec7825 */ /* 0x040fe200078e02ec */
[----:B------:R-:W-:Y:S01]  /*80f0*/  LDGSTS.E [R216+0x24200], desc[UR16][R238.64], !P2 ;  /* 0x24200000eed87fae */ /* 0x000fe2000d1a1010 */
[----:B------:R-:W4:Y:S01]  /*8100*/  LDC R59, c[0x0][0x3a0] ;  /* 0x0000e800ff3b7b82 */ /* 0x000f220000000800 */
[----:B------:R-:W-:Y:S01]  /*8110*/  ISETP.GE.U32.AND P2, PT, R58, 0x7fffff4c, PT ;  /* 0x7fffff4c3a00780c */ /* 0x000fe20003f46070 */
[----:B------:R-:W-:Y:S01]  /*8120*/  IMAD.WIDE R234, R215, 0x4, R234 ;  /* 0x00000004d7ea7825 */ /* 0x000fe200078e02ea */
[----:B------:R-:W-:Y:S03]  /*8130*/  LDGSTS.E [R216+0x24400], desc[UR16][R236.64], !P3 ;  /* 0x24400000ecd87fae */ /* 0x000fe6000d9a1010 */
[----:B--2---:R-:W-:Y:S01]  /*8140*/  VIADD R2, R65, 0xffffff6a ;  /* 0xffffff6a41027836 */ /* 0x004fe20000000000 */
[----:B------:R-:W-:Y:S01]  /*8150*/  LDGSTS.E [R216+0x24600], desc[UR16][R234.64], !P3 ;  /* 0x24600000ead87fae */ /* 0x000fe2000d9a1010 */
[C---:B------:R-:W-:Y:S01]  /*8160*/  IMAD.WIDE R232, R215.reuse, 0x4, R232 ;  /* 0x00000004d7e87825 */ /* 0x040fe200078e02e8 */
[----:B------:R-:W2:Y:S02]  /*8170*/  LDC R65, c[0x0][0x3a0] ;  /* 0x0000e800ff417b82 */ /* 0x000ea40000000800 */
[----:B------:R-:W-:Y:S01]  /*8180*/  ISETP.GE.U32.AND P3, PT, R2, 0x7fffff4b, PT ;  /* 0x7fffff4b0200780c */ /* 0x000fe20003f66070 */
[----:B------:R-:W-:Y:S01]  /*8190*/  IMAD.WIDE R230, R215, 0x4, R230 ;  /* 0x00000004d7e67825 */ /* 0x000fe200078e02e6 */
[----:B------:R-:W-:Y:S03]  /*81a0*/  LDGSTS.E [R216+0x24800], desc[UR16][R232.64], !P6 ;  /* 0x24800000e8d87fae */ /* 0x000fe6000f1a1010 */
[----:B------:R-:W-:Y:S01]  /*81b0*/  VIADD R58, R61, 0xffffff69 ;  /* 0xffffff693d3a7836 */ /* 0x000fe20000000000 */
[----:B------:R-:W-:Y:S01]  /*81c0*/  LDGSTS.E [R216+0x24a00], desc[UR16][R230.64], !P6 ;  /* 0x24a00000e6d87fae */ /* 0x000fe2000f1a1010 */
[----:B-1----:R-:W-:Y:S01]  /*81d0*/  VIADD R2, R64, 0xffffff68 ;  /* 0xffffff6840027836 */ /* 0x002fe20000000000 */
[----:B------:R-:W1:Y:S01]  /*81e0*/  LDC R61, c[0x0][0x3a0] ;  /* 0x0000e800ff3d7b82 */ /* 0x000e620000000800 */
[----:B------:R-:W-:Y:S01]  /*81f0*/  IMAD.WIDE R228, R215, 0x4, R228 ;  /* 0x00000004d7e47825 */ /* 0x000fe200078e02e4 */
[----:B------:R-:W-:-:S02]  /*8200*/  ISETP.GE.U32.AND P6, PT, R58, 0x7fffff4a, PT ;  /* 0x7fffff4a3a00780c */ /* 0x000fc40003fc6070 */
[----:B---3--:R-:W-:Y:S01]  /*8210*/  IADD3 R58, PT, PT, R63, -0x99, RZ ;  /* 0xffffff673f3a7810 */ /* 0x008fe20007ffe0ff */
[C---:B------:R-:W-:Y:S01]  /*8220*/  IMAD.WIDE R226, R215.reuse, 0x4, R226 ;  /* 0x00000004d7e27825 */ /* 0x040fe200078e02e2 */
[----:B------:R-:W-:Y:S02]  /*8230*/  LDGSTS.E [R216+0x24c00], desc[UR16][R228.64], !P4 ;  /* 0x24c00000e4d87fae */ /* 0x000fe4000e1a1010 */
[----:B------:R-:W3:Y:S01]  /*8240*/  LDC R64, c[0x0][0x3a0] ;  /* 0x0000e800ff407b82 */ /* 0x000ee20000000800 */
[C---:B------:R-:W-:Y:S01]  /*8250*/  IMAD.WIDE R224, R215.reuse, 0x4, R224 ;  /* 0x00000004d7e07825 */ /* 0x040fe200078e02e0 */
[----:B------:R-:W-:Y:S01]  /*8260*/  LDGSTS.E [R216+0x24e00], desc[UR16][R226.64], !P4 ;  /* 0x24e00000e2d87fae */ /* 0x000fe2000e1a1010 */
[----:B------:R-:W-:Y:S02]  /*8270*/  ISETP.GE.U32.AND P4, PT, R2, 0x7fffff49, PT ;  /* 0x7fffff490200780c */ /* 0x000fe40003f86070 */
[C---:B------:R-:W-:Y:S01]  /*8280*/  IMAD.WIDE R222, R215.reuse, 0x4, R222 ;  /* 0x00000004d7de7825 */ /* 0x040fe200078e02de */
[----:B------:R-:W-:Y:S02]  /*8290*/  LDGSTS.E [R216+0x25000], desc[UR16][R224.64], !P2 ;  /* 0x25000000e0d87fae */ /* 0x000fe4000d1a1010 */
[----:B------:R-:W1:Y:S01]  /*82a0*/  LDC R63, c[0x0][0x3a0] ;  /* 0x0000e800ff3f7b82 */ /* 0x000e620000000800 */
[----:B------:R-:W-:Y:S01]  /*82b0*/  IMAD.WIDE R220, R215, 0x4, R220 ;  /* 0x00000004d7dc7825 */ /* 0x000fe200078e02dc */
[----:B------:R-:W-:Y:S01]  /*82c0*/  LDGSTS.E [R216+0x25200], desc[UR16][R222.64], !P2 ;  /* 0x25200000ded87fae */ /* 0x000fe2000d1a1010 */
[----:B------:R-:W-:-:S02]  /*82d0*/  ISETP.GE.U32.AND P2, PT, R58, 0x7fffff48, PT ;  /* 0x7fffff483a00780c */ /* 0x000fc40003f46070 */
[----:B------:R-:W-:Y:S01]  /*82e0*/  IMAD.WIDE R104, R215, 0x4, R104 ;  /* 0x00000004d7687825 */ /* 0x000fe200078e0268 */
[----:B------:R-:W-:Y:S03]  /*82f0*/  LDGSTS.E [R216+0x25400], desc[UR16][R220.64], !P3 ;  /* 0x25400000dcd87fae */ /* 0x000fe6000d9a1010 */
[----:B------:R-:W-:Y:S01]  /*8300*/  VIADD R2, R67, 0xffffff66 ;  /* 0xffffff6643027836 */ /* 0x000fe20000000000 */
[----:B------:R-:W-:Y:S01]  /*8310*/  LDGSTS.E [R216+0x25600], desc[UR16][R104.64], !P3 ;  /* 0x2560000068d87fae */ /* 0x000fe2000d9a1010 */
[----:B------:R-:W-:-:S03]  /*8320*/  IMAD.WIDE R102, R215, 0x4, R102 ;  /* 0x00000004d7667825 */ /* 0x000fc600078e0266 */
[----:B------:R-:W-:Y:S01]  /*8330*/  ISETP.GE.U32.AND P3, PT, R2, 0x7fffff47, PT ;  /* 0x7fffff470200780c */ /* 0x000fe20003f66070 */
[C---:B------:R-:W-:Y:S01]  /*8340*/  IMAD.WIDE R100, R215.reuse, 0x4, R100 ;  /* 0x00000004d7647825 */ /* 0x040fe200078e0264 */
[----:B------:R-:W-:Y:S03]  /*8350*/  LDGSTS.E [R216+0x25800], desc[UR16][R102.64], !P6 ;  /* 0x2580000066d87fae */ /* 0x000fe6000f1a1010 */
[----:B------:R-:W-:Y:S01]  /*8360*/  VIADD R58, R60, 0xffffff65 ;  /* 0xffffff653c3a7836 */ /* 0x000fe20000000000 */
[----:B------:R-:W-:Y:S01]  /*8370*/  LDGSTS.E [R216+0x25a00], desc[UR16][R100.64], !P6 ;  /* 0x25a0000064d87fae */ /* 0x000fe2000f1a1010 */
[C---:B------:R-:W-:Y:S01]  /*8380*/  IMAD.WIDE R98, R215.reuse, 0x4, R98 ;  /* 0x00000004d7627825 */ /* 0x040fe200078e0262 */
[----:B------:R-:W1:Y:S02]  /*8390*/  LDC R60, c[0x0][0x3a0] ;  /* 0x0000e800ff3c7b82 */ /* 0x000e640000000800 */
[----:B------:R-:W-:Y:S01]  /*83a0*/  ISETP.GE.U32.AND P6, PT, R58, 0x7fffff46, PT ;  /* 0x7fffff463a00780c */ /* 0x000fe20003fc6070 */
[C---:B------:R-:W-:Y:S01]  /*83b0*/  IMAD.WIDE R96, R215.reuse, 0x4, R96 ;  /* 0x00000004d7607825 */ /* 0x040fe200078e0260 */
[----:B------:R-:W-:Y:S03]  /*83c0*/  LDGSTS.E [R216+0x25c00], desc[UR16][R98.64], !P4 ;  /* 0x25c0000062d87fae */ /* 0x000fe6000e1a1010 */
[----:B-----5:R-:W-:Y:S01]  /*83d0*/  VIADD R2, R66, 0xffffff64 ;  /* 0xffffff6442027836 */ /* 0x020fe20000000000 */
[----:B------:R-:W-:Y:S01]  /*83e0*/  LDGSTS.E [R216+0x25e00], desc[UR16][R96.64], !P4 ;  /* 0x25e0000060d87fae */ /* 0x000fe2000e1a1010 */
[----:B------:R-:W-:-:S03]  /*83f0*/  IMAD.WIDE R94, R215, 0x4, R94 ;  /* 0x00000004d75e7825 */ /* 0x000fc600078e025e */
[----:B------:R-:W-:Y:S01]  /*8400*/  ISETP.GE.U32.AND P4, PT, R2, 0x7fffff45, PT ;  /* 0x7fffff450200780c */ /* 0x000fe20003f86070 */
[C---:B------:R-:W-:Y:S01]  /*8410*/  IMAD.WIDE R92, R215.reuse, 0x4, R92 ;  /* 0x00000004d75c7825 */ /* 0x040fe200078e025c */
[----:B---3--:R-:W-:Y:S01]  /*8420*/  IADD3 R2, PT, PT, R64, -0x9e, RZ ;  /* 0xffffff6240027810 */ /* 0x008fe20007ffe0ff */
[----:B------:R-:W-:Y:S01]  /*8430*/  LDGSTS.E [R216+0x26000], desc[UR16][R94.64], !P2 ;  /* 0x260000005ed87fae */ /* 0x000fe2000d1a1010 */
[----:B------:R-:W3:Y:S01]  /*8440*/  LDC R64, c[0x0][0x3a0] ;  /* 0x0000e800ff407b82 */ /* 0x000ee20000000800 */
[C---:B------:R-:W-:Y:S02]  /*8450*/  IMAD.WIDE R90, R215.reuse, 0x4, R90 ;  /* 0x00000004d75a7825 */ /* 0x040fe400078e025a */
[----:B------:R-:W-:Y:S02]  /*8460*/  LDGSTS.E [R216+0x26200], desc[UR16][R92.64], !P2 ;  /* 0x262000005cd87fae */ /* 0x000fe4000d1a1010 */
[----:B------:R-:W-:Y:S02]  /*8470*/  IMAD.WIDE R88, R215, 0x4, R88 ;  /* 0x00000004d7587825 */ /* 0x000fe400078e0258 */
[----:B------:R-:W-:Y:S02]  /*8480*/  LDGSTS.E [R216+0x26400], desc[UR16][R90.64], !P3 ;  /* 0x264000005ad87fae */ /* 0x000fe4000d9a1010 */
[----:B----4-:R-:W-:-:S02]  /*8490*/  VIADD R58, R59, 0xffffff63 ;  /* 0xffffff633b3a7836 */ /* 0x010fc40000000000 */
[----:B------:R-:W-:Y:S01]  /*84a0*/  LDGSTS.E [R216+0x26600], desc[UR16][R88.64], !P3 ;  /* 0x2660000058d87fae */ /* 0x000fe2000d9a1010 */
[C---:B------:R-:W-:Y:S01]  /*84b0*/  IMAD.WIDE R86, R215.reuse, 0x4, R86 ;  /* 0x00000004d7567825 */ /* 0x040fe200078e0256 */
[----:B------:R-:W-:Y:S01]  /*84c0*/  ISETP.GE.U32.AND P3, PT, R2, 0x7fffff43, PT ;  /* 0x7fffff430200780c */ /* 0x000fe20003f66070 */
[----:B------:R-:W4:Y:S01]  /*84d0*/  LDC R59, c[0x0][0x3a0] ;  /* 0x0000e800ff3b7b82 */ /* 0x000f220000000800 */
[----:B------:R-:W-:Y:S01]  /*84e0*/  ISETP.GE.U32.AND P2, PT, R58, 0x7fffff44, PT ;  /* 0x7fffff443a00780c */ /* 0x000fe20003f46070 */
[----:B------:R-:W-:Y:S01]  /*84f0*/  IMAD.WIDE R84, R215, 0x4, R84 ;  /* 0x00000004d7547825 */ /* 0x000fe200078e0254 */
[----:B------:R-:W-:Y:S03]  /*8500*/  LDGSTS.E [R216+0x26800], desc[UR16][R86.64], !P6 ;  /* 0x2680000056d87fae */ /* 0x000fe6000f1a1010 */
[----:B--2---:R-:W-:Y:S01]  /*8510*/  VIADD R2, R65, 0xffffff60 ;  /* 0xffffff6041027836 */ /* 0x004fe20000000000 */
[----:B------:R-:W-:Y:S01]  /*8520*/  LDGSTS.E [R216+0x26a00], desc[UR16][R84.64], !P6 ;  /* 0x26a0000054d87fae */ /* 0x000fe2000f1a1010 */
[----:B------:R-:W-:Y:S01]  /*8530*/  IMAD.WIDE R82, R215, 0x4, R82 ;  /* 0x00000004d7527825 */ /* 0x000fe200078e0252 */
[----:B------:R-:W2:Y:S02]  /*8540*/  LDC R65, c[0x0][0x3a0] ;  /* 0x0000e800ff417b82 */ /* 0x000ea40000000800 */
[----:B------:R-:W-:Y:S01]  /*8550*/  ISETP.GE.AND P6, PT, R137, R2, PT ;  /* 0x000000028900720c */ /* 0x000fe20003fc6270 */
[----:B------:R-:W-:Y:S01]  /*8560*/  IMAD.WIDE R80, R215, 0x4, R80 ;  /* 0x00000004d7507825 */ /* 0x000fe200078e0250 */
[----:B------:R-:W-:Y:S03]  /*8570*/  LDGSTS.E [R216+0x26c00], desc[UR16][R82.64], !P4 ;  /* 0x26c0000052d87fae */ /* 0x000fe6000e1a1010 */
[----:B-1----:R-:W-:Y:S01]  /*8580*/  VIADD R58, R61, 0xffffff61 ;  /* 0xffffff613d3a7836 */ /* 0x002fe20000000000 */
[----:B------:R-:W-:Y:S01]  /*8590*/  LDGSTS.E [R216+0x26e00], desc[UR16][R80.64], !P4 ;  /* 0x26e0000050d87fae */ /* 0x000fe2000e1a1010 */
[C---:B------:R-:W-:Y:S01]  /*85a0*/  IMAD.WIDE R112, R215.reuse, 0x4, R112 ;  /* 0x00000004d7707825 */ /* 0x040fe200078e0270 */
[----:B------:R-:W1:Y:S02]  /*85b0*/  LDC R61, c[0x0][0x3a0] ;  /* 0x0000e800ff3d7b82 */ /* 0x000e640000000800 */
[----:B------:R-:W-:Y:S01]  /*85c0*/  ISETP.GE.U32.AND P4, PT, R58, 0x7fffff42, PT ;  /* 0x7fffff423a00780c */ /* 0x000fe20003f86070 */
[C---:B------:R-:W-:Y:S01]  /*85d0*/  IMAD.WIDE R120, R215.reuse, 0x4, R120 ;  /* 0x00000004d7787825 */ /* 0x040fe200078e0278 */
[----:B------:R-:W-:Y:S01]  /*85e0*/  SEL R58, RZ, 0x4, P6 ;  /* 0x00000004ff3a7807 */ /* 0x000fe20003000000 */
[----:B------:R-:W-:Y:S01]  /*85f0*/  LDGSTS.E [R216+0x27000], desc[UR16][R112.64], !P2 ;  /* 0x2700000070d87fae */ /* 0x000fe2000d1a1010 */
[----:B------:R-:W-:Y:S01]  /*8600*/  ISETP.GT.AND P6, PT, R136, 0xbf, PT ;  /* 0x000000bf8800780c */ /* 0x000fe20003fc4270 */
[----:B------:R-:W-:-:S02]  /*8610*/  IMAD.WIDE R114, R215, 0x4, R114 ;  /* 0x00000004d7727825 */ /* 0x000fc400078e0272 */
[----:B------:R-:W-:Y:S01]  /*8620*/  LDGSTS.E [R216+0x27200], desc[UR16][R120.64], !P2 ;  /* 0x2720000078d87fae */ /* 0x000fe2000d1a1010 */
[----:B------:R-:W-:Y:S01]  /*8630*/  SEL R58, R58, RZ, P6 ;  /* 0x000000ff3a3a7207 */ /* 0x000fe20003000000 */
[C---:B------:R-:W-:Y:S01]  /*8640*/  IMAD.WIDE R122, R215.reuse, 0x4, R122 ;  /* 0x00000004d77a7825 */ /* 0x040fe200078e027a */
[----:B------:R-:W-:Y:S01]  /*8650*/  ISETP.GE.U32.AND P6, PT, R2, 0x7fffff41, PT ;  /* 0x7fffff410200780c */ /* 0x000fe20003fc6070 */
[----:B------:R-:W-:Y:S01]  /*8660*/  LDGSTS.E [R216+0x27400], desc[UR16][R114.64], !P3 ;  /* 0x2740000072d87fae */ /* 0x000fe2000d9a1010 */
[----:B------:R-:W-:Y:S01]  /*8670*/  ISETP.NE.U32.AND P2, PT, R58, RZ, PT ;  /* 0x000000ff3a00720c */ /* 0x000fe20003f45070 */
[C---:B------:R-:W-:Y:S02]  /*8680*/  IMAD.WIDE R116, R215.reuse, 0x4, R116 ;  /* 0x00000004d7747825 */ /* 0x040fe400078e0274 */
[----:B------:R-:W-:Y:S02]  /*8690*/  LDGSTS.E [R216+0x27600], desc[UR16][R122.64], !P3 ;  /* 0x276000007ad87fae */ /* 0x000fe4000d9a1010 */
[----:B------:R-:W-:-:S02]  /*86a0*/  IMAD.WIDE R124, R215, 0x4, R124 ;  /* 0x00000004d77c7825 */ /* 0x000fc400078e027c */
[----:B------:R-:W-:Y:S02]  /*86b0*/  LDGSTS.E [R216+0x27800], desc[UR16][R116.64], !P4 ;  /* 0x2780000074d87fae */ /* 0x000fe4000e1a1010 */
[C---:B------:R-:W-:Y:S02]  /*86c0*/  IMAD.WIDE R118, R215.reuse, 0x4, R118 ;  /* 0x00000004d7767825 */ /* 0x040fe400078e0276 */
[----:B------:R-:W-:Y:S02]  /*86d0*/  LDGSTS.E [R216+0x27a00], desc[UR16][R124.64], !P4 ;  /* 0x27a000007cd87fae */ /* 0x000fe4000e1a1010 */
[----:B------:R-:W-:Y:S02]  /*86e0*/  IMAD.WIDE R126, R215, 0x4, R126 ;  /* 0x00000004d77e7825 */ /* 0x000fe400078e027e */
[----:B------:R-:W-:Y:S02]  /*86f0*/  LDGSTS.E [R216+0x27c00], desc[UR16][R118.64], !P6 ;  /* 0x27c0000076d87fae */ /* 0x000fe4000f1a1010 */
[----:B------:R-:W-:-:S02]  /*8700*/  IMAD.WIDE R70, R107, 0x4, R70 ;  /* 0x000000046b467825 */ /* 0x000fc400078e0246 */
[----:B------:R-:W-:Y:S02]  /*8710*/  LDGSTS.E [R216+0x27e00], desc[UR16][R126.64], !P6 ;  /* 0x27e000007ed87fae */ /* 0x000fe4000f1a1010 */
[C---:B------:R-:W-:Y:S02]  /*8720*/  IMAD.WIDE R130, R107.reuse, 0x4, R130 ;  /* 0x000000046b827825 */ /* 0x040fe400078e0282 */
[----:B------:R-:W0:Y:S02]  /*8730*/  LDGDEPBAR ;  /* 0x00000000000079af */ /* 0x000e240000000000 */
[C---:B------:R-:W-:Y:S02]  /*8740*/  IMAD.WIDE R134, R107.reuse, 0x4, R134 ;  /* 0x000000046b867825 */ /* 0x040fe400078e0286 */
[----:B------:R-:W-:Y:S02]  /*8750*/  LDGSTS.E [R214+0x40000], desc[UR16][R70.64], P5 ;  /* 0x4000000046d67fae */ /* 0x000fe4000a9a1010 */
[----:B------:R-:W-:-:S02]  /*8760*/  IMAD.WIDE R170, R107, 0x4, R170 ;  /* 0x000000046baa7825 */ /* 0x000fc400078e02aa */
[----:B------:R-:W-:Y:S02]  /*8770*/  LDGSTS.E [R214+0x40400], desc[UR16][R130.64], P5 ;  /* 0x4040000082d67fae */ /* 0x000fe4000a9a1010 */
[C---:B------:R-:W-:Y:S02]  /*8780*/  IMAD.WIDE R174, R107.reuse, 0x4, R174 ;  /* 0x000000046bae7825 */ /* 0x040fe400078e02ae */
[----:B------:R-:W-:Y:S02]  /*8790*/  LDGSTS.E [R214+0x40800], desc[UR16][R134.64], P5 ;  /* 0x4080000086d67fae */ /* 0x000fe4000a9a1010 */
        /* <DEDUP_REMOVED lines=52> */
[----:B------:R-:W-:Y:S02]  /*8ae0*/  IMAD.WIDE R110, R107, 0x4, R110 ;  /* 0x000000046b6e7825 */ /* 0x000fe400078e026e */
[----:B------:R-:W-:Y:S02]  /*8af0*/  LDGSTS.E [R213+0x43600], desc[UR16][R72.64], P5 ;  /* 0x4360000048d57fae */ /* 0x000fe4000a9a1010 */
[----:B------:R-:W-:Y:S02]  /*8b00*/  VIADD R58, R60, 0xffffff5e ;  /* 0xffffff5e3c3a7836 */ /* 0x000fe40000000000 */
[----:B------:R-:W-:Y:S01]  /*8b10*/  LDGSTS.E [R213+0x43a00], desc[UR16][R108.64], P5 ;  /* 0x43a000006cd57fae */ /* 0x000fe2000a9a1010 */
[----:B----4-:R-:W-:Y:S01]  /*8b20*/  VIADD R2, R59, 0xffffff5f ;  /* 0xffffff5f3b027836 */ /* 0x010fe20000000000 */
[----:B------:R-:W4:Y:S01]  /*8b30*/  LDC R60, c[0x0][0x3a0] ;  /* 0x0000e800ff3c7b82 */ /* 0x000f220000000800 */
[----:B------:R-:W-:Y:S01]  /*8b40*/  ISETP.GE.U32.AND P4, PT, R58, 0x7fffff3f, PT ;  /* 0x7fffff3f3a00780c */ /* 0x000fe20003f86070 */
[----:B------:R-:W-:Y:S01]  /*8b50*/  LDGSTS.E [R213+0x43e00], desc[UR16][R110.64], P5 ;  /* 0x43e000006ed57fae */ /* 0x000fe2000a9a1010 */
[----:B------:R-:W-:Y:S01]  /*8b60*/  IMAD.WIDE R56, R215, 0x4, R56 ;  /* 0x00000004d7387825 */ /* 0x000fe200078e0238 */
[----:B------:R-:W-:-:S02]  /*8b70*/  ISETP.GE.U32.AND P3, PT, R2, 0x7fffff40, PT ;  /* 0x7fffff400200780c */ /* 0x000fc40003f66070 */
[----:B------:R-:W0:Y:S01]  /*8b80*/  LDGDEPBAR ;  /* 0x00000000000079af */ /* 0x000e220000000000 */
[----:B------:R-:W-:Y:S01]  /*8b90*/  IADD3 R2, PT, PT, R63, -0xa3, RZ ;  /* 0xffffff5d3f027810 */ /* 0x000fe20007ffe0ff */
[----:B------:R-:W5:Y:S01]  /*8ba0*/  LDC R58, c[0x0][0x3a0] ;  /* 0x0000e800ff3a7b82 */ /* 0x000f620000000800 */
[----:B------:R-:W-:-:S07]  /*8bb0*/  IMAD.WIDE R54, R215, 0x4, R54 ;  /* 0x00000004d7367825 */ /* 0x000fce00078e0236 */
[----:B------:R-:W-:Y:S01]  /*8bc0*/  BAR.SYNC.DEFER_BLOCKING 0x0 ;  /* 0x0000000000007b1d */ /* 0x000fe20000010000 */
[----:B------:R-:W-:Y:S01]  /*8bd0*/  ISETP.GE.U32.AND P6, PT, R2, 0x7fffff3e, PT ;  /* 0x7fffff3e0200780c */ /* 0x000fe20003fc6070 */
[----:B-1----:R-:W-:Y:S02]  /*8be0*/  VIADD R2, R61, 0xffffff5c ;  /* 0xffffff5c3d027836 */ /* 0x002fe40000000000 */
[----:B------:R-:W-:-:S04]  /*8bf0*/  IMAD.WIDE R52, R215, 0x4, R52 ;  /* 0x00000004d7347825 */ /* 0x000fc800078e0234 */
[----:B------:R-:W1:Y:S01]  /*8c00*/  LDC R63, c[0x0][0x3a0] ;  /* 0x0000e800ff3f7b82 */ /* 0x000e620000000800 */
[----:B------:R-:W-:Y:S01]  /*8c10*/  ISETP.GE.U32.AND P5, PT, R2, 0x7fffff3d, PT ;  /* 0x7fffff3d0200780c */ /* 0x000fe20003fa6070 */
[C---:B------:R-:W-:Y:S01]  /*8c20*/  IMAD.WIDE R50, R215.reuse, 0x4, R50 ;  /* 0x00000004d7327825 */ /* 0x040fe200078e0232 */
[----:B------:R-:W-:Y:S03]  /*8c30*/  STL.64 [R1+0xd8], R56 ;  /* 0x0000d83801007387 */ /* 0x000fe60000100a00 */
[C---:B------:R-:W-:Y:S02]  /*8c40*/  IMAD.WIDE R48, R215.reuse, 0x4, R48 ;  /* 0x00000004d7307825 */ /* 0x040fe400078e0230 */
[----:B------:R-:W2:Y:S01]  /*8c50*/  LDC R59, c[0x0][0x3a0] ;  /* 0x0000e800ff3b7b82 */ /* 0x000ea20000000800 */
[----:B------:R-:W-:Y:S01]  /*8c60*/  STL.64 [R1+0xd0], R54 ;  /* 0x0000d03601007387 */ /* 0x000fe20000100a00 */
[----:B------:R-:W-:-:S03]  /*8c70*/  IMAD.WIDE R46, R215, 0x4, R46 ;  /* 0x00000004d72e7825 */ /* 0x000fc600078e022e */
[----:B------:R1:W-:Y:S01]  /*8c80*/  STL.64 [R1+0xc8], R52 ;  /* 0x0000c83401007387 */ /* 0x0003e20000100a00 */
[----:B------:R-:W-:-:S03]  /*8c90*/  IMAD.WIDE R44, R215, 0x4, R44 ;  /* 0x00000004d72c7825 */ /* 0x000fc600078e022c */
[----:B------:R3:W-:Y:S01]  /*8ca0*/  STL.64 [R1+0xc0], R50 ;  /* 0x0000c03201007387 */ /* 0x0007e20000100a00 */
[----:B-----5:R-:W-:-:S03]  /*8cb0*/  VIADD R58, R58, 0xffffff5b ;  /* 0xffffff5b3a3a7836 */ /* 0x020fc60000000000 */
[----:B------:R-:W-:Y:S01]  /*8cc0*/  @!PT LDS RZ, [RZ] ;  /* 0x00000000fffff984 */ /* 0x000fe20000000800 */
[----:B------:R-:W-:Y:S01]  /*8cd0*/  @!PT LDS RZ, [RZ] ;  /* 0x00000000fffff984 */ /* 0x000fe20000000800 */
[----:B------:R-:W-:Y:S01]  /*8ce0*/  @!PT LDS RZ, [RZ] ;  /* 0x00000000fffff984 */ /* 0x000fe20000000800 */
[----:B------:R-:W-:Y:S01]  /*8cf0*/  LDGSTS.E [R216+0x28000], desc[UR16][R56.64], !P3 ;  /* 0x2800000038d87fae */ /* 0x000fe2000d9a1010 */
[----:B------:R-:W-:-:S03]  /*8d00*/  IMAD.WIDE R42, R215, 0x4, R42 ;  /* 0x00000004d72a7825 */ /* 0x000fc600078e022a */
[----:B------:R-:W-:Y:S01]  /*8d10*/  LDGSTS.E [R216+0x28200], desc[UR16][R54.64], !P3 ;  /* 0x2820000036d87fae */ /* 0x000fe2000d9a1010 */
[----:B-1----:R-:W-:Y:S01]  /*8d20*/  VIADD R2, R63, 0xffffff5a ;  /* 0xffffff5a3f027836 */ /* 0x002fe20000000000 */
[----:B------:R-:W-:Y:S01]  /*8d30*/  ISETP.GE.U32.AND P3, PT, R58, 0x7fffff3c, PT ;  /* 0x7fffff3c3a00780c */ /* 0x000fe20003f66070 */
[C---:B------:R-:W-:Y:S01]  /*8d40*/  IMAD.WIDE R40, R215.reuse, 0x4, R40 ;  /* 0x00000004d7287825 */ /* 0x040fe200078e0228 */
[----:B------:R1:W-:Y:S03]  /*8d50*/  LDGSTS.E [R216+0x28400], desc[UR16][R52.64], !P4 ;  /* 0x2840000034d87fae */ /* 0x0003e6000e1a1010 */
[----:B------:R-:W-:Y:S01]  /*8d60*/  IMAD.WIDE R38, R215, 0x4, R38 ;  /* 0x00000004d7267825 */ /* 0x000fe200078e0226 */
[----:B------:R3:W-:Y:S01]  /*8d70*/  LDGSTS.E [R216+0x28600], desc[UR16][R50.64], !P4 ;  /* 0x2860000032d87fae */ /* 0x0007e2000e1a1010 */
[----:B------:R-:W-:Y:S02]  /*8d80*/  ISETP.GE.U32.AND P4, PT, R2, 0x7fffff3b, PT ;  /* 0x7fffff3b0200780c */ /* 0x000fe40003f86070 */
[----:B--2---:R-:W-:Y:S01]  /*8d90*/  IADD3 R2, PT, PT, R65, -0xa8, RZ ;  /* 0xffffff5841027810 */ /* 0x004fe20007ffe0ff */
[----:B------:R-:W-:Y:S01]  /*8da0*/  STL.64 [R1+0xb8], R48 ;  /* 0x0000b83001007387 */ /* 0x000fe20000100a00 */
[C---:B------:R-:W-:Y:S01]  /*8db0*/  IMAD.WIDE R36, R215.reuse, 0x4, R36 ;  /* 0x00000004d7247825 */ /* 0x040fe200078e0224 */
[----:B-1----:R-:W1:Y:S02]  /*8dc0*/  LDC R52, c[0x0][0x3a0] ;  /* 0x0000e800ff347b82 */ /* 0x002e640000000800 */
[----:B------:R-:W-:Y:S01]  /*8dd0*/  LDGSTS.E [R216+0x28800], desc[UR16][R48.64], !P6 ;  /* 0x2880000030d87fae */ /* 0x000fe2000f1a1010 */
[----:B------:R-:W-:-:S03]  /*8de0*/  IMAD.WIDE R34, R215, 0x4, R34 ;  /* 0x00000004d7227825 */ /* 0x000fc600078e0222 */
[----:B------:R-:W-:Y:S01]  /*8df0*/  STL.64 [R1+0xb0], R46 ;  /* 0x0000b02e01007387 */ /* 0x000fe20000100a00 */
[----:B---3--:R-:W-:Y:S01]  /*8e00*/  VIADD R50, R64, 0xffffff59 ;  /* 0xffffff5940327836 */ /* 0x008fe20000000000 */
[----:B------:R-:W2:Y:S02]  /*8e10*/  LDC R51, c[0x0][0x3a0] ;  /* 0x0000e800ff337b82 */ /* 0x000ea40000000800 */
[----:B------:R-:W-:Y:S01]  /*8e20*/  LDGSTS.E [R216+0x28a00], desc[UR16][R46.64], !P6 ;  /* 0x28a000002ed87fae */ /* 0x000fe2000f1a1010 */
[C---:B------:R-:W-:Y:S01]  /*8e30*/  IMAD.WIDE R32, R215.reuse, 0x4, R32 ;  /* 0x00000004d7207825 */ /* 0x040fe200078e0220 */
[----:B------:R-:W-:Y:S02]  /*8e40*/  ISETP.GE.U32.AND P6, PT, R50, 0x7fffff3a, PT ;  /* 0x7fffff3a3200780c */ /* 0x000fe40003fc6070 */
[----:B------:R3:W-:Y:S01]  /*8e50*/  STL.64 [R1+0xa8], R44 ;  /* 0x0000a82c01007387 */ /* 0x0007e20000100a00 */
[----:B------:R-:W-:-:S03]  /*8e60*/  IMAD.WIDE R30, R215, 0x4, R30 ;  /* 0x00000004d71e7825 */ /* 0x000fc600078e021e */
[----:B------:R3:W-:Y:S01]  /*8e70*/  LDGSTS.E [R216+0x28c00], desc[UR16][R44.64], !P5 ;  /* 0x28c000002cd87fae */ /* 0x0007e2000e9a1010 */
[----:B------:R-:W-:-:S03]  /*8e80*/  IMAD.WIDE R28, R215, 0x4, R28 ;  /* 0x00000004d71c7825 */ /* 0x000fc600078e021c */
[----:B------:R5:W-:Y:S01]  /*8e90*/  STL.64 [R1+0xa0], R42 ;  /* 0x0000a02a01007387 */ /* 0x000be20000100a00 */
[----:B------:R-:W-:-:S03]  /*8ea0*/  IMAD.WIDE R26, R215, 0x4, R26 ;  /* 0x00000004d71a7825 */ /* 0x000fc600078e021a */
[----:B------:R5:W-:Y:S01]  /*8eb0*/  LDGSTS.E [R216+0x28e00], desc[UR16][R42.64], !P5 ;  /* 0x28e000002ad87fae */ /* 0x000be2000e9a1010 */
[----:B------:R-:W-:Y:S01]  /*8ec0*/  ISETP.GE.U32.AND P5, PT, R2, 0x7fffff39, PT ;  /* 0x7fffff390200780c */ /* 0x000fe20003fa6070 */
[----:B----4-:R-:W-:Y:S01]  /*8ed0*/  VIADD R2, R60, 0xffffff56 ;  /* 0xffffff563c027836 */ /* 0x010fe20000000000 */
[----:B---3--:R-:W3:Y:S01]  /*8ee0*/  LDC R44, c[0x0][0x3a0] ;  /* 0x0000e800ff2c7b82 */ /* 0x008ee20000000800 */
[----:B------:R-:W-:Y:S01]  /*8ef0*/  STL.64 [R1+0x98], R40 ;  /* 0x0000982801007387 */ /* 0x000fe20000100a00 */
[----:B------:R-:W-:-:S03]  /*8f00*/  IMAD.WIDE R24, R215, 0x4, R24 ;  /* 0x00000004d7187825 */ /* 0x000fc600078e0218 */
[----:B------:R-:W-:Y:S01]  /*8f10*/  LDGSTS.E [R216+0x29000], desc[UR16][R40.64], !P3 ;  /* 0x2900000028d87fae */ /* 0x000fe2000d9a1010 */
[----:B------:R-:W-:Y:S02]  /*8f20*/  IMAD.WIDE R22, R215, 0x4, R22 ;  /* 0x00000004d7167825 */ /* 0x000fe400078e0216 */
[----:B-----5:R-:W4:Y:S01]  /*8f30*/  LDC R43, c[0x0][0x3a0] ;  /* 0x0000e800ff2b7b82 */ /* 0x020f220000000800 */
[----:B------:R-:W-:Y:S01]  /*8f40*/  STL.64 [R1+0x90], R38 ;  /* 0x0000902601007387 */ /* 0x000fe20000100a00 */
[----:B------:R-:W-:Y:S02]  /*8f50*/  VIADD R42, R59, 0xffffff57 ;  /* 0xffffff573b2a7836 */ /* 0x000fe40000000000 */
[C---:B------:R-:W-:Y:S01]  /*8f60*/  IMAD.WIDE R20, R215.reuse, 0x4, R20 ;  /* 0x00000004d7147825 */ /* 0x040fe200078e0214 */
[----:B------:R-:W-:Y:S02]  /*8f70*/  LDGSTS.E [R216+0x29200], desc[UR16][R38.64], !P3 ;  /* 0x2920000026d87fae */ /* 0x000fe4000d9a1010 */
[----:B------:R-:W-:Y:S01]  /*8f80*/  ISETP.GE.U32.AND P3, PT, R42, 0x7fffff38, PT ;  /* 0x7fffff382a00780c */ /* 0x000fe20003f66070 */
[C---:B------:R-:W-:Y:S01]  /*8f90*/  IMAD.WIDE R18, R215.reuse, 0x4, R18 ;  /* 0x00000004d7127825 */ /* 0x040fe200078e0212 */
[----:B------:R5:W-:Y:S03]  /*8fa0*/  STL.64 [R1+0x88], R36 ;  /* 0x0000882401007387 */ /* 0x000be60000100a00 */
[C---:B------:R-:W-:Y:S01]  /*8fb0*/  IMAD.WIDE R16, R215.reuse, 0x4, R16 ;  /* 0x00000004d7107825 */ /* 0x040fe200078e0210 */
[----:B------:R5:W-:Y:S03]  /*8fc0*/  LDGSTS.E [R216+0x29400], desc[UR16][R36.64], !P4 ;  /* 0x2940000024d87fae */ /* 0x000be6000e1a1010 */
[C---:B------:R-:W-:Y:S01]  /*8fd0*/  IMAD.WIDE R14, R215.reuse, 0x4, R14 ;  /* 0x00000004d70e7825 */ /* 0x040fe200078e020e */
[----:B------:R2:W-:Y:S03]  /*8fe0*/  STL.64 [R1+0x80], R34 ;  /* 0x0000802201007387 */ /* 0x0005e60000100a00 */
[----:B------:R-:W-:Y:S01]  /*8ff0*/  IMAD.WIDE R12, R215, 0x4, R12 ;  /* 0x00000004d70c7825 */ /* 0x000fe200078e020c */
[----:B------:R2:W-:Y:S01]  /*9000*/  LDGSTS.E [R216+0x29600], desc[UR16][R34.64], !P4 ;  /* 0x2960000022d87fae */ /* 0x0005e2000e1a1010 */
[----:B------:R-:W-:-:S02]  /*9010*/  ISETP.GE.U32.AND P4, PT, R2, 0x7fffff37, PT ;  /* 0x7fffff370200780c */ /* 0x000fc40003f86070 */
[----:B-1----:R-:W-:Y:S01]  /*9020*/  VIADD R2, R52, 0xffffff54 ;  /* 0xffffff5434027836 */ /* 0x002fe20000000000 */
[----:B-----5:R-:W1:Y:S01]  /*9030*/  LDC R36, c[0x0][0x3a0] ;  /* 0x0000e800ff247b82 */ /* 0x020e620000000800 */
[----:B------:R-:W-:Y:S01]  /*9040*/  STL.64 [R1+0x78], R32 ;  /* 0x0000782001007387 */ /* 0x000fe20000100a00 */
[----:B------:R-:W-:-:S03]  /*9050*/  IMAD.WIDE R10, R215, 0x4, R10 ;  /* 0x00000004d70a7825 */ /* 0x000fc600078e020a */
[----:B------:R-:W-:Y:S01]  /*9060*/  LDGSTS.E [R216+0x29800], desc[UR16][R32.64], !P6 ;  /* 0x2980000020d87fae */ /* 0x000fe2000f1a1010 */
[----:B------:R-:W-:Y:S02]  /*9070*/  IMAD.WIDE R8, R215, 0x4, R8 ;  /* 0x00000004d7087825 */ /* 0x000fe400078e0208 */
[----:B--2---:R-:W2:Y:S01]  /*9080*/  LDC R35, c[0x0][0x3a0] ;  /* 0x0000e800ff237b82 */ /* 0x004ea20000000800 */
        /* <DEDUP_REMOVED lines=14> */
[----:B---3--:R-:W-:Y:S01]  /*9170*/  VIADD R2, R44, 0xffffff52 ;  /* 0xffffff522c027836 */ /* 0x008fe20000000000 */
[----:B-----5:R-:W3:Y:S01]  /*9180*/  LDC R28, c[0x0][0x3a0] ;  /* 0x0000e800ff1c7b82 */ /* 0x020ee20000000800 */
[----:B------:R-:W-:Y:S01]  /*9190*/  STL.64 [R1+0x50], R24 ;  /* 0x0000501801007387 */ /* 0x000fe20000100a00 */
[----:B------:R-:W-:-:S03]  /*91a0*/  IMAD.WIDE R244, R215, 0x4, R244 ;  /* 0x00000004d7f47825 */ /* 0x000fc600078e02f4 */
[----:B------:R-:W-:Y:S01]  /*91b0*/  LDGSTS.E [R216+0x2a000], desc[UR16][R24.64], !P3 ;  /* 0x2a00000018d87fae */ /* 0x000fe2000d9a1010 */
[----:B------:R-:W-:Y:S02]  /*91c0*/  IMAD.WIDE R242, R215, 0x4, R242 ;  /* 0x00000004d7f27825 */ /* 0x000fe400078e02f2 */
[----:B----4-:R-:W4:Y:S01]  /*91d0*/  LDC R27, c[0x0][0x3a0] ;  /* 0x0000e800ff1b7b82 */ /* 0x010f220000000800 */
[----:B------:R-:W-:Y:S01]  /*91e0*/  IADD3 R26, PT, PT, R43, -0xad, RZ ;  /* 0xffffff532b1a7810 */ /* 0x000fe20007ffe0ff */
[----:B------:R-:W-:Y:S01]  /*91f0*/  STL.64 [R1+0x48], R22 ;  /* 0x0000481601007387 */ /* 0x000fe20000100a00 */
[----:B------:R-:W-:-:S03]  /*9200*/  IMAD.WIDE R240, R215, 0x4, R240 ;  /* 0x00000004d7f07825 */ /* 0x000fc600078e02f0 */
[----:B------:R-:W-:Y:S01]  /*9210*/  LDGSTS.E [R216+0x2a200], desc[UR16][R22.64], !P3 ;  /* 0x2a20000016d87fae */ /* 0x000fe2000d9a1010 */
[----:B------:R-:W-:Y:S01]  /*9220*/  ISETP.GE.U32.AND P3, PT, R26, 0x7fffff34, PT ;  /* 0x7fffff341a00780c */ /* 0x000fe20003f66070 */
[C---:B------:R-:W-:Y:S02]  /*9230*/  IMAD.WIDE R238, R215.reuse, 0x4, R238 ;  /* 0x00000004d7ee7825 */ /* 0x040fe400078e02ee */
[----:B------:R5:W-:Y:S02]  /*9240*/  STL.64 [R1+0x40], R20 ;  /* 0x0000401401007387 */ /* 0x000be40000100a00 */
[C---:B------:R-:W-:Y:S02]  /*9250*/  IMAD.WIDE R236, R215.reuse, 0x4, R236 ;  /* 0x00000004d7ec7825 */ /* 0x040fe400078e02ec */
[----:B------:R5:W-:Y:S02]  /*9260*/  LDGSTS.E [R216+0x2a400], desc[UR16][R20.64], !P4 ;  /* 0x2a40000014d87fae */ /* 0x000be4000e1a1010 */
[----:B------:R-:W-:-:S02]  /*9270*/  IMAD.WIDE R234, R215, 0x4, R234 ;  /* 0x00000004d7ea7825 */ /* 0x000fc400078e02ea */
[----:B------:R2:W-:Y:S02]  /*9280*/  STL.64 [R1+0x38], R18 ;  /* 0x0000381201007387 */ /* 0x0005e40000100a00 */
[C---:B------:R-:W-:Y:S02]  /*9290*/  IMAD.WIDE R232, R215.reuse, 0x4, R232 ;  /* 0x00000004d7e87825 */ /* 0x040fe400078e02e8 */
[----:B------:R2:W-:Y:S01]  /*92a0*/  LDGSTS.E [R216+0x2a600], desc[UR16][R18.64], !P4 ;  /* 0x2a60000012d87fae */ /* 0x0005e2000e1a1010 */
[----:B------:R-:W-:Y:S01]  /*92b0*/  ISETP.GE.U32.AND P4, PT, R2, 0x7fffff33, PT ;  /* 0x7fffff330200780c */ /* 0x000fe20003f86070 */
        /* <DEDUP_REMOVED lines=21> */
[----:B---3--:R-:W-:Y:S01]  /*9410*/  IADD3 R2, PT, PT, R28, -0xb2, RZ ;  /* 0xffffff4e1c027810 */ /* 0x008fe20007ffe0ff */
[----:B-----5:R-:W3:Y:S01]  /*9420*/  LDC R12, c[0x0][0x3a0] ;  /* 0x0000e800ff0c7b82 */ /* 0x020ee20000000800 */
[----:B------:R5:W-:Y:S01]  /*9430*/  STL.64 [R1+0x10], R8 ;  /* 0x0000100801007387 */ /* 0x000be20000100a00 */
[----:B------:R-:W-:-:S03]  /*9440*/  IMAD.WIDE R102, R215, 0x4, R102 ;  /* 0x00000004d7667825 */ /* 0x000fc600078e0266 */
[----:B------:R5:W-:Y:S01]  /*9450*/  LDGSTS.E [R216+0x2b000], desc[UR16][R8.64], !P3 ;  /* 0x2b00000008d87fae */ /* 0x000be2000d9a1010 */
[----:B------:R-:W-:Y:S02]  /*9460*/  IMAD.WIDE R100, R215, 0x4, R100 ;  /* 0x00000004d7647825 */ /* 0x000fe400078e0264 */
[----:B----4-:R-:W4:Y:S01]  /*9470*/  LDC R11, c[0x0][0x3a0] ;  /* 0x0000e800ff0b7b82 */ /* 0x010f220000000800 */
[----:B------:R1:W-:Y:S01]  /*9480*/  STL.64 [R1+0x8], R6 ;  /* 0x0000080601007387 */ /* 0x0003e20000100a00 */
[----:B------:R-:W-:Y:S02]  /*9490*/  VIADD R10, R27, 0xffffff4f ;  /* 0xffffff4f1b0a7836 */ /* 0x000fe40000000000 */
[C---:B------:R-:W-:Y:S01]  /*94a0*/  IMAD.WIDE R98, R215.reuse, 0x4, R98 ;  /* 0x00000004d7627825 */ /* 0x040fe200078e0262 */
[----:B------:R1:W-:Y:S02]  /*94b0*/  LDGSTS.E [R216+0x2b200], desc[UR16][R6.64], !P3 ;  /* 0x2b20000006d87fae */ /* 0x0003e4000d9a1010 */
[----:B------:R-:W-:Y:S01]  /*94c0*/  ISETP.GE.U32.AND P3, PT, R10, 0x7fffff30, PT ;  /* 0x7fffff300a00780c */ /* 0x000fe20003f66070 */
[----:B------:R-:W3:Y:S01]  /*94d0*/  LDC R13, c[0x0][0x3a0] ;  /* 0x0000e800ff0d7b82 */ /* 0x000ee20000000800 */
[----:B------:R2:W-:Y:S01]  /*94e0*/  STL.64 [R1], R4 ;  /* 0x0000000401007387 */ /* 0x0005e20000100a00 */
[----:B------:R-:W-:-:S03]  /*94f0*/  IMAD.WIDE R96, R215, 0x4, R96 ;  /* 0x00000004d7607825 */ /* 0x000fc600078e0260 */
[----:B------:R2:W-:Y:S01]  /*9500*/  LDGSTS.E [R216+0x2b400], desc[UR16][R4.64], !P4 ;  /* 0x2b40000004d87fae */ /* 0x0005e2000e1a1010 */
[C---:B------:R-:W-:Y:S02]  /*9510*/  IMAD.WIDE R94, R215.reuse, 0x4, R94 ;  /* 0x00000004d75e7825 */ /* 0x040fe400078e025e */
[----:B-----5:R-:W5:Y:S01]  /*9520*/  LDC R8, c[0x0][0x3a0] ;  /* 0x0000e800ff087b82 */ /* 0x020f620000000800 */
[----:B------:R3:W-:Y:S01]  /*9530*/  LDGSTS.E [R216+0x2b600], desc[UR16][R250.64], !P4 ;  /* 0x2b600000fad87fae */ /* 0x0007e2000e1a1010 */
[----:B------:R-:W-:Y:S01]  /*9540*/  ISETP.GE.U32.AND P4, PT, R2, 0x7fffff2f, PT ;  /* 0x7fffff2f0200780c */ /* 0x000fe20003f86070 */
[----:B-1----:R-:W-:Y:S02]  /*9550*/  VIADD R2, R20, 0xffffff4c ;  /* 0xffffff4c14027836 */ /* 0x002fe40000000000 */
[----:B------:R1:W-:Y:S01]  /*9560*/  LDGSTS.E [R216+0x2b800], desc[UR16][R248.64], !P6 ;  /* 0x2b800000f8d87fae */ /* 0x0003e2000f1a1010 */
[----:B------:R-:W-:Y:S02]  /*9570*/  IMAD.WIDE R92, R215, 0x4, R92 ;  /* 0x00000004d75c7825 */ /* 0x000fe400078e025c */
[----:B------:R-:W1:Y:S01]  /*9580*/  LDC R6, c[0x0][0x3a0] ;  /* 0x0000e800ff067b82 */ /* 0x000e620000000800 */
[----:B------:R1:W-:Y:S01]  /*9590*/  LDGSTS.E [R216+0x2ba00], desc[UR16][R246.64], !P6 ;  /* 0x2ba00000f6d87fae */ /* 0x0003e2000f1a1010 */
[----:B--2---:R-:W-:-:S02]  /*95a0*/  VIADD R4, R19, 0xffffff4d ;  /* 0xffffff4d13047836 */ /* 0x004fc40000000000 */
[----:B------:R-:W-:Y:S01]  /*95b0*/  IMAD.WIDE R90, R215, 0x4, R90 ;  /* 0x00000004d75a7825 */ /* 0x000fe200078e025a */
[----:B------:R2:W-:Y:S02]  /*95c0*/  LDGSTS.E [R216+0x2bc00], desc[UR16][R244.64], !P5 ;  /* 0x2bc00000f4d87fae */ /* 0x0005e4000e9a1010 */
[----:B------:R-:W-:Y:S01]  /*95d0*/  ISETP.GE.U32.AND P6, PT, R4, 0x7fffff2e, PT ;  /* 0x7fffff2e0400780c */ /* 0x000fe20003fc6070 */
[----:B------:R-:W2:Y:S01]  /*95e0*/  LDC R5, c[0x0][0x3a0] ;  /* 0x0000e800ff057b82 */ /* 0x000ea20000000800 */
[----:B------:R1:W-:Y:S01]  /*95f0*/  LDGSTS.E [R216+0x2be00], desc[UR16][R242.64], !P5 ;  /* 0x2be00000f2d87fae */ /* 0x0003e2000e9a1010 */
[----:B------:R-:W-:Y:S01]  /*9600*/  ISETP.GE.U32.AND P5, PT, R2, 0x7fffff2d, PT ;  /* 0x7fffff2d0200780c */ /* 0x000fe20003fa6070 */
[----:B----4-:R-:W-:Y:S02]  /*9610*/  VIADD R4, R11, 0xffffff4b ;  /* 0xffffff4b0b047836 */ /* 0x010fe40000000000 */
[----:B---3--:R-:W-:Y:S01]  /*9620*/  VIADD R2, R12, 0xffffff4a ;  /* 0xffffff4a0c027836 */ /* 0x008fe20000000000 */
[----:B------:R3:W-:Y:S01]  /*9630*/  LDGSTS.E [R216+0x2c000], desc[UR16][R240.64], !P3 ;  /* 0x2c000000f0d87fae */ /* 0x0007e2000d9a1010 */
[C---:B------:R-:W-:Y:S01]  /*9640*/  IMAD.WIDE R88, R215.reuse, 0x4, R88 ;  /* 0x00000004d7587825 */ /* 0x040fe200078e0258 */
[----:B------:R-:W4:Y:S02]  /*9650*/  LDC R10, c[0x0][0x3a0] ;  /* 0x0000e800ff0a7b82 */ /* 0x000f240000000800 */
[----:B------:R3:W-:Y:S01]  /*9660*/  LDGSTS.E [R216+0x2c200], desc[UR16][R238.64], !P3 ;  /* 0x2c200000eed87fae */ /* 0x0007e2000d9a1010 */
[----:B------:R-:W-:Y:S01]  /*9670*/  ISETP.GE.U32.AND P3, PT, R4, 0x7fffff2c, PT ;  /* 0x7fffff2c0400780c */ /* 0x000fe20003f66070 */
[----:B------:R-:W-:-:S02]  /*9680*/  IMAD.WIDE R86, R215, 0x4, R86 ;  /* 0x00000004d7567825 */ /* 0x000fc400078e0256 */
[----:B------:R3:W-:Y:S02]  /*9690*/  LDGSTS.E [R216+0x2c400], desc[UR16][R236.64], !P4 ;  /* 0x2c400000ecd87fae */ /* 0x0007e4000e1a1010 */
[----:B------:R-:W3:Y:S01]  /*96a0*/  LDC R7, c[0x0][0x3a0] ;  /* 0x0000e800ff077b82 */ /* 0x000ee20000000800 */
[----:B-1----:R-:W-:Y:S01]  /*96b0*/  IADD3 R4, PT, PT, R6, -0xb7, RZ ;  /* 0xffffff4906047810 */ /* 0x002fe20007ffe0ff */
[----:B------:R1:W-:Y:S01]  /*96c0*/  LDGSTS.E [R216+0x2c600], desc[UR16][R234.64], !P4 ;  /* 0x2c600000ead87fae */ /* 0x0003e2000e1a1010 */
[----:B------:R-:W-:Y:S01]  /*96d0*/  ISETP.GE.U32.AND P4, PT, R2, 0x7fffff2b, PT ;  /* 0x7fffff2b0200780c */ /* 0x000fe20003f86070 */
[----:B-----5:R-:W-:Y:S02]  /*96e0*/  VIADD R2, R8, 0xffffff48 ;  /* 0xffffff4808027836 */ /* 0x020fe40000000000 */
[----:B------:R1:W-:Y:S01]  /*96f0*/  LDGSTS.E [R216+0x2c800], desc[UR16][R232.64], !P6 ;  /* 0x2c800000e8d87fae */ /* 0x0003e2000f1a1010 */
[----:B------:R-:W-:Y:S01]  /*9700*/  IMAD.WIDE R84, R215, 0x4, R84 ;  /* 0x00000004d7547825 */ /* 0x000fe200078e0254 */
[----:B------:R-:W5:Y:S02]  /*9710*/  LDC R9, c[0x0][0x3a0] ;  /* 0x0000e800ff097b82 */ /* 0x000f640000000800 */
[----:B------:R1:W-:Y:S01]  /*9720*/  LDGSTS.E [R216+0x2ca00], desc[UR16][R230.64], !P6 ;  /* 0x2ca00000e6d87fae */ /* 0x0003e2000f1a1010 */
[----:B------:R-:W-:Y:S01]  /*9730*/  ISETP.GE.U32.AND P6, PT, R4, 0x7fffff2a, PT ;  /* 0x7fffff2a0400780c */ /* 0x000fe20003fc6070 */
[----:B--2---:R-:W-:-:S02]  /*9740*/  VIADD R4, R5, 0xffffff47 ;  /* 0xffffff4705047836 */ /* 0x004fc40000000000 */
[----:B------:R1:W-:Y:S01]  /*9750*/  LDGSTS.E [R216+0x2cc00], desc[UR16][R228.64], !P5 ;  /* 0x2cc00000e4d87fae */ /* 0x0003e2000e9a1010 */
[C---:B------:R-:W-:Y:S01]  /*9760*/  IMAD.WIDE R82, R215.reuse, 0x4, R82 ;  /* 0x00000004d7527825 */ /* 0x040fe200078e0252 */
[----:B------:R-:W2:Y:S02]  /*9770*/  LDC R8, c[0x0][0x3a0] ;  /* 0x0000e800ff087b82 */ /* 0x000ea40000000800 */
[----:B------:R1:W-:Y:S01]  /*9780*/  LDGSTS.E [R216+0x2ce00], desc[UR16][R226.64], !P5 ;  /* 0x2ce00000e2d87fae */ /* 0x0003e2000e9a1010 */
[----:B------:R-:W-:Y:S01]  /*9790*/  ISETP.GE.U32.AND P5, PT, R2, 0x7fffff29, PT ;  /* 0x7fffff290200780c */ /* 0x000fe20003fa6070 */
[----:B----4-:R-:W-:Y:S02]  /*97a0*/  VIADD R2, R10, 0xffffff46 ;  /* 0xffffff460a027836 */ /* 0x010fe40000000000 */
[----:B------:R1:W-:Y:S01]  /*97b0*/  LDGSTS.E [R216+0x2d000], desc[UR16][R224.64], !P3 ;  /* 0x2d000000e0d87fae */ /* 0x0003e2000d9a1010 */
[----:B------:R-:W-:Y:S01]  /*97c0*/  IMAD.WIDE R80, R215, 0x4, R80 ;  /* 0x00000004d7507825 */ /* 0x000fe200078e0250 */
[----:B------:R-:W4:Y:S02]  /*97d0*/  LDC R6, c[0x0][0x3a0] ;  /* 0x0000e800ff067b82 */ /* 0x000f240000000800 */
[----:B------:R1:W-:Y:S01]  /*97e0*/  LDGSTS.E [R216+0x2d200], desc[UR16][R222.64], !P3 ;  /* 0x2d200000ded87fae */ /* 0x0003e2000d9a1010 */
[----:B------:R-:W-:Y:S01]  /*97f0*/  ISETP.GE.U32.AND P3, PT, R4, 0x7fffff28, PT ;  /* 0x7fffff280400780c */ /* 0x000fe20003f66070 */
[----:B---3--:R-:W-:-:S02]  /*9800*/  VIADD R4, R7, 0xffffff45 ;  /* 0xffffff4507047836 */ /* 0x008fc40000000000 */
[----:B------:R1:W-:Y:S01]  /*9810*/  LDGSTS.E [R216+0x2d400], desc[UR16][R220.64], !P4 ;  /* 0x2d400000dcd87fae */ /* 0x0003e2000e1a1010 */
[----:B------:R-:W-:Y:S01]  /*9820*/  VIADD R10, R13, 0xffffff40 ;  /* 0xffffff400d0a7836 */ /* 0x000fe20000000000 */
[----:B------:R-:W3:Y:S01]  /*9830*/  LDC R5, c[0x0][0x3a0] ;  /* 0x0000e800ff057b82 */ /* 0x000ee20000000800 */
[----:B------:R-:W-:Y:S01]  /*9840*/  IMAD.WIDE R112, R215, 0x4, R112 ;  /* 0x00000004d7707825 */ /* 0x000fe200078e0270 */
[----:B------:R1:W-:Y:S01]  /*9850*/  LDGSTS.E [R216+0x2d600], desc[UR16][R104.64], !P4 ;  /* 0x2d60000068d87fae */ /* 0x0003e2000e1a1010 */
[----:B------:R-:W-:Y:S02]  /*9860*/  ISETP.GE.U32.AND P4, PT, R2, 0x7fffff27, PT ;  /* 0x7fffff270200780c */ /* 0x000fe40003f86070 */
[----:B-----5:R-:W-:Y:S01]  /*9870*/  IADD3 R2, PT, PT, R9, -0xbc, RZ ;  /* 0xffffff4409027810 */ /* 0x020fe20007ffe0ff */
[----:B------:R1:W-:Y:S01]  /*9880*/  LDGSTS.E [R216+0x2d800], desc[UR16][R102.64], !P6 ;  /* 0x2d80000066d87fae */ /* 0x0003e2000f1a1010 */
[----:B------:R-:W-:-:S03]  /*9890*/  IMAD.WIDE R120, R215, 0x4, R120 ;  /* 0x00000004d7787825 */ /* 0x000fc600078e0278 */
[----:B------:R1:W-:Y:S01]  /*98a0*/  LDGSTS.E [R216+0x2da00], desc[UR16][R100.64], !P6 ;  /* 0x2da0000064d87fae */ /* 0x0003e2000f1a1010 */
[----:B------:R-:W-:Y:S01]  /*98b0*/  ISETP.GE.U32.AND P6, PT, R4, 0x7fffff26, PT ;  /* 0x7fffff260400780c */ /* 0x000fe20003fc6070 */
[----:B------:R-:W-:Y:S02]  /*98c0*/  IMAD.WIDE R114, R215, 0x4, R114 ;  /* 0x00000004d7727825 */ /* 0x000fe400078e0272 */
[----:B------:R1:W-:Y:S02]  /*98d0*/  LDGSTS.E [R216+0x2dc00], desc[UR16][R98.64], !P5 ;  /* 0x2dc0000062d87fae */ /* 0x0003e4000e9a1010 */
[----:B----4-:R-:W-:Y:S02]  /*98e0*/  VIADD R4, R6, 0xffffff43 ;  /* 0xffffff4306047836 */ /* 0x010fe40000000000 */
[----:B------:R1:W-:Y:S01]  /*98f0*/  LDGSTS.E [R216+0x2de00], desc[UR16][R96.64], !P5 ;  /* 0x2de0000060d87fae */ /* 0x0003e2000e9a1010 */
[----:B------:R-:W-:Y:S01]  /*9900*/  ISETP.GE.U32.AND P5, PT, R2, 0x7fffff25, PT ;  /* 0x7fffff250200780c */ /* 0x000fe20003fa6070 */
[----:B--2---:R-:W-:-:S02]  /*9910*/  VIADD R2, R8, 0xffffff42 ;  /* 0xffffff4208027836 */ /* 0x004fc40000000000 */
[----:B------:R1:W-:Y:S01]  /*9920*/  LDGSTS.E [R216+0x2e000], desc[UR16][R94.64], !P3 ;  /* 0x2e0000005ed87fae */ /* 0x0003e2000d9a1010 */
[----:B------:R-:W-:-:S03]  /*9930*/  IMAD.WIDE R122, R215, 0x4, R122 ;  /* 0x00000004d77a7825 */ /* 0x000fc600078e027a */
[----:B------:R1:W-:Y:S01]  /*9940*/  LDGSTS.E [R216+0x2e200], desc[UR16][R92.64], !P3 ;  /* 0x2e2000005cd87fae */ /* 0x0003e2000d9a1010 */
[----:B------:R-:W-:Y:S01]  /*9950*/  ISETP.GE.U32.AND P3, PT, R4, 0x7fffff24, PT ;  /* 0x7fffff240400780c */ /* 0x000fe20003f66070 */
[C---:B------:R-:W-:Y:S02]  /*9960*/  IMAD.WIDE R116, R215.reuse, 0x4, R116 ;  /* 0x00000004d7747825 */ /* 0x040fe400078e0274 */
[----:B------:R1:W-:Y:S02]  /*9970*/  LDGSTS.E [R216+0x2e400], desc[UR16][R90.64], !P4 ;  /* 0x2e4000005ad87fae */ /* 0x0003e4000e1a1010 */
[----:B------:R-:W-:Y:S02]  /*9980*/  IMAD.WIDE R124, R215, 0x4, R124 ;  /* 0x00000004d77c7825 */ /* 0x000fe400078e027c */
[----:B------:R1:W-:Y:S01]  /*9990*/  LDGSTS.E [R216+0x2e600], desc[UR16][R88.64], !P4 ;  /* 0x2e60000058d87fae */ /* 0x0003e2000e1a1010 */
[----:B------:R-:W-:Y:S01]  /*99a0*/  ISETP.GE.U32.AND P4, PT, R2, 0x7fffff23, PT ;  /* 0x7fffff230200780c */ /* 0x000fe20003f86070 */
[----:B---3--:R-:W-:-:S02]  /*99b0*/  VIADD R2, R5, 0xffffff41 ;  /* 0xffffff4105027836 */ /* 0x008fc40000000000 */
[----:B------:R1:W-:Y:S01]  /*99c0*/  LDGSTS.E [R216+0x2e800], desc[UR16][R86.64], !P6 ;  /* 0x2e80000056d87fae */ /* 0x0003e2000f1a1010 */
[----:B------:R-:W-:-:S03]  /*99d0*/  IMAD.WIDE R118, R215, 0x4, R118 ;  /* 0x00000004d7767825 */ /* 0x000fc600078e0276 */
[----:B------:R1:W-:Y:S01]  /*99e0*/  LDGSTS.E [R216+0x2ea00], desc[UR16][R84.64], !P6 ;  /* 0x2ea0000054d87fae */ /* 0x0003e2000f1a1010 */
[----:B------:R-:W-:Y:S01]  /*99f0*/  ISETP.GE.U32.AND P6, PT, R2, 0x7fffff22, PT ;  /* 0x7fffff220200780c */ /* 0x000fe20003fc6070 */
[----:B------:R-:W-:Y:S01]  /*9a00*/  IMAD.WIDE R126, R215, 0x4, R126 ;  /* 0x00000004d77e7825 */ /* 0x000fe200078e027e */
[----:B------:R-:W-:Y:S01]  /*9a10*/  SHF.L.U32 R2, R62, 0x6, RZ ;  /* 0x000000063e027819 */ /* 0x000fe200000006ff */
[----:B------:R1:W-:Y:S02]  /*9a20*/  LDGSTS.E [R216+0x2ec00], desc[UR16][R82.64], !P5 ;  /* 0x2ec0000052d87fae */ /* 0x0003e4000e9a1010 */
[C---:B------:R-:W-:Y:S01]  /*9a30*/  IMAD.WIDE R70, R107.reuse, 0x4, R70 ;  /* 0x000000046b467825 */ /* 0x040fe200078e0246 */
[----:B------:R-:W-:Y:S01]  /*9a40*/  LOP3.LUT R2, R2, 0x600, RZ, 0xc0, !PT ;  /* 0x0000060002027812 */ /* 0x000fe200078ec0ff */
[----:B------:R1:W-:Y:S01]  /*9a50*/  LDGSTS.E [R216+0x2ee00], desc[UR16][R80.64], !P5 ;  /* 0x2ee0000050d87fae */ /* 0x0003e2000e9a1010 */
[----:B------:R-:W-:Y:S01]  /*9a60*/  ISETP.GE.U32.AND P5, PT, R10, 0x7fffff21, PT ;  /* 0x7fffff210a00780c */ /* 0x000fe20003fa6070 */
        /* <DEDUP_REMOVED lines=62> */
[----:B------:R-:W-:Y:S02]  /*9e50*/  IMAD.SHL.U32 R4, R62, 0x10, RZ ;  /* 0x000000103e047824 */ /* 0x000fe400078e00ff */
[----:B------:R1:W-:Y:S01]  /*9e60*/  LDGSTS.E [R213+0x45a00], desc[UR16][R184.64], P2 ;  /* 0x45a00000b8d57fae */ /* 0x0003e200091a1010 */
[----:B------:R-:W-:Y:S02]  /*9e70*/  IMAD R2, R69, 0x4, R2 ;  /* 0x0000000445027824 */ /* 0x000fe400078e0202 */
[----:B------:R-:W-:Y:S01]  /*9e80*/  LOP3.LUT R4, R4, 0x70, RZ, 0xc0, !PT ;  /* 0x0000007004047812 */ /* 0x000fe200078ec0ff */
[----:B------:R1:W-:Y:S04]  /*9e90*/  LDGSTS.E [R213+0x45e00], desc[UR16][R188.64], P2 ;  /* 0x45e00000bcd57fae */ /* 0x0003e800091a1010 */
[----:B------:R1:W-:Y:S01]  /*9ea0*/  LDGSTS.E [R213+0x46200], desc[UR16][R192.64], P2 ;  /* 0x46200000c0d57fae */ /* 0x0003e200091a1010 */
[----:B------:R-:W-:-:S03]  /*9eb0*/  IMAD.IADD R2, R4, 0x1, R2 ;  /* 0x0000000104027824 */ /* 0x000fc600078e0202 */
[----:B------:R1:W-:Y:S04]  /*9ec0*/  LDGSTS.E [R213+0x46600], desc[UR16][R196.64], P2 ;  /* 0x46600000c4d57fae */ /* 0x0003e800091a1010 */
[----:B------:R1:W-:Y:S04]  /*9ed0*/  LDGSTS.E [R213+0x46a00], desc[UR16][R78.64], P2 ;  /* 0x46a000004ed57fae */ /* 0x0003e800091a1010 */
[----:B------:R1:W-:Y:S04]  /*9ee0*/  LDGSTS.E [R213+0x46e00], desc[UR16][R76.64], P2 ;  /* 0x46e000004cd57fae */ /* 0x0003e800091a1010 */
[----:B------:R1:W-:Y:S04]  /*9ef0*/  LDGSTS.E [R213+0x47200], desc[UR16][R74.64], P2 ;  /* 0x472000004ad57fae */ /* 0x0003e800091a1010 */
[----:B------:R1:W-:Y:S04]  /*9f00*/  LDGSTS.E [R213+0x47600], desc[UR16][R72.64], P2 ;  /* 0x4760000048d57fae */ /* 0x0003e800091a1010 */
[----:B------:R1:W-:Y:S04]  /*9f10*/  LDGSTS.E [R213+0x47a00], desc[UR16][R108.64], P2 ;  /* 0x47a000006cd57fae */ /* 0x0003e800091a1010 */
[----:B------:R1:W-:Y:S04]  /*9f20*/  LDGSTS.E [R213+0x47e00], desc[UR16][R110.64], P2 ;  /* 0x47e000006ed57fae */ /* 0x0003e800091a1010 */
[----:B------:R-:W0:Y:S01]  /*9f30*/  LDGDEPBAR ;  /* 0x00000000000079af */ /* 0x000e220000000000 */
[----:B------:R-:W-:-:S04]  /*9f40*/  DEPBAR.LE SB0, 0xa ;  /* 0x000082800000791a */ /* 0x000fc80000000000 */
[----:B------:R-:W-:Y:S06]  /*9f50*/  BAR.SYNC.DEFER_BLOCKING 0x0 ;  /* 0x0000000000007b1d */ /* 0x000fec0000010000 */
[----:B------:R1:W2:Y:S04]  /*9f60*/  LDSM.16.M88.4 R36, [R2+UR10] ;  /* 0x0000000a0224783b */ /* 0x0002a80008000200 */
[----:B------:R1:W3:Y:S04]  /*9f70*/  LDSM.16.M88.4 R40, [R2+UR10+0x800] ;  /* 0x0008000a0228783b */ /* 0x0002e80008000200 */
[----:B------:R1:W4:Y:S04]  /*9f80*/  LDSM.16.M88.4 R164, [R2+UR10+0x1000] ;  /* 0x0010000a02a4783b */ /* 0x0003280008000200 */
[----:B------:R1:W1:Y:S04]  /*9f90*/  LDSM.16.M88.4 R44, [R2+UR10+0x1800] ;  /* 0x0018000a022c783b */ /* 0x0002680008000200 */
        /* <DEDUP_REMOVED lines=11> */
[----:B------:R1:W1:Y:S01]  /*a050*/  LDSM.16.M88.4 R136, [R2+UR10+0x7800] ;  /* 0x0078000a0288783b */ /* 0x0002620008000200 */
[----:B--234-:R-:W-:Y:S05]  /*a060*/  @!P0 BRA `(.L_x_6) ;  /* 0x0000000400048947 */ /* 0x01cfea0003800000 */
[----:B------:R-:W-:Y:S01]  /*a070*/  IMAD.MOV.U32 R4, RZ, RZ, R36 ;  /* 0x000000ffff047224 */ /* 0x000fe200078e0024 */
[----:B------:R-:W-:Y:S01]  /*a080*/  MOV R5, R38 ;  /* 0x0000002600057202 */ /* 0x000fe20000000f00 */
[----:B------:R-:W-:Y:S01]  /*a090*/  IMAD.MOV.U32 R36, RZ, RZ, R37 ;  /* 0x000000ffff247224 */ /* 0x000fe200078e0025 */
[----:B-1----:R-:W-:Y:S01]  /*a0a0*/  MOV R15, R50 ;  /* 0x00000032000f7202 */ /* 0x002fe20000000f00 */
[----:B------:R-:W-:Y:S01]  /*a0b0*/  IMAD.MOV.U32 R37, RZ, RZ, R39 ;  /* 0x000000ffff257224 */ /* 0x000fe200078e0027 */
[----:B------:R-:W-:Y:S01]  /*a0c0*/  MOV R10, R44 ;  /* 0x0000002c000a7202 */ /* 0x000fe20000000f00 */
        /* <DEDUP_REMOVED lines=12> */
[----:B------:R-:W-:-:S02]  /*a190*/  IMAD.MOV.U32 R19, RZ, RZ, R54 ;  /* 0x000000ffff137224 */ /* 0x000fc400078e0036 */
[----:B------:R-:W-:Y:S02]  /*a1a0*/  IMAD.MOV.U32 R23, RZ, RZ, R58 ;  /* 0x000000ffff177224 */ /* 0x000fe400078e003a */
[----:B------:R-:W-:Y:S02]  /*a1b0*/  IMAD.MOV.U32 R27, RZ, RZ, R62 ;  /* 0x000000ffff1b7224 */ /* 0x000fe400078e003e */
[----:B------:R-:W-:Y:S02]  /*a1c0*/  IMAD.MOV.U32 R59, RZ, RZ, R63 ;  /* 0x000000ffff3b7224 */ /* 0x000fe400078e003f */
[----:B------:R-:W-:Y:S01]  /*a1d0*/  IMAD.MOV.U32 R6, RZ, RZ, R40 ;  /* 0x000000ffff067224 */ /* 0x000fe200078e0028 */
[----:B------:R-:W-:Y:S01]  /*a1e0*/  MOV R40, R165 ;  /* 0x000000a500287202 */ /* 0x000fe20000000f00 */
[----:B------:R-:W-:Y:S02]  /*a1f0*/  IMAD.MOV.U32 R14, RZ, RZ, R48 ;  /* 0x000000ffff0e7224 */ /* 0x000fe400078e0030 */
[----:B------:R-:W-:-:S02]  /*a200*/  IMAD.MOV.U32 R18, RZ, RZ, R52 ;  /* 0x000000ffff127224 */ /* 0x000fc400078e0034 */
[----:B------:R-:W-:Y:S02]  /*a210*/  IMAD.MOV.U32 R22, RZ, RZ, R56 ;  /* 0x000000ffff167224 */ /* 0x000fe400078e0038 */
[----:B------:R-:W-:Y:S01]  /*a220*/  IMAD.MOV.U32 R26, RZ, RZ, R60 ;  /* 0x000000ffff1a7224 */ /* 0x000fe200078e003c */
[----:B------:R-:W-:Y:S01]  /*a230*/  MOV R60, R145 ;  /* 0x00000091003c7202 */ /* 0x000fe20000000f00 */
[----:B------:R-:W-:Y:S02]  /*a240*/  IMAD.MOV.U32 R31, RZ, RZ, R66 ;  /* 0x000000ffff1f7224 */ /* 0x000fe400078e0042 */
[----:B------:R-:W-:Y:S02]  /*a250*/  IMAD.MOV.U32 R38, RZ, RZ, R41 ;  /* 0x000000ffff267224 */ /* 0x000fe400078e0029 */
[----:B------:R-:W-:Y:S01]  /*a260*/  IMAD.MOV.U32 R42, RZ, RZ, R45 ;  /* 0x000000ffff2a7224 */ /* 0x000fe200078e002d */
[----:B------:R-:W-:Y:S01]  /*a270*/  MOV R45, R163 ;  /* 0x000000a3002d7202 */ /* 0x000fe20000000f00 */
[----:B------:R-:W-:-:S02]  /*a280*/  IMAD.MOV.U32 R46, RZ, RZ, R49 ;  /* 0x000000ffff2e7224 */ /* 0x000fc400078e0031 */
[----:B------:R-:W-:Y:S02]  /*a290*/  IMAD.MOV.U32 R54, RZ, RZ, R57 ;  /* 0x000000ffff367224 */ /* 0x000fe400078e0039 */
[----:B------:R-:W-:Y:S02]  /*a2a0*/  IMAD.MOV.U32 R58, RZ, RZ, R61 ;  /* 0x000000ffff3a7224 */ /* 0x000fe400078e003d */
[----:B------:R-:W-:Y:S01]  /*a2b0*/  IMAD.MOV.U32 R62, RZ, RZ, R65 ;  /* 0x000000ffff3e7224 */ /* 0x000fe200078e0041 */
[----:B------:R-:W-:Y:S01]  /*a2c0*/  MOV R65, R143 ;  /* 0x0000008f00417202 */ /* 0x000fe20000000f00 */
[----:B------:R-:W-:Y:S02]  /*a2d0*/  IMAD.MOV.U32 R63, RZ, RZ, R67 ;  /* 0x000000ffff3f7224 */ /* 0x000fe400078e0043 */
[----:B------:R-:W-:Y:S02]  /*a2e0*/  IMAD.MOV.U32 R8, RZ, RZ, R164 ;  /* 0x000000ffff087224 */ /* 0x000fe400078e00a4 */
[----:B------:R-:W-:-:S02]  /*a2f0*/  IMAD.MOV.U32 R9, RZ, RZ, R166 ;  /* 0x000000ffff097224 */ /* 0x000fc400078e00a6 */
[----:B------:R-:W-:Y:S02]  /*a300*/  IMAD.MOV.U32 R12, RZ, RZ, R160 ;  /* 0x000000ffff0c7224 */ /* 0x000fe400078e00a0 */
[----:B------:R-:W-:Y:S02]  /*a310*/  IMAD.MOV.U32 R13, RZ, RZ, R162 ;  /* 0x000000ffff0d7224 */ /* 0x000fe400078e00a2 */
[----:B------:R-:W-:Y:S02]  /*a320*/  IMAD.MOV.U32 R16, RZ, RZ, R156 ;  /* 0x000000ffff107224 */ /* 0x000fe400078e009c */
        /* <DEDUP_REMOVED lines=19> */
[----:B------:R-:W-:-:S04]  /*a460*/  IMAD.MOV.U32 R67, RZ, RZ, R139 ;  /* 0x000000ffff437224 */ /* 0x000fc800078e008b */
[----:B------:R2:W-:Y:S03]  /*a470*/  STTM.x64 tmem[UR11+0x100], R4 ;  /* 0x00010004000079ed */ /* 0x0005e6000834000b */
.L_x_6:
[----:B--2---:R-:W2:Y:S04]  /*a480*/  LDL.LU.64 R30, [R1] ;  /* 0x00000000011e7983 */ /* 0x004ea80000300a00 */
[----:B------:R-:W3:Y:S04]  /*a490*/  LDL.LU.64 R28, [R1+0x10] ;  /* 0x00001000011c7983 */ /* 0x000ee80000300a00 */
[----:B------:R-:W4:Y:S04]  /*a4a0*/  LDL.LU.64 R26, [R1+0xd8] ;  /* 0x0000d800011a7983 */ /* 0x000f280000300a00 */
[----:B------:R-:W5:Y:S04]  /*a4b0*/  LDL.LU.64 R24, [R1+0xd0] ;  /* 0x0000d00001187983 */ /* 0x000f680000300a00 */
        /* <DEDUP_REMOVED lines=9> */
[----:B------:R-:W5:Y:S01]  /*a550*/  LDL.LU.64 R4, [R1+0x68] ;  /* 0x0000680001047983 */ /* 0x000f620000300a00 */
[C---:B------:R-:W-:Y:S01]  /*a560*/  IMAD.SHL.U32 R32, R107.reuse, 0x4, RZ ;  /* 0x000000046b207824 */ /* 0x040fe200078e00ff */
[----:B------:R-:W-:Y:S01]  /*a570*/  SHF.R.S32.HI R33, RZ, 0x1f, R107 ;  /* 0x0000001fff217819 */ /* 0x000fe2000001146b */
[----:B------:R-:W-:Y:S01]  /*a580*/  UIADD3 UR19, UPT, UPT, UR18, 0x100, URZ ;  /* 0x0000010012137890 */ /* 0x000fe2000fffe0ff */
[----:B------:R-:W1:Y:S02]  /*a590*/  FENCE.VIEW.ASYNC.T ;  /* 0x00000000000073c6 */ /* 0x000e640000000200 */
[----:B------:R-:W-:Y:S01]  /*a5a0*/  SHF.L.U64.HI R69, R107, 0x2, R33 ;  /* 0x000000026b457819 */ /* 0x000fe20000010221 */
[----:B------:R-:W-:Y:S04]  /*a5b0*/  STL [R1+0x104], R33 ;  /* 0x0001042101007387 */ /* 0x000fe80000100800 */
[----:B------:R1:W-:Y:S04]  /*a5c0*/  STL [R1+0x5c], R32 ;  /* 0x00005c2001007387 */ /* 0x0003e80000100800 */
[----:B-1----:R-:W5:Y:S01]  /*a5d0*/  LDL.LU.64 R146, [R1+0x40] ;  /* 0x0000400001927983 */ /* 0x002f620000300a00 */
[----:B------:R-:W-:Y:S01]  /*a5e0*/  BAR.SYNC.DEFER_BLOCKING 0x0 ;  /* 0x0000000000007b1d */ /* 0x000fe20000010000 */
[----:B--2---:R-:W-:Y:S01]  /*a5f0*/  IMAD.MOV.U32 R34, RZ, RZ, R30 ;  /* 0x000000ffff227224 */ /* 0x004fe200078e001e */
[----:B------:R-:W-:Y:S01]  /*a600*/  MOV R35, R31 ;  /* 0x0000001f00237202 */ /* 0x000fe20000000f00 */
[----:B---3--:R-:W-:-:S02]  /*a610*/  IMAD.MOV.U32 R36, RZ, RZ, R28 ;  /* 0x000000ffff247224 */ /* 0x008fc400078e001c */
[----:B------:R-:W-:Y:S02]  /*a620*/  IMAD.MOV.U32 R37, RZ, RZ, R29 ;  /* 0x000000ffff257224 */ /* 0x000fe400078e001d */
[----:B----4-:R-:W-:Y:S02]  /*a630*/  IMAD.MOV.U32 R38, RZ, RZ, R26 ;  /* 0x000000ffff267224 */ /* 0x010fe400078e001a */
[----:B------:R-:W-:Y:S01]  /*a640*/  IMAD.MOV.U32 R39, RZ, RZ, R27 ;  /* 0x000000ffff277224 */ /* 0x000fe200078e001b */
[----:B-----5:R-:W-:Y:S01]  /*a650*/  MOV R40, R24 ;  /* 0x0000001800287202 */ /* 0x020fe20000000f00 */
[----:B------:R-:W-:Y:S02]  /*a660*/  IMAD.MOV.U32 R41, RZ, RZ, R25 ;  /* 0x000000ffff297224 */ /* 0x000fe400078e0019 */
[----:B------:R-:W-:Y:S02]  /*a670*/  IMAD.MOV.U32 R64, RZ, RZ, R38 ;  /* 0x000000ffff407224 */ /* 0x000fe400078e0026 */
[----:B------:R-:W-:Y:S01]  /*a680*/  IMAD.MOV.U32 R42, RZ, RZ, R22 ;  /* 0x000000ffff2a7224 */ /* 0x000fe200078e0016 */
[----:B------:R-:W-:Y:S01]  /*a690*/  MOV R163, R41 ;  /* 0x0000002900a37202 */ /* 0x000fe20000000f00 */
[----:B------:R-:W-:Y:S01]  /*a6a0*/  IMAD.MOV.U32 R43, RZ, RZ, R23 ;  /* 0x000000ffff2b7224 */ /* 0x000fe200078e0017 */
[----:B------:R-:W-:Y:S01]  /*a6b0*/  MOV R45, R21 ;  /* 0x00000015002d7202 */ /* 0x000fe20000000f00 */
[----:B------:R-:W-:-:S02]  /*a6c0*/  IMAD.MOV.U32 R44, RZ, RZ, R20 ;  /* 0x000000ffff2c7224 */ /* 0x000fc400078e0014 */
[----:B------:R-:W-:Y:S01]  /*a6d0*/  IMAD.MOV.U32 R160, RZ, RZ, R42 ;  /* 0x000000ffffa07224 */ /* 0x000fe200078e002a */
[----:B------:R-:W-:Y:S01]  /*a6e0*/  MOV R159, R45 ;  /* 0x0000002d009f7202 */ /* 0x000fe20000000f00 */
[----:B------:R-:W-:Y:S02]  /*a6f0*/  IMAD.MOV.U32 R46, RZ, RZ, R18 ;  /* 0x000000ffff2e7224 */ /* 0x000fe400078e0012 */
[----:B------:R-:W-:Y:S02]  /*a700*/  IMAD.MOV.U32 R47, RZ, RZ, R19 ;  /* 0x000000ffff2f7224 */ /* 0x000fe400078e0013 */
[----:B------:R-:W-:Y:S02]  /*a710*/  IMAD.MOV.U32 R48, RZ, RZ, R16 ;  /* 0x000000ffff307224 */ /* 0x000fe400078e0010 */
[----:B------:R-:W-:Y:S01]  /*a720*/  IMAD.MOV.U32 R49, RZ, RZ, R17 ;  /* 0x000000ffff317224 */ /* 0x000fe200078e0011 */
[----:B------:R-:W-:Y:S01]  /*a730*/  MOV R50, R14 ;  /* 0x0000000e00327202 */ /* 0x000fe20000000f00 */
[----:B------:R-:W-:-:S02]  /*a740*/  IMAD.MOV.U32 R51, RZ, RZ, R15 ;  /* 0x000000ffff337224 */ /* 0x000fc400078e000f */
[----:B------:R-:W-:Y:S01]  /*a750*/  IMAD.MOV.U32 R162, RZ, RZ, R40 ;  /* 0x000000ffffa27224 */ /* 0x000fe200078e0028 */
[----:B------:R-:W-:Y:S01]  /*a760*/  MOV R155, R49 ;  /* 0x00000031009b7202 */ /* 0x000fe20000000f00 */
[----:B------:R-:W-:Y:S02]  /*a770*/  IMAD.MOV.U32 R52, RZ, RZ, R12 ;  /* 0x000000ffff347224 */ /* 0x000fe400078e000c */
[----:B------:R-:W-:Y:S01]  /*a780*/  IMAD.MOV.U32 R53, RZ, RZ, R13 ;  /* 0x000000ffff357224 */ /* 0x000fe200078e000d */
[----:B------:R-:W-:Y:S01]  /*a790*/  MOV R61, R11 ;  /* 0x0000000b003d7202 */ /* 0x000fe20000000f00 */
[----:B------:R-:W-:Y:S02]  /*a7a0*/  IMAD.MOV.U32 R60, RZ, RZ, R10 ;  /* 0x000000ffff3c7224 */ /* 0x000fe400078e000a */
[----:B------:R-:W-:Y:S01]  /*a7b0*/  IMAD.MOV.U32 R161, RZ, RZ, R43 ;  /* 0x000000ffffa17224 */ /* 0x000fe200078e002b */
[----:B------:R-:W-:Y:S01]  /*a7c0*/  MOV R139, R53 ;  /* 0x00000035008b7202 */ /* 0x000fe20000000f00 */
[----:B------:R-:W-:Y:S01]  /*a7d0*/  IMAD.MOV.U32 R58, RZ, RZ, R8 ;  /* 0x000000ffff3a7224 */ /* 0x000fe200078e0008 */
[-C--:B------:R-:W-:Y:S01]  /*a7e0*/  IADD3 R8, P3, PT, R134, R32.reuse, RZ ;  /* 0x0000002086087210 */ /* 0x080fe20007f7e0ff */
[----:B------:R-:W-:Y:S01]  /*a7f0*/  IMAD.MOV.U32 R59, RZ, RZ, R9 ;  /* 0x000000ffff3b7224 */ /* 0x000fe200078e0009 */
[----:B------:R-:W-:Y:S01]  /*a800*/  MOV R57, R7 ;  /* 0x0000000700397202 */ /* 0x000fe20000000f00 */
[----:B------:R-:W-:Y:S01]  /*a810*/  IMAD.MOV.U32 R56, RZ, RZ, R6 ;  /* 0x000000ffff387224 */ /* 0x000fe200078e0006 */
[-C--:B------:R-:W-:Y:S01]  /*a820*/  IADD3 R6, P2, PT, R130, R32.reuse, RZ ;  /* 0x0000002082067210 */ /* 0x080fe20007f5e0ff */
[----:B------:R-:W-:Y:S01]  /*a830*/  IMAD.X R9, R135, 0x1, R69, P3 ;  /* 0x0000000187097824 */ /* 0x000fe200018e0645 */
[-C--:B------:R-:W-:Y:S01]  /*a840*/  IADD3 R14, P3, PT, R178, R32.reuse, RZ ;  /* 0x00000020b20e7210 */ /* 0x080fe20007f7e0ff */
[----:B------:R-:W-:Y:S01]  /*a850*/  IMAD.MOV.U32 R54, RZ, RZ, R4 ;  /* 0x000000ffff367224 */ /* 0x000fe200078e0004 */
[-C--:B------:R-:W-:Y:S01]  /*a860*/  IADD3 R4, P0, PT, R70, R32.reuse, RZ ;  /* 0x0000002046047210 */ /* 0x080fe20007f1e0ff */
[----:B------:R-:W-:Y:S01]  /*a870*/  IMAD.MOV.U32 R55, RZ, RZ, R5 ;  /* 0x000000ffff377224 */ /* 0x000fe200078e0005 */
[-C--:B------:R-:W-:Y:S01]  /*a880*/  IADD3.X R7, PT, PT, R131, R69.reuse, RZ, P2, !PT ;  /* 0x0000004583077210 */ /* 0x080fe200017fe4ff */
[----:B------:R-:W-:Y:S01]  /*a890*/  IMAD.MOV.U32 R144, RZ, RZ, R58 ;  /* 0x000000ffff907224 */ /* 0x000fe200078e003a */
[-C--:B------:R-:W-:Y:S01]  /*a8a0*/  IADD3 R12, P2, PT, R174, R32.reuse, RZ ;  /* 0x00000020ae0c7210 */ /* 0x080fe20007f5e0ff */
[--C-:B------:R-:W-:Y:S01]  /*a8b0*/  IMAD.X R5, R71, 0x1, R69.reuse, P0 ;  /* 0x0000000147057824 */ /* 0x100fe200000e0645 */
[-C--:B------:R-:W-:Y:S01]  /*a8c0*/  IADD3 R10, P0, PT, R170, R32.reuse, RZ ;  /* 0x00000020aa0a7210 */ /* 0x080fe20007f1e0ff */
[----:B------:R-:W-:Y:S01]  /*a8d0*/  IMAD.MOV.U32 R142, RZ, RZ, R60 ;  /* 0x000000ffff8e7224 */ /* 0x000fe200078e003c */
[-C--:B------:R-:W-:Y:S01]  /*a8e0*/  IADD3.X R15, PT, PT, R179, R69.reuse, RZ, P3, !PT ;  /* 0x00000045b30f7210 */ /* 0x080fe20001ffe4ff */
[--C-:B------:R-:W-:Y:S01]  /*a8f0*/  IMAD.X R13, R175, 0x1, R69.reuse, P2 ;  /* 0x00000001af0d7824 */ /* 0x100fe200010e0645 */
[-C--:B------:R-:W-:Y:S01]  /*a900*/  IADD3 R22, P3, PT, R194, R32.reuse, RZ ;  /* 0x00000020c2167210 */ /* 0x080fe20007f7e0ff */
[----:B------:R-:W-:Y:S01]  /*a910*/  IMAD.X R11, R171, 0x1, R69, P0 ;  /* 0x00000001ab0b7824 */ /* 0x000fe200000e0645 */
[-C--:B------:R-:W-:Y:S01]  /*a920*/  IADD3 R16, P0, PT, R182, R32.reuse, RZ ;  /* 0x00000020b6107210 */ /* 0x080fe20007f1e0ff */
[----:B------:R-:W-:Y:S01]  /*a930*/  IMAD.MOV.U32 R58, RZ, RZ, R34 ;  /* 0x000000ffff3a7224 */ /* 0x000fe200078e0022 */
        /* <DEDUP_REMOVED lines=9> */
[--C-:B------:R-:W-:Y:S01]  /*a9d0*/  IMAD.X R21, R191, 0x1, R69.reuse, P0 ;  /* 0x00000001bf157824 */ /* 0x100fe200000e0645 */
[----:B------:R-:W-:Y:S01]  /*a9e0*/  IADD3.X R31, PT, PT, R207, R69, RZ, P3, !PT ;  /* 0x00000045cf1f7210 */ /* 0x000fe20001ffe4ff */
[----:B------:R-:W-:Y:S01]  /*a9f0*/  IMAD.SHL.U32 R207, R107, 0x4, RZ ;  /* 0x000000046bcf7824 */ /* 0x000fe200078e00ff */
[-C--:B------:R-:W-:Y:S01]  /*aa00*/  IADD3 R26, P0, PT, R202, R32.reuse, RZ ;  /* 0x00000020ca1a7210 */ /* 0x080fe20007f1e0ff */
[----:B------:R-:W-:Y:S01]  /*aa10*/  IMAD.X R25, R201, 0x1, R69, P2 ;  /* 0x00000001c9197824 */ /* 0x000fe200010e0645 */
[----:B------:R-:W-:Y:S01]  /*aa20*/  SHF.R.S32.HI R60, RZ, 0x1f, R215 ;  /* 0x0000001fff3c7819 */ /* 0x000fe200000114d7 */
[----:B------:R-:W-:Y:S01]  /*aa30*/  IMAD.MOV.U32 R148, RZ, RZ, R56 ;  /* 0x000000ffff947224 */ /* 0x000fe200078e0038 */
[----:B------:R-:W-:Y:S01]  /*aa40*/  IADD3 R34, P3, PT, R210, R207, RZ ;  /* 0x000000cfd2227210 */ /* 0x000fe20007f7e0ff */
[--C-:B------:R-:W-:Y:S01]  /*aa50*/  IMAD.X R27, R203, 0x1, R69.reuse, P0 ;  /* 0x00000001cb1b7824 */ /* 0x100fe200000e0645 */
[-C--:B------:R-:W-:Y:S01]  /*aa60*/  IADD3 R28, P2, PT, R204, R32.reuse, RZ ;  /* 0x00000020cc1c7210 */ /* 0x080fe20007f5e0ff */
[----:B------:R1:W-:Y:S01]  /*aa70*/  STL [R1+0x160], R60 ;  /* 0x0001603c01007387 */ /* 0x0003e20000100800 */
[----:B------:R-:W-:Y:S01]  /*aa80*/  IADD3 R32, P0, PT, R208, R32, RZ ;  /* 0x00000020d0207210 */ /* 0x000fe20007f1e0ff */
[--C-:B------:R-:W-:Y:S01]  /*aa90*/  IMAD.X R35, R211, 0x1, R69.reuse, P3 ;  /* 0x00000001d3237824 */ /* 0x100fe200018e0645 */
[----:B------:R-:W-:Y:S01]  /*aaa0*/  MOV R149, R57 ;  /* 0x0000003900957202 */ /* 0x000fe20000000f00 */
[----:B------:R-:W2:Y:S01]  /*aab0*/  LDL.LU.64 R210, [R1+0xc0] ;  /* 0x0000c00001d27983 */ /* 0x000ea20000300a00 */
[--C-:B------:R-:W-:Y:S01]  /*aac0*/  IMAD.X R29, R205, 0x1, R69.reuse, P2 ;  /* 0x00000001cd1d7824 */ /* 0x100fe200010e0645 */
[----:B------:R-:W-:Y:S01]  /*aad0*/  MOV R57, R37 ;  /* 0x0000002500397202 */ /* 0x000fe20000000f00 */
[----:B------:R-:W-:Y:S01]  /*aae0*/  IMAD.X R33, R209, 0x1, R69, P0 ;  /* 0x00000001d1217824 */ /* 0x000fe200000e0645 */
[----:B------:R-:W-:Y:S01]  /*aaf0*/  MOV R143, R61 ;  /* 0x0000003d008f7202 */ /* 0x000fe20000000f00 */
[----:B------:R-:W3:Y:S01]  /*ab00*/  LDL.LU.64 R208, [R1+0xb0] ;  /* 0x0000b00001d07983 */ /* 0x000ee20000300a00 */
[----:B------:R-:W-:-:S02]  /*ab10*/  IMAD.MOV.U32 R56, RZ, RZ, R36 ;  /* 0x000000ffff387224 */ /* 0x000fc400078e0024 */
[----:B------:R-:W-:Y:S01]  /*ab20*/  IMAD.MOV.U32 R154, RZ, RZ, R48 ;  /* 0x000000ffff9a7224 */ /* 0x000fe200078e0030 */
[----:B------:R-:W4:Y:S01]  /*ab30*/  LDL.LU.64 R174, [R1+0xa0] ;  /* 0x0000a00001ae7983 */ /* 0x000f220000300a00 */
[----:B------:R-:W-:Y:S02]  /*ab40*/  IMAD.MOV.U32 R156, RZ, RZ, R46 ;  /* 0x000000ffff9c7224 */ /* 0x000fe400078e002e */
[----:B------:R-:W-:Y:S01]  /*ab50*/  IMAD.MOV.U32 R138, RZ, RZ, R52 ;  /* 0x000000ffff8a7224 */ /* 0x000fe200078e0034 */
[----:B------:R-:W5:Y:S01]  /*ab60*/  LDL.LU.64 R170, [R1+0x90] ;  /* 0x0000900001aa7983 */ /* 0x000f620000300a00 */
[----:B------:R-:W-:Y:S02]  /*ab70*/  IMAD.MOV.U32 R65, RZ, RZ, R39 ;  /* 0x000000ffff417224 */ /* 0x000fe400078e0027 */
[----:B------:R-:W-:Y:S01]  /*ab80*/  IMAD.SHL.U32 R70, R215, 0x4, RZ ;  /* 0x00000004d7467824 */ /* 0x000fe200078e00ff */
[----:B------:R-:W3:Y:S01]  /*ab90*/  LDL.LU.64 R204, [R1+0x80] ;  /* 0x0000800001cc7983 */ /* 0x000ee20000300a00 */
[----:B------:R-:W-:-:S02]  /*aba0*/  IMAD.MOV.U32 R157, RZ, RZ, R47 ;  /* 0x000000ffff9d7224 */ /* 0x000fc400078e002f */
[----:B------:R-:W-:Y:S01]  /*abb0*/  IMAD.MOV.U32 R158, RZ, RZ, R44 ;  /* 0x000000ffff9e7224 */ /* 0x000fe200078e002c */
[----:B------:R-:W3:Y:S01]  /*abc0*/  LDL.LU.64 R202, [R1+0x70] ;  /* 0x0000700001ca7983 */ /* 0x000ee20000300a00 */
[----:B------:R-:W-:Y:S02]  /*abd0*/  IMAD.MOV.U32 R136, RZ, RZ, R54 ;  /* 0x000000ffff887224 */ /* 0x000fe400078e0036 */
[----:B------:R-:W-:Y:S01]  /*abe0*/  IMAD.MOV.U32 R140, RZ, RZ, R50 ;  /* 0x000000ffff8c7224 */ /* 0x000fe200078e0032 */
[----:B------:R-:W3:Y:S01]  /*abf0*/  LDL.LU.64 R182, [R1+0x60] ;  /* 0x0000600001b67983 */ /* 0x000ee20000300a00 */
[----:B------:R-:W-:Y:S02]  /*ac00*/  IMAD.MOV.U32 R137, RZ, RZ, R55 ;  /* 0x000000ffff897224 */ /* 0x000fe400078e0037 */
[----:B------:R-:W-:Y:S01]  /*ac10*/  IMAD.MOV.U32 R141, RZ, RZ, R51 ;  /* 0x000000ffff8d7224 */ /* 0x000fe200078e0033 */
[----:B------:R-:W3:Y:S04]  /*ac20*/  LDL.LU.64 R178, [R1+0x48] ;  /* 0x0000480001b27983 */ /* 0x000ee80000300a00 */
[----:B------:R-:W3:Y:S04]  /*ac30*/  LDL.LU.64 R200, [R1+0x38] ;  /* 0x0000380001c87983 */ /* 0x000ee80000300a00 */
[----:B------:R-:W3:Y:S04]  /*ac40*/  LDL.LU.64 R194, [R1+0x28] ;  /* 0x0000280001c27983 */ /* 0x000ee80000300a00 */
[----:B------:R-:W3:Y:S04]  /*ac50*/  LDL.LU.64 R190, [R1+0x18] ;  /* 0x0000180001be7983 */ /* 0x000ee80000300a00 */
[----:B------:R-:W3:Y:S01]  /*ac60*/  LDL.LU.64 R186, [R1+0x8] ;  /* 0x0000080001ba7983 */ /* 0x000ee20000300a00 */
[----:B------:R-:W-:-:S04]  /*ac70*/  IADD3 R36, P0, PT, R128, R207, RZ ;  /* 0x000000cf80247210 */ /* 0x000fc80007f1e0ff */
[----:B------:R-:W-:Y:S02]  /*ac80*/  IADD3.X R37, PT, PT, R129, R69, RZ, P0, !PT ;  /* 0x0000004581257210 */ /* 0x000fe400007fe4ff */
[-C--:B------:R-:W-:Y:S02]  /*ac90*/  IADD3 R42, P0, PT, R172, R207.reuse, RZ ;  /* 0x000000cfac2a7210 */ /* 0x080fe40007f1e0ff */
[----:B------:R-:W-:-:S03]  /*aca0*/  IADD3 R40, P3, PT, R168, R207, RZ ;  /* 0x000000cfa8287210 */ /* 0x000fc60007f7e0ff */
[--C-:B------:R-:W-:Y:S01]  /*acb0*/  IMAD.X R43, R173, 0x1, R69.reuse, P0 ;  /* 0x00000001ad2b7824 */ /* 0x100fe200000e0645 */
[-C--:B------:R-:W-:Y:S01]  /*acc0*/  IADD3 R48, P0, PT, R184, R207.reuse, RZ ;  /* 0x000000cfb8307210 */ /* 0x080fe20007f1e0ff */
[--C-:B------:R-:W-:Y:S01]  /*acd0*/  IMAD.X R41, R169, 0x1, R69.reuse, P3 ;  /* 0x00000001a9297824 */ /* 0x100fe200018e0645 */
[-C--:B------:R-:W-:Y:S02]  /*ace0*/  IADD3 R38, P2, PT, R132, R207.reuse, RZ ;  /* 0x000000cf84267210 */ /* 0x080fe40007f5e0ff */
[-C--:B------:R-:W-:Y:S01]  /*acf0*/  IADD3 R46, P3, PT, R180, R207.reuse, RZ ;  /* 0x000000cfb42e7210 */ /* 0x080fe20007f7e0ff */
[--C-:B------:R-:W-:Y:S01]  /*ad00*/  IMAD.X R49, R185, 0x1, R69.reuse, P0 ;  /* 0x00000001b9317824 */ /* 0x100fe200000e0645 */
[-C--:B------:R-:W-:Y:S01]  /*ad10*/  IADD3 R52, P0, PT, R192, R207.reuse, RZ ;  /* 0x000000cfc0347210 */ /* 0x080fe20007f1e0ff */
[--C-:B------:R-:W-:Y:S01]  /*ad20*/  IMAD.X R39, R133, 0x1, R69.reuse, P2 ;  /* 0x0000000185277824 */ /* 0x100fe200010e0645 */
[-C--:B------:R-:W-:Y:S01]  /*ad30*/  IADD3 R44, P2, PT, R176, R207.reuse, RZ ;  /* 0x000000cfb02c7210 */ /* 0x080fe20007f5e0ff */
[----:B------:R-:W-:Y:S01]  /*ad40*/  IMAD.X R47, R181, 0x1, R69, P3 ;  /* 0x00000001b52f7824 */ /* 0x000fe200018e0645 */
[----:B------:R-:W-:-:S02]  /*ad50*/  IADD3 R54, P3, PT, R196, R207, RZ ;  /* 0x000000cfc4367210 */ /* 0x000fc40007f7e0ff */
[-C--:B------:R-:W-:Y:S02]  /*ad60*/  IADD3.X R53, PT, PT, R193, R69.reuse, RZ, P0, !PT ;  /* 0x00000045c1357210 */ /* 0x080fe400007fe4ff */
[----:B------:R-:W-:Y:S02]  /*ad70*/  SHF.L.U64.HI R71, R215, 0x2, R60 ;  /* 0x00000002d7477819 */ /* 0x000fe4000001023c */
[-C--:B------:R-:W-:Y:S02]  /*ad80*/  IADD3 R62, P0, PT, R64, R70.reuse, RZ ;  /* 0x00000046403e7210 */ /* 0x080fe40007f1e0ff */
[----:B------:R-:W-:Y:S01]  /*ad90*/  IADD3.X R45, PT, PT, R177, R69, RZ, P2, !PT ;  /* 0x00000045b12d7210 */ /* 0x000fe200017fe4ff */
[----:B------:R-:W-:Y:S01]  /*ada0*/  IMAD.X R55, R197, 0x1, R69, P3 ;  /* 0x00000001c5377824 */ /* 0x000fe200018e0645 */
[-C--:B------:R-:W-:Y:S01]  /*adb0*/  IADD3 R50, P2, PT, R188, R207.reuse, RZ ;  /* 0x000000cfbc327210 */ /* 0x080fe20007f5e0ff */
[----:B------:R-:W-:Y:S01]  /*adc0*/  IMAD.MOV.U32 R150, RZ, RZ, R58 ;  /* 0x000000ffff967224 */ /* 0x000fe200078e003a */
[-C--:B------:R-:W-:Y:S01]  /*add0*/  IADD3 R58, P3, PT, R76, R207.reuse, RZ ;  /* 0x000000cf4c3a7210 */ /* 0x080fe20007f7e0ff */
[----:B------:R-:W-:Y:S01]  /*ade0*/  IMAD.X R63, R65, 0x1, R71, P0 ;  /* 0x00000001413f7824 */ /* 0x000fe200000e0647 */
[----:B-1----:R-:W-:Y:S01]  /*adf0*/  IADD3 R60, P4, PT, R74, R207, RZ ;  /* 0x000000cf4a3c7210 */ /* 0x002fe20007f9e0ff */
[----:B------:R-:W-:Y:S01]  /*ae00*/  IMAD.X R51, R189, 0x1, R69, P2 ;  /* 0x00000001bd337824 */ /* 0x000fe200010e0645 */
[----:B------:R-:W-:Y:S01]  /*ae10*/  IADD3 R64, P0, PT, R162, R70, RZ ;  /* 0x00000046a2407210 */ /* 0x000fe20007f1e0ff */
[----:B------:R-:W-:Y:S01]  /*ae20*/  IMAD.MOV.U32 R152, RZ, RZ, R56 ;  /* 0x000000ffff987224 */ /* 0x000fe200078e0038 */
[----:B------:R-:W-:-:S02]  /*ae30*/  MOV R151, R59 ;  /* 0x0000003b00977202 */ /* 0x000fc40000000f00 */
[----:B------:R-:W-:Y:S02]  /*ae40*/  IADD3 R56, P2, PT, R78, R207, RZ ;  /* 0x000000cf4e387210 */ /* 0x000fe40007f5e0ff */
[----:B------:R-:W-:Y:S01]  /*ae50*/  IADD3.X R59, PT, PT, R77, R69, RZ, P3, !PT ;  /* 0x000000454d3b7210 */ /* 0x000fe20001ffe4ff */
[----:B------:R-:W-:Y:S01]  /*ae60*/  IMAD.X R61, R75, 0x1, R69, P4 ;  /* 0x000000014b3d7824 */ /* 0x000fe200020e0645 */
[-C--:B------:R-:W-:Y:S01]  /*ae70*/  IADD3 R74, P3, PT, R158, R70.reuse, RZ ;  /* 0x000000469e4a7210 */ /* 0x080fe20007f7e0ff */
[----:B------:R-:W-:Y:S01]  /*ae80*/  IMAD.X R65, R163, 0x1, R71, P0 ;  /* 0x00000001a3417824 */ /* 0x000fe200000e0647 */
[-C--:B------:R-:W-:Y:S01]  /*ae90*/  IADD3 R76, P4, PT, R156, R70.reuse, RZ ;  /* 0x000000469c4c7210 */ /* 0x080fe20007f9e0ff */
[----:B------:R-:W-:Y:S01]  /*aea0*/  IMAD.MOV.U32 R153, RZ, RZ, R57 ;  /* 0x000000ffff997224 */ /* 0x000fe200078e0039 */
[-C--:B------:R-:W-:Y:S01]  /*aeb0*/  IADD3 R78, P0, PT, R154, R70.reuse, RZ ;  /* 0x000000469a4e7210 */ /* 0x080fe20007f1e0ff */
[----:B------:R-:W-:Y:S01]  /*aec0*/  IMAD.X R57, R79, 0x1, R69, P2 ;  /* 0x000000014f397824 */ /* 0x000fe200010e0645 */
[-C--:B------:R-:W-:Y:S01]  /*aed0*/  IADD3 R66, P2, PT, R160, R70.reuse, RZ ;  /* 0x00000046a0427210 */ /* 0x080fe20007f5e0ff */
[--C-:B------:R-:W-:Y:S01]  /*aee0*/  IMAD.X R75, R159, 0x1, R71.reuse, P3 ;  /* 0x000000019f4b7824 */ /* 0x100fe200018e0647 */
[-C--:B------:R-:W-:Y:S01]  /*aef0*/  IADD3 R130, P3, PT, R138, R70.reuse, RZ ;  /* 0x000000468a827210 */ /* 0x080fe20007f7e0ff */
[--C-:B------:R-:W-:Y:S01]  /*af00*/  IMAD.X R77, R157, 0x1, R71.reuse, P4 ;  /* 0x000000019d4d7824 */ /* 0x100fe200020e0647 */
[----:B------:R-:W-:Y:S01]  /*af10*/  IADD3 R132, P4, PT, R136, R70, RZ ;  /* 0x0000004688847210 */ /* 0x000fe20007f9e0ff */
[----:B------:R-:W-:Y:S01]  /*af20*/  IMAD.X R79, R155, 0x1, R71, P0 ;  /* 0x000000019b4f7824 */ /* 0x000fe200000e0647 */
[----:B------:R-:W-:-:S02]  /*af30*/  IADD3.X R67, PT, PT, R161, R71, RZ, P2, !PT ;  /* 0x00000047a1437210 */ /* 0x000fc400017fe4ff */
[-C--:B------:R-:W-:Y:S01]  /*af40*/  IADD3 R134, P0, PT, R148, R70.reuse, RZ ;  /* 0x0000004694867210 */ /* 0x080fe20007f1e0ff */
[--C-:B------:R-:W-:Y:S01]  /*af50*/  IMAD.X R131, R139, 0x1, R71.reuse, P3 ;  /* 0x000000018b837824 */ /* 0x100fe200018e0647 */
[-C--:B------:R-:W-:Y:S01]  /*af60*/  IADD3 R128, P2, PT, R140, R70.reuse, RZ ;  /* 0x000000468c807210 */ /* 0x080fe20007f5e0ff */
[--C-:B------:R-:W-:Y:S01]  /*af70*/  IMAD.X R133, R137, 0x1, R71.reuse, P4 ;  /* 0x0000000189857824 */ /* 0x100fe200020e0647 */
[-C--:B------:R-:W-:Y:S01]  /*af80*/  IADD3 R138, P3, PT, R144, R70.reuse, RZ ;  /* 0x00000046908a7210 */ /* 0x080fe20007f7e0ff */
[----:B------:R-:W-:Y:S01]  /*af90*/  IMAD.X R135, R149, 0x1, R71, P0 ;  /* 0x0000000195877824 */ /* 0x000fe200000e0647 */
[----:B------:R-:W-:Y:S02]  /*afa0*/  IADD3.X R129, PT, PT, R141, R71, RZ, P2, !PT ;  /* 0x000000478d817210 */ /* 0x000fe400017fe4ff */
[-C--:B------:R-:W-:Y:S02]  /*afb0*/  IADD3 R140, P4, PT, R142, R70.reuse, RZ ;  /* 0x000000468e8c7210 */ /* 0x080fe40007f9e0ff */
[----:B------:R-:W-:-:S02]  /*afc0*/  IADD3 R136, P2, PT, R146, R70, RZ ;  /* 0x0000004692887210 */ /* 0x000fc40007f5e0ff */
[-C--:B------:R-:W-:Y:S01]  /*afd0*/  IADD3 R142, P0, PT, R152, R70.reuse, RZ ;  /* 0x00000046988e7210 */ /* 0x080fe20007f1e0ff */
[--C-:B------:R-:W-:Y:S01]  /*afe0*/  IMAD.X R139, R145, 0x1, R71.reuse, P3 ;  /* 0x00000001918b7824 */ /* 0x100fe200018e0647 */
[-C--:B------:R-:W-:Y:S01]  /*aff0*/  IADD3 R146, P3, PT, R248, R70.reuse, RZ ;  /* 0x00000046f8927210 */ /* 0x080fe20007f7e0ff */
[--C-:B------:R-:W-:Y:S01]  /*b000*/  IMAD.X R141, R143, 0x1, R71.reuse, P4 ;  /* 0x000000018f8d7824 */ /* 0x100fe200020e0647 */
[-C--:B------:R-:W-:Y:S01]  /*b010*/  IADD3.X R137, PT, PT, R147, R71.reuse, RZ, P2, !PT ;  /* 0x0000004793897210 */ /* 0x080fe200017fe4ff */
[--C-:B------:R-:W-:Y:S01]  /*b020*/  IMAD.X R143, R153, 0x1, R71.reuse, P0 ;  /* 0x00000001998f7824 */ /* 0x100fe200000e0647 */
[-C--:B------:R-:W-:Y:S02]  /*b030*/  IADD3 R144, P2, PT, R150, R70.reuse, RZ ;  /* 0x0000004696907210 */ /* 0x080fe40007f5e0ff */
[-C--:B------:R-:W-:Y:S02]  /*b040*/  IADD3 R148, P4, PT, R244, R70.reuse, RZ ;  /* 0x00000046f4947210 */ /* 0x080fe40007f9e0ff */
[-C--:B------:R-:W-:Y:S01]  /*b050*/  IADD3 R150, P0, PT, R240, R70.reuse, RZ ;  /* 0x00000046f0967210 */ /* 0x080fe20007f1e0ff */
[--C-:B------:R-:W-:Y:S01]  /*b060*/  IMAD.X R147, R249, 0x1, R71.reuse, P3 ;  /* 0x00000001f9937824 */ /* 0x100fe200018e0647 */
[-C--:B------:R-:W-:Y:S01]  /*b070*/  IADD3 R154, P3, PT, R232, R70.reuse, RZ ;  /* 0x00000046e89a7210 */ /* 0x080fe20007f7e0ff */
[--C-:B------:R-:W-:Y:S01]  /*b080*/  IMAD.X R149, R245, 0x1, R71.reuse, P4 ;  /* 0x00000001f5957824 */ /* 0x100fe200020e0647 */
[----:B------:R-:W-:Y:S01]  /*b090*/  IADD3.X R145, PT, PT, R151, R71, RZ, P2, !PT ;  /* 0x0000004797917210 */ /* 0x000fe200017fe4ff */
[----:B------:R-:W-:Y:S01]  /*b0a0*/  IMAD.X R151, R241, 0x1, R71, P0 ;  /* 0x00000001f1977824 */ /* 0x000fe200000e0647 */
[----:B------:R-:W-:-:S02]  /*b0b0*/  IADD3 R156, P4, PT, R228, R70, RZ ;  /* 0x00000046e49c7210 */ /* 0x000fc40007f9e0ff */
[-C--:B------:R-:W-:Y:S01]  /*b0c0*/  IADD3 R158, P0, PT, R224, R70.reuse, RZ ;  /* 0x00000046e09e7210 */ /* 0x080fe20007f1e0ff */
[--C-:B------:R-:W-:Y:S01]  /*b0d0*/  IMAD.X R155, R233, 0x1, R71.reuse, P3 ;  /* 0x00000001e99b7824 */ /* 0x100fe200018e0647 */
        /* <DEDUP_REMOVED lines=9> */
[----:B------:R-:W-:Y:S01]  /*b170*/  IMAD.X R95, R95, 0x1, R71, P0 ;  /* 0x000000015f5f7824 */ /* 0x000fe200000e0647 */
[----:B------:R-:W-:-:S02]  /*b180*/  IADD3 R82, P4, PT, R82, R70, RZ ;  /* 0x0000004652527210 */ /* 0x000fc40007f9e0ff */
[-C--:B------:R-:W-:Y:S01]  /*b190*/  IADD3 R112, P0, PT, R112, R70.reuse, RZ ;  /* 0x0000004670707210 */ /* 0x080fe20007f1e0ff */
[--C-:B------:R-:W-:Y:S01]  /*b1a0*/  IMAD.X R87, R87, 0x1, R71.reuse, P3 ;  /* 0x0000000157577824 */ /* 0x100fe200018e0647 */
[-C--:B------:R-:W-:Y:S01]  /*b1b0*/  IADD3.X R153, PT, PT, R237, R71.reuse, RZ, P2, !PT ;  /* 0x00000047ed997210 */ /* 0x080fe200017fe4ff */
[--C-:B------:R-:W-:Y:S01]  /*b1c0*/  IMAD.X R83, R83, 0x1, R71.reuse, P4 ;  /* 0x0000000153537824 */ /* 0x100fe200020e0647 */
[-C--:B------:R-:W-:Y:S01]  /*b1d0*/  IADD3 R116, P3, PT, R116, R70.reuse, RZ ;  /* 0x0000004674747210 */ /* 0x080fe20007f7e0ff */
[--C-:B------:R-:W-:Y:S01]  /*b1e0*/  IMAD.X R113, R113, 0x1, R71.reuse, P0 ;  /* 0x0000000171717824 */ /* 0x100fe200000e0647 */
[-C--:B------:R-:W-:Y:S02]  /*b1f0*/  IADD3 R160, P2, PT, R220, R70.reuse, RZ ;  /* 0x00000046dca07210 */ /* 0x080fe40007f5e0ff */
[----:B------:R-:W-:Y:S01]  /*b200*/  IADD3 R118, P4, PT, R118, R70, RZ ;  /* 0x0000004676767210 */ /* 0x000fe20007f9e0ff */
[----:B------:R-:W-:Y:S01]  /*b210*/  IMAD.X R117, R117, 0x1, R71, P3 ;  /* 0x0000000175757824 */ /* 0x000fe200018e0647 */
[----:B------:R-:W-:-:S02]  /*b220*/  IADD3.X R161, PT, PT, R221, R71, RZ, P2, !PT ;  /* 0x00000047dda17210 */ /* 0x000fc400017fe4ff */
[----:B------:R-:W-:Y:S01]  /*b230*/  IADD3 R90, P2, PT, R90, R70, RZ ;  /* 0x000000465a5a7210 */ /* 0x000fe20007f5e0ff */
[----:B------:R-:W-:-:S03]  /*b240*/  IMAD.X R119, R119, 0x1, R71, P4 ;  /* 0x0000000177777824 */ /* 0x000fc600020e0647 */
[----:B------:R-:W-:Y:S02]  /*b250*/  IADD3.X R91, PT, PT, R91, R71, RZ, P2, !PT ;  /* 0x000000475b5b7210 */ /* 0x000fe400017fe4ff */
[----:B------:R-:W-:-:S04]  /*b260*/  IADD3 R114, P2, PT, R114, R70, RZ ;  /* 0x0000004672727210 */ /* 0x000fc80007f5e0ff */
[----:B------:R-:W-:Y:S02]  /*b270*/  IADD3.X R115, PT, PT, R115, R71, RZ, P2, !PT ;  /* 0x0000004773737210 */ /* 0x000fe400017fe4ff */
[----:B--2---:R-:W-:-:S05]  /*b280*/  IADD3 R162, P0, PT, R210, R70, RZ ;  /* 0x00000046d2a27210 */ /* 0x004fca0007f1e0ff */
[----:B------:R-:W-:Y:S01]  /*b290*/  IMAD.X R163, R211, 0x1, R71, P0 ;  /* 0x00000001d3a37824 */ /* 0x000fe200000e0647 */
[-C--:B----4-:R-:W-:Y:S02]  /*b2a0*/  IADD3 R166, P3, PT, R174, R70.reuse, RZ ;  /* 0x00000046aea67210 */ /* 0x090fe40007f7e0ff */
[----:B-----5:R-:W-:-:S03]  /*b2b0*/  IADD3 R168, P4, PT, R170, R70, RZ ;  /* 0x00000046aaa87210 */ /* 0x020fc60007f9e0ff */
[--C-:B------:R-:W-:Y:S01]  /*b2c0*/  IMAD.X R167, R175, 0x1, R71.reuse, P3 ;  /* 0x00000001afa77824 */ /* 0x100fe200018e0647 */
[-C--:B---3--:R-:W-:Y:S01]  /*b2d0*/  IADD3 R170, P0, PT, R204, R70.reuse, RZ ;  /* 0x00000046ccaa7210 */ /* 0x088fe20007f1e0ff */
[--C-:B------:R-:W-:Y:S01]  /*b2e0*/  IMAD.X R169, R171, 0x1, R71.reuse, P4 ;  /* 0x00000001aba97824 */ /* 0x100fe200020e0647 */
[-C--:B------:R-:W-:Y:S02]  /*b2f0*/  IADD3 R164, P2, PT, R208, R70.reuse, RZ ;  /* 0x00000046d0a47210 */ /* 0x080fe40007f5e0ff */
[----:B------:R-:W1:Y:S01]  /*b300*/  LDC R208, c[0x0][0x3a0] ;  /* 0x0000e800ffd07b82 */ /* 0x000e620000000800 */
[----:B------:R-:W-:Y:S01]  /*b310*/  IMAD.X R171, R205, 0x1, R71, P0 ;  /* 0x00000001cdab7824 */ /* 0x000fe200000e0647 */
[-C--:B------:R-:W-:Y:S02]  /*b320*/  IADD3 R174, P3, PT, R182, R70.reuse, RZ ;  /* 0x00000046b6ae7210 */ /* 0x080fe40007f7e0ff */
[----:B------:R-:W-:-:S03]  /*b330*/  IADD3 R176, P4, PT, R178, R70, RZ ;  /* 0x00000046b2b07210 */ /* 0x000fc60007f9e0ff */
[--C-:B------:R-:W-:Y:S01]  /*b340*/  IMAD.X R175, R183, 0x1, R71.reuse, P3 ;  /* 0x00000001b7af7824 */ /* 0x100fe200018e0647 */
[-C--:B------:R-:W-:Y:S01]  /*b350*/  IADD3 R178, P0, PT, R200, R70.reuse, RZ ;  /* 0x00000046c8b27210 */ /* 0x080fe20007f1e0ff */
[--C-:B------:R-:W-:Y:S01]  /*b360*/  IMAD.X R177, R179, 0x1, R71.reuse, P4 ;  /* 0x00000001b3b17824 */ /* 0x100fe200020e0647 */
[----:B------:R-:W-:Y:S02]  /*b370*/  IADD3.X R165, PT, PT, R209, R71, RZ, P2, !PT ;  /* 0x00000047d1a57210 */ /* 0x000fe400017fe4ff */
[-C--:B------:R-:W-:Y:S01]  /*b380*/  IADD3 R172, P2, PT, R202, R70.reuse, RZ ;  /* 0x00000046caac7210 */ /* 0x080fe20007f5e0ff */
[----:B------:R-:W-:Y:S01]  /*b390*/  IMAD.X R179, R201, 0x1, R71, P0 ;  /* 0x00000001c9b37824 */ /* 0x000fe200000e0647 */
[----:B------:R-:W2:Y:S01]  /*b3a0*/  LDC R209, c[0x0][0x3a0] ;  /* 0x0000e800ffd17b82 */ /* 0x000ea20000000800 */
[-C--:B------:R-:W-:Y:S02]  /*b3b0*/  IADD3 R182, P3, PT, R190, R70.reuse, RZ ;  /* 0x00000046beb67210 */ /* 0x080fe40007f7e0ff */
[----:B------:R-:W-:-:S02]  /*b3c0*/  IADD3 R184, P4, PT, R186, R70, RZ ;  /* 0x00000046bab87210 */ /* 0x000fc40007f9e0ff */
[-C--:B------:R-:W-:Y:S01]  /*b3d0*/  IADD3 R186, P0, PT, R250, R70.reuse, RZ ;  /* 0x00000046faba7210 */ /* 0x080fe20007f1e0ff */
[--C-:B------:R-:W-:Y:S01]  /*b3e0*/  IMAD.X R183, R191, 0x1, R71.reuse, P3 ;  /* 0x00000001bfb77824 */ /* 0x100fe200018e0647 */
[-C--:B------:R-:W-:Y:S01]  /*b3f0*/  IADD3 R190, P3, PT, R242, R70.reuse, RZ ;  /* 0x00000046f2be7210 */ /* 0x080fe20007f7e0ff */
[--C-:B------:R-:W-:Y:S01]  /*b400*/  IMAD.X R185, R187, 0x1, R71.reuse, P4 ;  /* 0x00000001bbb97824 */ /* 0x100fe200020e0647 */
[----:B------:R-:W-:Y:S01]  /*b410*/  IADD3.X R173, PT, PT, R203, R71, RZ, P2, !PT ;  /* 0x00000047cbad7210 */ /* 0x000fe200017fe4ff */
[--C-:B------:R-:W-:Y:S01]  /*b420*/  IMAD.X R187, R251, 0x1, R71.reuse, P0 ;  /* 0x00000001fbbb7824 */ /* 0x100fe200000e0647 */
[-C--:B------:R-:W-:Y:S02]  /*b430*/  IADD3 R180, P2, PT, R194, R70.reuse, RZ ;  /* 0x00000046c2b47210 */ /* 0x080fe40007f5e0ff */
[-C--:B------:R-:W-:Y:S01]  /*b440*/  IADD3 R194, P0, PT, R234, R70.reuse, RZ ;  /* 0x00000046eac27210 */ /* 0x080fe20007f1e0ff */
[----:B------:R-:W-:Y:S01]  /*b450*/  IMAD.X R191, R243, 0x1, R71, P3 ;  /* 0x00000001f3bf7824 */ /* 0x000fe200018e0647 */
[----:B------:R-:W-:-:S02]  /*b460*/  IADD3 R200, P3, PT, R226, R70, RZ ;  /* 0x00000046e2c87210 */ /* 0x000fc40007f7e0ff */
[-C--:B------:R-:W-:Y:S01]  /*b470*/  IADD3.X R181, PT, PT, R195, R71.reuse, RZ, P2, !PT ;  /* 0x00000047c3b57210 */ /* 0x080fe200017fe4ff */
[--C-:B------:R-:W-:Y:S01]  /*b480*/  IMAD.X R195, R235, 0x1, R71.reuse, P0 ;  /* 0x00000001ebc37824 */ /* 0x100fe200000e0647 */
[-C--:B------:R-:W-:Y:S01]  /*b490*/  IADD3 R104, P0, PT, R104, R70.reuse, RZ ;  /* 0x0000004668687210 */ /* 0x080fe20007f1e0ff */
[--C-:B------:R-:W-:Y:S01]  /*b4a0*/  IMAD.X R201, R227, 0x1, R71.reuse, P3 ;  /* 0x00000001e3c97824 */ /* 0x100fe200018e0647 */
[-C--:B------:R-:W-:Y:S02]  /*b4b0*/  IADD3 R188, P2, PT, R246, R70.reuse, RZ ;  /* 0x00000046f6bc7210 */ /* 0x080fe40007f5e0ff */
[-C--:B------:R-:W-:Y:S01]  /*b4c0*/  IADD3 R96, P3, PT, R96, R70.reuse, RZ ;  /* 0x0000004660607210 */ /* 0x080fe20007f7e0ff */
[--C-:B------:R-:W-:Y:S01]  /*b4d0*/  IMAD.X R105, R105, 0x1, R71.reuse, P0 ;  /* 0x0000000169697824 */ /* 0x100fe200000e0647 */
[-C--:B------:R-:W-:Y:S02]  /*b4e0*/  IADD3 R88, P0, PT, R88, R70.reuse, RZ ;  /* 0x0000004658587210 */ /* 0x080fe40007f1e0ff */
[----:B------:R-:W-:Y:S01]  /*b4f0*/  IADD3.X R189, PT, PT, R247, R71, RZ, P2, !PT ;  /* 0x00000047f7bd7210 */ /* 0x000fe200017fe4ff */
[----:B------:R-:W-:Y:S01]  /*b500*/  IMAD.X R97, R97, 0x1, R71, P3 ;  /* 0x0000000161617824 */ /* 0x000fe200018e0647 */
[----:B------:R-:W-:-:S02]  /*b510*/  IADD3 R196, P2, PT, R230, R70, RZ ;  /* 0x00000046e6c47210 */ /* 0x000fc40007f5e0ff */
[-C--:B------:R-:W-:Y:S01]  /*b520*/  IADD3 R80, P3, PT, R80, R70.reuse, RZ ;  /* 0x0000004650507210 */ /* 0x080fe20007f7e0ff */
[--C-:B------:R-:W-:Y:S01]  /*b530*/  IMAD.X R89, R89, 0x1, R71.reuse, P0 ;  /* 0x0000000159597824 */ /* 0x100fe200000e0647 */
[-C--:B------:R-:W-:Y:S02]  /*b540*/  IADD3 R192, P4, PT, R238, R70.reuse, RZ ;  /* 0x00000046eec07210 */ /* 0x080fe40007f9e0ff */
[-C--:B------:R-:W-:Y:S02]  /*b550*/  IADD3.X R197, PT, PT, R231, R71.reuse, RZ, P2, !PT ;  /* 0x00000047e7c57210 */ /* 0x080fe400017fe4ff */
[-C--:B------:R-:W-:Y:S01]  /*b560*/  IADD3 R122, P0, PT, R122, R70.reuse, RZ ;  /* 0x000000467a7a7210 */ /* 0x080fe20007f1e0ff */
[--C-:B------:R-:W-:Y:S01]  /*b570*/  IMAD.X R81, R81, 0x1, R71.reuse, P3 ;  /* 0x0000000151517824 */ /* 0x100fe200018e0647 */
[-C--:B------:R-:W-:Y:S01]  /*b580*/  IADD3 R100, P2, PT, R100, R70.reuse, RZ ;  /* 0x0000004664647210 */ /* 0x080fe20007f5e0ff */
[----:B-1----:R-:W-:Y:S01]  /*b590*/  VIADD R208, R208, 0x1f ;  /* 0x0000001fd0d07836 */ /* 0x002fe20000000000 */
[----:B------:R-:W-:Y:S01]  /*b5a0*/  IADD3 R126, P3, PT, R126, R70, RZ ;  /* 0x000000467e7e7210 */ /* 0x000fe20007f7e0ff */
[----:B------:R-:W-:Y:S01]  /*b5b0*/  IMAD.X R193, R239, 0x1, R71, P4 ;  /* 0x00000001efc17824 */ /* 0x000fe200020e0647 */
[----:B------:R-:W-:-:S02]  /*b5c0*/  IADD3.X R123, PT, PT, R123, R71, RZ, P0, !PT ;  /* 0x000000477b7b7210 */ /* 0x000fc400007fe4ff */
[-C--:B------:R-:W-:Y:S02]  /*b5d0*/  IADD3.X R101, PT, PT, R101, R71.reuse, RZ, P2, !PT ;  /* 0x0000004765657210 */ /* 0x080fe400017fe4ff */
[----:B------:R-:W-:Y:S02]  /*b5e0*/  ISETP.NE.U32.AND P0, PT, RZ, UR7, PT ;  /* 0x00000007ff007c0c */ /* 0x000fe4000bf05070 */
[-C--:B------:R-:W-:Y:S02]  /*b5f0*/  IADD3 R202, P4, PT, R222, R70.reuse, RZ ;  /* 0x00000046deca7210 */ /* 0x080fe40007f9e0ff */
[-C--:B------:R-:W-:Y:S01]  /*b600*/  IADD3 R84, P2, PT, R84, R70.reuse, RZ ;  /* 0x0000004654547210 */ /* 0x080fe20007f5e0ff */
[--C-:B------:R-:W-:Y:S01]  /*b610*/  IMAD.X R127, R127, 0x1, R71.reuse, P3 ;  /* 0x000000017f7f7824 */ /* 0x100fe200018e0647 */
[----:B------:R-:W-:Y:S01]  /*b620*/  ISETP.LT.OR P3, PT, R208, 0x20, P0 ;  /* 0x00000020d000780c */ /* 0x000fe20000761670 */
[----:B------:R-:W-:Y:S01]  /*b630*/  IMAD.X R203, R223, 0x1, R71, P4 ;  /* 0x00000001dfcb7824 */ /* 0x000fe200020e0647 */
[----:B------:R-:W-:Y:S01]  /*b640*/  IADD3.X R85, PT, PT, R85, R71, RZ, P2, !PT ;  /* 0x0000004755557210 */ /* 0x000fe200017fe4ff */
[----:B--2---:R-:W-:Y:S01]  /*b650*/  VIADD R204, R209, 0xffffff2d ;  /* 0xffffff2dd1cc7836 */ /* 0x004fe20000000000 */
[----:B------:R-:W-:-:S02]  /*b660*/  IADD3 R124, P2, PT, R124, R70, RZ ;  /* 0x000000467c7c7210 */ /* 0x000fc40007f5e0ff */
[----:B------:R-:W-:-:S03]  /*b670*/  IADD3 R92, P4, PT, R92, R70, RZ ;  /* 0x000000465c5c7210 */ /* 0x000fc60007f9e0ff */
[--C-:B------:R-:W-:Y:S01]  /*b680*/  IMAD.X R125, R125, 0x1, R71.reuse, P2 ;  /* 0x000000017d7d7824 */ /* 0x100fe200010e0647 */
[----:B------:R-:W-:Y:S01]  /*b690*/  ISETP.GE.U32.AND P2, PT, R204, 0x7fffff0e, PT ;  /* 0x7fffff0ecc00780c */ /* 0x000fe20003f46070 */
[--C-:B------:R-:W-:Y:S01]  /*b6a0*/  IMAD.X R93, R93, 0x1, R71.reuse, P4 ;  /* 0x000000015d5d7824 */ /* 0x100fe200020e0647 */
[----:B------:R-:W-:Y:S01]  /*b6b0*/  IADD3 R120, P4, PT, R120, R70, RZ ;  /* 0x0000004678787210 */ /* 0x000fe20007f9e0ff */
[C---:B------:R-:W-:Y:S01]  /*b6c0*/  VIADD R204, R209.reuse, 0xffffff3d ;  /* 0xffffff3dd1cc7836 */ /* 0x040fe20000000000 */
[C---:B------:R-:W-:Y:S01]  /*b6d0*/  IADD3 R205, PT, PT, R209.reuse, -0xc2, RZ ;  /* 0xffffff3ed1cd7810 */ /* 0x040fe20007ffe0ff */
[----:B------:R-:W-:Y:S02]  /*b6e0*/  VIADD R206, R209, 0xffffff3f ;  /* 0xffffff3fd1ce7836 */ /* 0x000fe40000000000 */
[----:B------:R-:W-:Y:S01]  /*b6f0*/  IMAD.X R121, R121, 0x1, R71, P4 ;  /* 0x0000000179797824 */ /* 0x000fe200020e0647 */
[----:B------:R-:W-:Y:S01]  /*b700*/  ISETP.GE.U32.AND P5, PT, R204, 0x7fffff1e, PT ;  /* 0x7fffff1ecc00780c */ /* 0x000fe20003fa6070 */
[----:B------:R-:W-:Y:S01]  /*b710*/  VIADD R204, R209, 0xffffff3c ;  /* 0xffffff3cd1cc7836 */ /* 0x000fe20000000000 */
[----:B------:R-:W-:-:S02]  /*b720*/  ISETP.GE.U32.AND P6, PT, R206, 0x7fffff20, PT ;  /* 0x7fffff20ce00780c */ /* 0x000fc40003fc6070 */
[----:B------:R-:W-:Y:S01]  /*b730*/  ISETP.GE.U32.AND P4, PT, R205, 0x7fffff1f, PT ;  /* 0x7fffff1fcd00780c */ /* 0x000fe20003f86070 */
[----:B------:R-:W-:-:S12]  /*b740*/  @P3 BRA `(.L_x_7) ;  /* 0x0000000000c43947 */ /* 0x000fd80003800000 */
[----:B------:R-:W-:Y:S01]  /*b750*/  UIADD3 UR5, UPT, UPT, UR10, 0x30000, URZ ;  /* 0x000300000a057890 */ /* 0x000fe2000fffe0ff */
[----:B------:R-:W-:Y:S01]  /*b760*/  UMOV UR4, URZ ;  /* 0x000000ff00047c82 */ /* 0x000fe20008000000 */
[----:B------:R-:W-:Y:S02]  /*b770*/  UIADD3 UR9, UPT, UPT, UR18, 0x108, URZ ;  /* 0x0000010812097890 */ /* 0x000fe4000fffe0ff */
[----:B------:R-:W-:Y:S02]  /*b780*/  USHF.R.U32.HI UR5, URZ, 0x4, UR5 ;  /* 0x00000004ff057899 */ /* 0x000fe40008011605 */
[----:B------:R-:W-:Y:S02]  /*b790*/  UIADD3 UR14, UPT, UPT, UR18, 0x110, URZ ;  /* 0x00000110120e7890 */ /* 0x000fe4000fffe0ff */
[----:B------:R-:W-:Y:S02]  /*b7a0*/  USGXT.U32 UR6, UR5, 0xe ;  /* 0x0000000e0506789a */ /* 0x000fe40008000000 */
[----:B------:R-:W-:-:S02]  /*b7b0*/  UIADD3 UR15, UPT, UPT, UR18, 0x118, URZ ;  /* 0x00000118120f7890 */ /* 0x000fc4000fffe0ff */
[----:B------:R-:W-:Y:S02]  /*b7c0*/  UIADD3 UR28, UP1, UPT, UR6, 0x2, URZ ;  /* 0x00000002061c7890 */ /* 0x000fe4000ff3e0ff */
[----:B------:R-:W-:Y:S02]  /*b7d0*/  UIADD3 UR22, UPT, UPT, UR18, 0x80, URZ ;  /* 0x0000008012167890 */ /* 0x000fe4000fffe0ff */
[----:B------:R-:W-:Y:S02]  /*b7e0*/  UIADD3.X UR29, UPT, UPT, UR4, 0x40004040, URZ, UP1, !UPT ;  /* 0x40004040041d7890 */ /* 0x000fe40008ffe4ff */
[----:B------:R-:W-:Y:S02]  /*b7f0*/  UIADD3 UR23, UPT, UPT, UR18, 0x120, URZ ;  /* 0x0000012012177890 */ /* 0x000fe4000fffe0ff */
[----:B------:R-:W-:Y:S02]  /*b800*/  UIADD3.64 UR12, UPT, UPT, UR28, 0x2, URZ ;  /* 0x000000021c0c7897 */ /* 0x000fe4000fffe0ff */
[----:B------:R-:W-:-:S02]  /*b810*/  UIADD3.64 UR20, UPT, UPT, UR28, 0x4, URZ ;  /* 0x000000041c147897 */ /* 0x000fc4000fffe0ff */
[----:B------:R-:W-:Y:S02]  /*b820*/  UIADD3 UR27, UPT, UPT, UR18, 0x80, URZ ;  /* 0x00000080121b7890 */ /* 0x000fe4000fffe0ff */
[----:B------:R-:W-:Y:S02]  /*b830*/  UIADD3 UR24, UPT, UPT, UR18, 0x128, URZ ;  /* 0x0000012812187890 */ /* 0x000fe4000fffe0ff */
[----:B------:R-:W-:Y:S02]  /*b840*/  UIADD3 UR42, UPT, UPT, UR18, 0x80, URZ ;  /* 0x00000080122a7890 */ /* 0x000fe4000fffe0ff */
[----:B------:R-:W-:Y:S01]  /*b850*/  UIADD3 UR25, UPT, UPT, UR18, 0x130, URZ ;  /* 0x0000013012197890 */ /* 0x000fe2000fffe0ff */
[----:B------:R-:W-:Y:S01]  /*b860*/  UMOV UR30, 0x0 ;  /* 0x00000000001e7882 */ /* 0x000fe20000000000 */
[----:B------:R-:W-:Y:S01]  /*b870*/  UMOV UR31, 0x8200910 ;  /* 0x08200910001f7882 */ /* 0x000fe20000000000 */
[----:B------:R-:W-:Y:S02]  /*b880*/  UIADD3 UR43, UPT, UPT, UR18, 0x80, URZ ;  /* 0x00000080122b7890 */ /* 0x000fe4000fffe0ff */
[----:B------:R-:W-:Y:S01]  /*b890*/  UIADD3 UR26, UPT, UPT, UR18, 0x138, URZ ;  /* 0x00000138121a7890 */ /* 0x000fe2000fffe0ff */
[----:B------:R-:W-:Y:S01]  /*b8a0*/  UMOV UR7, 0x40004040 ;  /* 0x4000404000077882 */ /* 0x000fe20000000000 */
[----:B------:R-:W-:Y:S01]  /*b8b0*/  UMOV UR32, 0x0 ;  /* 0x0000000000207882 */ /* 0x000fe20000000000 */
[----:B------:R-:W-:Y:S01]  /*b8c0*/  UMOV UR33, 0x8200910 ;  /* 0x0820091000217882 */ /* 0x000fe20000000000 */
[----:B------:R-:W-:Y:S01]  /*b8d0*/  UMOV UR34, 0x0 ;  /* 0x0000000000227882 */ /* 0x000fe20000000000 */
[----:B------:R-:W-:Y:S01]  /*b8e0*/  UMOV UR35, 0x8200910 ;  /* 0x0820091000237882 */ /* 0x000fe20000000000 */
[----:B------:R1:W-:Y:S01]  /*b8f0*/  UTCHMMA tmem[UR19], gdesc[UR6], tmem[UR18], tmem[UR30], idesc[UR31], !UPT ;  /* 0x00ff1e06130079ea */ /* 0x0003e2000f800012 */
[----:B------:R-:W-:Y:S01]  /*b900*/  UMOV UR36, 0x0 ;  /* 0x0000000000247882 */ /* 0x000fe20000000000 */
[----:B------:R-:W-:Y:S01]  /*b910*/  UMOV UR37, 0x8200910 ;  /* 0x0820091000257882 */ /* 0x000fe20000000000 */
[----:B------:R1:W-:Y:S01]  /*b920*/  UTCHMMA tmem[UR9], gdesc[UR28], tmem[UR18], tmem[UR32], idesc[UR33], UPT ;  /* 0x00ff201c090079ea */ /* 0x0003e2000b800012 */
        /* <DEDUP_REMOVED lines=8> */
[----:B------:R-:W-:Y:S01]  /*b9b0*/  UMOV UR4, UR8 ;  /* 0x0000000800047c82 */ /* 0x000fe20008000000 */
[----:B------:R-:W-:Y:S01]  /*b9c0*/  UMOV UR5, URZ ;  /* 0x000000ff00057c82 */ /* 0x000fe20008000000 */
[----:B------:R1:W-:Y:S01]  /*b9d0*/  UTCHMMA tmem[UR23], gdesc[UR6], tmem[UR22], tmem[UR38], idesc[UR39], !UPT ;  /* 0x00ff2606170079ea */ /* 0x0003e2000f800016 */
[----:B------:R-:W-:Y:S01]  /*b9e0*/  UMOV UR46, 0x0 ;  /* 0x00000000002e7882 */ /* 0x000fe20000000000 */
[----:B------:R-:W-:Y:S01]  /*b9f0*/  UMOV UR47, 0x8200910 ;  /* 0x08200910002f7882 */ /* 0x000fe20000000000 */
[----:B------:R1:W-:Y:S01]  /*ba00*/  UTCHMMA tmem[UR24], gdesc[UR28], tmem[UR27], tmem[UR40], idesc[UR41], UPT ;  /* 0x00ff281c180079ea */ /* 0x0003e2000b80001b */
[----:B------:R-:W-:Y:S01]  /*ba10*/  UMOV UR4, UR4 ;  /* 0x0000000400047c82 */ /* 0x000fe20008000000 */
[----:B------:R1:W-:Y:S01]  /*ba20*/  UTCHMMA tmem[UR25], gdesc[UR12], tmem[UR42], tmem[UR44], idesc[UR45], UPT ;  /* 0x00ff2c0c190079ea */ /* 0x0003e2000b80002a */
[----:B------:R1:W-:Y:S01]  /*ba30*/  UTCHMMA tmem[UR26], gdesc[UR20], tmem[UR43], tmem[UR46], idesc[UR47], UPT ;  /* 0x00ff2e141a0079ea */ /* 0x0003e2000b80002b */
[----:B------:R1:W-:Y:S01]  /*ba40*/  UTCBAR [UR4], URZ ;  /* 0x000000ff040073e9 */ /* 0x0003e200080000ff */
[----:B------:R-:W-:Y:S01]  /*ba50*/  NOP ;  /* 0x0000000000007918 */ /* 0x000fe20000000000 */
.L_x_7:
[----:B------:R-:W-:Y:S01]  /*ba60*/  BAR.SYNC.DEFER_BLOCKING 0x0 ;  /* 0x0000000000007b1d */ /* 0x000fe20000010000 */
[----:B------:R-:W-:Y:S01]  /*ba70*/  ISETP.GE.U32.AND P3, PT, R204, 0x7fffff1d, PT ;  /* 0x7fffff1dcc00780c */ /* 0x000fe20003f66070 */
[C---:B------:R-:W-:Y:S02]  /*ba80*/  VIADD R205, R209.reuse, 0xffffff20 ;  /* 0xffffff20d1cd7836 */ /* 0x040fe40000000000 */
[C---:B------:R-:W-:Y:S02]  /*ba90*/  VIADD R206, R209.reuse, 0xffffff40 ;  /* 0xffffff40d1ce7836 */ /* 0x040fe40000000000 */
[----:B-1----:R-:W-:Y:S01]  /*baa0*/  UMOV UR4, URZ ;  /* 0x000000ff00047c82 */ /* 0x002fe20008000000 */
[----:B------:R-:W-:Y:S01]  /*bab0*/  @!PT LDS RZ, [RZ] ;  /* 0x00000000fffff984 */ /* 0x000fe20000000800 */
[----:B------:R-:W-:Y:S01]  /*bac0*/  @!PT LDS RZ, [RZ] ;  /* 0x00000000fffff984 */ /* 0x000fe20000000800 */
[----:B------:R-:W-:Y:S01]  /*bad0*/  @!PT LDS RZ, [RZ] ;  /* 0x00000000fffff984 */ /* 0x000fe20000000800 */
[----:B------:R1:W-:Y:S04]  /*bae0*/  LDGSTS.E [R216], desc[UR16][R62.64], !P6 ;  /* 0x000000003ed87fae */ /* 0x0003e8000f1a1010 */
[----:B------:R2:W-:Y:S04]  /*baf0*/  LDGSTS.E [R216+0x200], desc[UR16][R64.64], !P6 ;  /* 0x0020000040d87fae */ /* 0x0005e8000f1a1010 */
[----:B------:R3:W-:Y:S01]  /*bb00*/  LDGSTS.E [R216+0x400], desc[UR16][R66.64], !P4 ;  /* 0x0040000042d87fae */ /* 0x0007e2000e1a1010 */
[----:B-1----:R-:W-:-:S03]  /*bb10*/  IADD3 R62, PT, PT, R209, -0xc5, RZ ;  /* 0xffffff3bd13e7810 */ /* 0x002fc60007ffe0ff */
[----:B------:R-:W-:Y:S01]  /*bb20*/  LDGSTS.E [R216+0x600], desc[UR16][R162.64], !P4 ;  /* 0x00600000a2d87fae */ /* 0x000fe2000e1a1010 */
[C---:B------:R-:W-:Y:S01]  /*bb30*/  VIADD R63, R209.reuse, 0xffffff29 ;  /* 0xffffff29d13f7836 */ /* 0x040fe20000000000 */
[----:B------:R-:W-:Y:S01]  /*bb40*/  ISETP.GE.U32.AND P4, PT, R62, 0x7fffff1c, PT ;  /* 0x7fffff1c3e00780c */ /* 0x000fe20003f86070 */
[C---:B------:R-:W-:Y:S01]  /*bb50*/  VIADD R62, R209.reuse, 0xffffff3a ;  /* 0xffffff3ad13e7836 */ /* 0x040fe20000000000 */
[----:B------:R1:W-:Y:S01]  /*bb60*/  LDGSTS.E [R216+0x800], desc[UR16][R74.64], !P5 ;  /* 0x008000004ad87fae */ /* 0x0003e2000e9a1010 */
[C---:B--2---:R-:W-:Y:S01]  /*bb70*/  VIADD R64, R209.reuse, 0xffffff28 ;  /* 0xffffff28d1407836 */ /* 0x044fe20000000000 */
[C---:B---3--:R-:W-:Y:S01]  /*bb80*/  IADD3 R66, PT, PT, R209.reuse, -0xd6, RZ ;  /* 0xffffff2ad1427810 */ /* 0x048fe20007ffe0ff */
[C---:B------:R-:W-:Y:S01]  /*bb90*/  VIADD R65, R209.reuse, 0xffffff2b ;  /* 0xffffff2bd1417836 */ /* 0x040fe20000000000 */
[----:B------:R-:W-:Y:S01]  /*bba0*/  LDGSTS.E [R216+0xa00], desc[UR16][R164.64], !P5 ;  /* 0x00a00000a4d87fae */ /* 0x000fe2000e9a1010 */
[----:B------:R-:W-:Y:S01]  /*bbb0*/  ISETP.GE.U32.AND P5, PT, R62, 0x7fffff1b, PT ;  /* 0x7fffff1b3e00780c */ /* 0x000fe20003fa6070 */
[----:B------:R-:W-:-:S02]  /*bbc0*/  VIADD R62, R209, 0xffffff39 ;  /* 0xffffff39d13e7836 */ /* 0x000fc40000000000 */
[----:B------:R2:W-:Y:S01]  /*bbd0*/  LDGSTS.E [R216+0xc00], desc[UR16][R76.64], !P3 ;  /* 0x00c000004cd87fae */ /* 0x0005e2000d9a1010 */
[----:B------:R-:W-:-:S03]  /*bbe0*/  VIADD R67, R209, 0xffffff25 ;  /* 0xffffff25d1437836 */ /* 0x000fc60000000000 */
[----:B------:R-:W-:Y:S01]  /*bbf0*/  LDGSTS.E [R216+0xe00], desc[UR16][R166.64], !P3 ;  /* 0x00e00000a6d87fae */ /* 0x000fe2000d9a1010 */
[----:B------:R-:W-:Y:S01]  /*bc00*/  ISETP.GE.U32.AND P3, PT, R62, 0x7fffff1a, PT ;  /* 0x7fffff1a3e00780c */ /* 0x000fe20003f66070 */
[C---:B------:R-:W-:Y:S02]  /*bc10*/  VIADD R62, R209.reuse, 0xffffff38 ;  /* 0xffffff38d13e7836 */ /* 0x040fe40000000000 */
[----:B------:R3:W-:Y:S01]  /*bc20*/  LDGSTS.E [R216+0x1000], desc[UR16][R78.64], !P4 ;  /* 0x010000004ed87fae */ /* 0x0007e2000e1a1010 */
[C---:B-1----:R-:W-:Y:S02]  /*bc30*/  VIADD R74, R209.reuse, 0xffffff24 ;  /* 0xffffff24d14a7836 */ /* 0x042fe40000000000 */
[C---:B------:R-:W-:Y:S01]  /*bc40*/  VIADD R75, R209.reuse, 0xffffff27 ;  /* 0xffffff27d14b7836 */ /* 0x040fe20000000000 */
[----:B------:R-:W-:Y:S01]  /*bc50*/  LDGSTS.E [R216+0x1200], desc[UR16][R168.64], !P4 ;  /* 0x01200000a8d87fae */ /* 0x000fe2000e1a1010 */
[----:B------:R-:W-:Y:S01]  /*bc60*/  ISETP.GE.U32.AND P4, PT, R62, 0x7fffff19, PT ;  /* 0x7fffff193e00780c */ /* 0x000fe20003f86070 */
[C---:B--2---:R-:W-:Y:S01]  /*bc70*/  VIADD R77, R209.reuse, 0xffffff35 ;  /* 0xffffff35d14d7836 */ /* 0x044fe20000000000 */
[C---:B------:R-:W-:Y:S01]  /*bc80*/  IADD3 R62, PT, PT, R209.reuse, -0xc9, RZ ;  /* 0xffffff37d13e7810 */ /* 0x040fe20007ffe0ff */
[----:B------:R1:W-:Y:S01]  /*bc90*/  LDGSTS.E [R216+0x1400], desc[UR16][R128.64], !P5 ;  /* 0x0140000080d87fae */ /* 0x0003e2000e9a1010 */
[----:B------:R-:W-:-:S03]  /*bca0*/  IADD3 R76, PT, PT, R209, -0xda, RZ ;  /* 0xffffff26d14c7810 */ /* 0x000fc60007ffe0ff */
[----:B------:R-:W-:Y:S01]  /*bcb0*/  LDGSTS.E [R216+0x1600], desc[UR16][R170.64], !P5 ;  /* 0x01600000aad87fae */ /* 0x000fe2000e9a1010 */
[----:B------:R-:W-:Y:S01]  /*bcc0*/  ISETP.GE.U32.AND P5, PT, R62, 0x7fffff18, PT ;  /* 0x7fffff183e00780c */ /* 0x000fe20003fa6070 */
[C---:B------:R-:W-:Y:S02]  /*bcd0*/  VIADD R62, R209.reuse, 0xffffff36 ;  /* 0xffffff36d13e7836 */ /* 0x040fe40000000000 */
[----:B------:R2:W-:Y:S01]  /*bce0*/  LDGSTS.E [R216+0x1800], desc[UR16][R130.64], !P3 ;  /* 0x0180000082d87fae */ /* 0x0005e2000d9a1010 */
[C---:B---3--:R-:W-:Y:S02]  /*bcf0*/  VIADD R78, R209.reuse, 0xffffff21 ;  /* 0xffffff21d14e7836 */ /* 0x048fe40000000000 */
[C---:B------:R-:W-:Y:S01]  /*bd00*/  VIADD R79, R209.reuse, 0xffffff23 ;  /* 0xffffff23d14f7836 */ /* 0x040fe20000000000 */
[----:B------:R3:W-:Y:S01]  /*bd10*/  LDGSTS.E [R216+0x1a00], desc[UR16][R172.64], !P3 ;  /* 0x01a00000acd87fae */ /* 0x0007e2000d9a1010 */
[----:B------:R-:W-:Y:S01]  /*bd20*/  ISETP.GE.U32.AND P3, PT, R62, 0x7fffff17, PT ;  /* 0x7fffff173e00780c */ /* 0x000fe20003f66070 */
[C---:B------:R-:W-:Y:S01]  /*bd30*/  VIADD R62, R209.reuse, 0xffffff2c ;  /* 0xffffff2cd13e7836 */ /* 0x040fe20000000000 */
[C---:B-1----:R-:W-:Y:S01]  /*bd40*/  IADD3 R128, PT, PT, R209.reuse, -0xde, RZ ;  /* 0xffffff22d1807810 */ /* 0x042fe20007ffe0ff */
[----:B------:R3:W-:Y:S04]  /*bd50*/  LDGSTS.E [R216+0x1c00], desc[UR16][R132.64], !P4 ;  /* 0x01c0000084d87fae */ /* 0x0007e8000e1a1010 */
[----:B------:R3:W-:Y:S01]  /*bd60*/  LDGSTS.E [R216+0x1e00], desc[UR16][R174.64], !P4 ;  /* 0x01e00000aed87fae */ /* 0x0007e2000e1a1010 */
[----:B------:R-:W-:Y:S01]  /*bd70*/  ISETP.GE.U32.AND P4, PT, R62, 0x7fffff0d, PT ;  /* 0x7fffff0d3e00780c */ /* 0x000fe20003f86070 */
[----:B------:R-:W-:-:S02]  /*bd80*/  VIADD R62, R209, 0xffffff2f ;  /* 0xffffff2fd13e7836 */ /* 0x000fc40000000000 */
[----:B------:R3:W-:Y:S01]  /*bd90*/  LDGSTS.E [R216+0x2000], desc[UR16][R134.64], !P5 ;  /* 0x0200000086d87fae */ /* 0x0007e2000e9a1010 */
[C---:B--2---:R-:W-:Y:S02]  /*bda0*/  VIADD R130, R209.reuse, 0xffffff34 ;  /* 0xffffff34d1827836 */ /* 0x044fe40000000000 */
[C---:B------:R-:W-:Y:S01]  /*bdb0*/  VIADD R131, R209.reuse, 0xffffff33 ;  /* 0xffffff33d1837836 */ /* 0x040fe20000000000 */
[----:B------:R3:W-:Y:S01]  /*bdc0*/  LDGSTS.E [R216+0x2200], desc[UR16][R176.64], !P5 ;  /* 0x02200000b0d87fae */ /* 0x0007e2000e9a1010 */
[----:B------:R-:W-:Y:S02]  /*bdd0*/  ISETP.GE.U32.AND P5, PT, R62, 0x7fffff10, PT ;  /* 0x7fffff103e00780c */ /* 0x000fe40003fa6070 */
[----:B------:R-:W-:Y:S01]  /*bde0*/  IADD3 R62, PT, PT, R209, -0xd2, RZ ;  /* 0xffffff2ed13e7810 */ /* 0x000fe20007ffe0ff */
[----:B------:R3:W-:Y:S04]  /*bdf0*/  LDGSTS.E [R216+0x2400], desc[UR16][R136.64], !P3 ;  /* 0x0240000088d87fae */ /* 0x0007e8000d9a1010 */
[----:B------:R3:W-:Y:S01]  /*be00*/  LDGSTS.E [R216+0x2600], desc[UR16][R178.64], !P3 ;  /* 0x02600000b2d87fae */ /* 0x0007e2000d9a1010 */
[----:B------:R-:W-:-:S02]  /*be10*/  ISETP.GE.U32.AND P3, PT, R62, 0x7fffff0f, PT ;  /* 0x7fffff0f3e00780c */ /* 0x000fc40003f66070 */
[----:B------:R-:W-:Y:S02]  /*be20*/  SEL R62, RZ, 0x1fffe, P2 ;  /* 0x0001fffeff3e7807 */ /* 0x000fe40001000000 */
[----:B------:R-:W-:Y:S02]  /*be30*/  ISETP.GE.U32.AND P2, PT, R63, 0x7fffff0a, PT ;  /* 0x7fffff0a3f00780c */ /* 0x000fe40003f46070 */
[----:B------:R-:W-:Y:S02]  /*be40*/  SEL R63, RZ, 0x1, P4 ;  /* 0x00000001ff3f7807 */ /* 0x000fe40002000000 */
[----:B------:R-:W-:Y:S02]  /*be50*/  ISETP.GE.U32.AND P4, PT, R64, 0x7fffff09, PT ;  /* 0x7fffff094000780c */ /* 0x000fe40003f86070 */
[----:B------:R-:W-:Y:S01]  /*be60*/  SEL R64, RZ, 0x7fff8, P5 ;  /* 0x0007fff8ff407807 */ /* 0x000fe20002800000 */
[----:B------:R-:W-:Y:S01]  /*be70*/  IMAD.IADD R62, R63, 0x1, R62 ;  /* 0x000000013f3e7824 */ /* 0x000fe200078e023e */
[----:B------:R-:W-:-:S02]  /*be80*/  ISETP.GE.U32.AND P5, PT, R65, 0x7fffff0c, PT ;  /* 0x7fffff0c4100780c */ /* 0x000fc40003fa6070 */
[----:B------:R-:W-:Y:S02]  /*be90*/  SEL R65, RZ, 0x4, P3 ;  /* 0x00000004ff417807 */ /* 0x000fe40001800000 */
[----:B------:R-:W-:Y:S02]  /*bea0*/  ISETP.GE.U32.AND P3, PT, R66, 0x7fffff0b, PT ;  /* 0x7fffff0b4200780c */ /* 0x000fe40003f66070 */
[----:B------:R-:W-:Y:S02]  /*beb0*/  SEL R66, RZ, 0x1fffe, P2 ;  /* 0x0001fffeff427807 */ /* 0x000fe40001000000 */
[----:B------:R-:W-:Y:S02]  /*bec0*/  ISETP.GE.U32.AND P2, PT, R67, 0x7fffff06, PT ;  /* 0x7fffff064300780c */ /* 0x000fe40003f46070 */
[----:B------:R-:W-:Y:S02]  /*bed0*/  SEL R67, RZ, 0x1, P4 ;  /* 0x00000001ff437807 */ /* 0x000fe40002000000 */
        /* <DEDUP_REMOVED lines=9> */
[----:B------:R-:W-:Y:S01]  /*bf70*/  SEL R78, RZ, 0x7fff8, P5 ;  /* 0x0007fff8ff4e7807 */ /* 0x000fe20002800000 */
[----:B------:R-:W-:Y:S01]  /*bf80*/  IMAD.IADD R76, R77, 0x1, R76 ;  /* 0x000000014d4c7824 */ /* 0x000fe200078e024c */
[----:B------:R-:W-:Y:S01]  /*bf90*/  ISETP.GE.U32.AND P5, PT, R79, 0x7fffff04, PT ;  /* 0x7fffff044f00780c */ /* 0x000fe20003fa6070 */
[----:B------:R-:W1:Y:S01]  /*bfa0*/  LDC R77, c[0x0][0x3a0] ;  /* 0x0000e800ff4d7b82 */ /* 0x000e620000000800 */
[----:B------:R-:W-:Y:S02]  /*bfb0*/  SEL R79, RZ, 0x4, P3 ;  /* 0x00000004ff4f7807 */ /* 0x000fe40001800000 */
[----:B------:R-:W-:Y:S01]  /*bfc0*/  ISETP.GE.U32.AND P3, PT, R128, 0x7fffff03, PT ;  /* 0x7fffff038000780c */ /* 0x000fe20003f66070 */
[----:B------:R3:W-:Y:S01]  /*bfd0*/  LDGSTS.E [R216+0x2800], desc[UR16][R138.64], !P2 ;  /* 0x028000008ad87fae */ /* 0x0007e2000d1a1010 */
[----:B------:R-:W-:-:S02]  /*bfe0*/  SEL R128, RZ, 0x1fffe, P4 ;  /* 0x0001fffeff807807 */ /* 0x000fc40002000000 */
[----:B------:R-:W-:Y:S01]  /*bff0*/  ISETP.GE.U32.AND P4, PT, R205, 0x7fffff01, PT ;  /* 0x7fffff01cd00780c */ /* 0x000fe20003f86070 */
[----:B------:R3:W-:Y:S01]  /*c000*/  LDGSTS.E [R216+0x2a00], desc[UR16][R180.64], !P2 ;  /* 0x02a00000b4d87fae */ /* 0x0007e2000d1a1010 */
[----:B------:R-:W-:Y:S02]  /*c010*/  SEL R129, RZ, 0x7fff8, P5 ;  /* 0x0007fff8ff817807 */ /* 0x000fe40002800000 */
[----:B------:R-:W-:Y:S01]  /*c020*/  ISETP.GE.U32.AND P5, PT, R130, 0x7fffff15, PT ;  /* 0x7fffff158200780c */ /* 0x000fe20003fa6070 */
[----:B------:R-:W2:Y:S01]  /*c030*/  S2R R205, SR_TID.X ;  /* 0x0000000000cd7919 */ /* 0x000ea20000002100 */
[----:B------:R-:W-:Y:S02]  /*c040*/  SEL R130, RZ, 0x4, P3 ;  /* 0x00000004ff827807 */ /* 0x000fe40001800000 */
[----:B------:R-:W-:Y:S02]  /*c050*/  ISETP.GE.U32.AND P3, PT, R131, 0x7fffff14, PT ;  /* 0x7fffff148300780c */ /* 0x000fe40003f66070 */
[----:B------:R-:W-:-:S02]  /*c060*/  SEL R131, RZ, 0x1, P4 ;  /* 0x00000001ff837807 */ /* 0x000fc40002000000 */
[----:B------:R-:W-:Y:S02]  /*c070*/  IADD3 R66, PT, PT, R67, R66, RZ ;  /* 0x0000004243427210 */ /* 0x000fe40007ffe0ff */
[----:B------:R-:W-:Y:S01]  /*c080*/  LOP3.LUT R76, R76, 0x3, RZ, 0xc0, !PT ;  /* 0x000000034c4c7812 */ /* 0x000fe200078ec0ff */
[----:B------:R-:W-:Y:S01]  /*c090*/  IMAD.IADD R128, R131, 0x1, R128 ;  /* 0x0000000183807824 */ /* 0x000fe200078e0280 */
[----:B------:R-:W-:Y:S01]  /*c0a0*/  LOP3.LUT R66, R66, 0x3, RZ, 0xc0, !PT ;  /* 0x0000000342427812 */ /* 0x000fe200078ec0ff */
[----:B-1----:R-:W-:Y:S01]  /*c0b0*/  VIADD R63, R77, 0xffffff32 ;  /* 0xffffff324d3f7836 */ /* 0x002fe20000000000 */
[----:B------:R-:W-:Y:S01]  /*c0c0*/  LOP3.LUT R62, R62, 0x3, RZ, 0xc0, !PT ;  /* 0x000000033e3e7812 */ /* 0x000fe200078ec0ff */
[----:B------:R3:W-:Y:S01]  /*c0d0*/  LDGSTS.E [R216+0x2c00], desc[UR16][R140.64], !P5 ;  /* 0x02c000008cd87fae */ /* 0x0007e2000e9a1010 */
[----:B------:R-:W-:Y:S02]  /*c0e0*/  LOP3.LUT R128, R128, 0x3, RZ, 0xc0, !PT ;  /* 0x0000000380807812 */ /* 0x000fe400078ec0ff */
[----:B------:R-:W-:Y:S01]  /*c0f0*/  IADD3 R66, PT, PT, R66, R74, R75 ;  /* 0x0000004a42427210 */ /* 0x000fe20007ffe04b */
[----:B------:R3:W-:Y:S01]  /*c100*/  LDGSTS.E [R216+0x2e00], desc[UR16][R182.64], !P5 ;  /* 0x02e00000b6d87fae */ /* 0x0007e2000e9a1010 */
[----:B------:R-:W-:Y:S01]  /*c110*/  IADD3 R128, PT, PT, R128, R129, R130 ;  /* 0x0000008180807210 */ /* 0x000fe20007ffe082 */
[----:B------:R-:W1:Y:S01]  /*c120*/  LDC R75, c[0x0][0x3a0] ;  /* 0x0000e800ff4b7b82 */ /* 0x000e620000000800 */
[----:B------:R-:W-:Y:S01]  /*c130*/  IADD3 R76, PT, PT, R76, R78, R79 ;  /* 0x0000004e4c4c7210 */ /* 0x000fe20007ffe04f */
[----:B------:R3:W-:Y:S01]  /*c140*/  LDGSTS.E [R216+0x3000], desc[UR16][R142.64], !P3 ;  /* 0x030000008ed87fae */ /* 0x0007e2000d9a1010 */
[----:B------:R-:W-:-:S02]  /*c150*/  LOP3.LUT R67, R128, 0xf, RZ, 0xc0, !PT ;  /* 0x0000000f80437812 */ /* 0x000fc400078ec0ff */
[----:B------:R-:W-:Y:S01]  /*c160*/  IADD3 R62, PT, PT, R62, R64, R65 ;  /* 0x000000403e3e7210 */ /* 0x000fe20007ffe041 */
[----:B------:R3:W-:Y:S01]  /*c170*/  LDGSTS.E [R216+0x3200], desc[UR16][R184.64], !P3 ;  /* 0x03200000b8d87fae */ /* 0x0007e2000d9a1010 */
[----:B------:R-:W-:Y:S01]  /*c180*/  SHF.L.U32 R65, R66, 0x8, RZ ;  /* 0x0000000842417819 */ /* 0x000fe200000006ff */
[----:B------:R-:W-:Y:S01]  /*c190*/  IMAD R67, R76, 0x10, R67 ;  /* 0x000000104c437824 */ /* 0x000fe200078e0243 */
[----:B------:R-:W-:Y:S02]  /*c1a0*/  ISETP.GE.U32.AND P2, PT, R63, 0x7fffff13, PT ;  /* 0x7fffff133f00780c */ /* 0x000fe40003f46070 */
[----:B------:R-:W-:Y:S02]  /*c1b0*/  LOP3.LUT R65, R65, 0xf00, RZ, 0xe2, !PT ;  /* 0x00000f0041417812 */ /* 0x000fe400078ee2ff */
[----:B------:R-:W-:Y:S02]  /*c1c0*/  LOP3.LUT R64, R67, 0xff, RZ, 0xc0, !PT ;  /* 0x000000ff43407812 */ /* 0x000fe400078ec0ff */
[----:B--2---:R-:W-:Y:S01]  /*c1d0*/  LOP3.LUT R205, R205, 0x1f, RZ, 0xc0, !PT ;  /* 0x0000001fcdcd7812 */ /* 0x004fe200078ec0ff */
[----:B------:R-:W-:Y:S01]  /*c1e0*/  IMAD R65, R62, 0x1000, R65 ;  /* 0x000010003e417824 */ /* 0x000fe200078e0241 */
[----:B------:R-:W-:-:S03]  /*c1f0*/  IADD3 R62, PT, PT, R77, -0xcf, RZ ;  /* 0xffffff314d3e7810 */ /* 0x000fc60007ffe0ff */
[----:B------:R-:W-:Y:S01]  /*c200*/  IMAD.IADD R63, R65, 0x1, R64 ;  /* 0x00000001413f7824 */ /* 0x000fe200078e0240 */
[----:B------:R-:W-:Y:S01]  /*c210*/  ISETP.GE.U32.AND P5, PT, R62, 0x7fffff12, PT ;  /* 0x7fffff123e00780c */ /* 0x000fe20003fa6070 */
[----:B------:R-:W-:Y:S01]  /*c220*/  VIADD R62, R77, 0xffffff30 ;  /* 0xffffff304d3e7836 */ /* 0x000fe20000000000 */
[----:B------:R3:W-:Y:S01]  /*c230*/  LDGSTS.E [R216+0x3400], desc[UR16][R144.64], !P2 ;  /* 0x0340000090d87fae */ /* 0x0007e2000d1a1010 */
[----:B-1----:R-:W-:Y:S02]  /*c240*/  IADD3 R75, PT, PT, R75, 0x1f, RZ ;  /* 0x0000001f4b4b7810 */ /* 0x002fe40007ffe0ff */
[----:B------:R-:W-:Y:S01]  /*c250*/  LOP3.LUT R63, R63, 0xffff, RZ, 0xc0, !PT ;  /* 0x0000ffff3f3f7812 */ /* 0x000fe200078ec0ff */
[----:B------:R3:W-:Y:S01]  /*c260*/  LDGSTS.E [R216+0x3600], desc[UR16][R186.64], !P2 ;  /* 0x03600000bad87fae */ /* 0x0007e2000d1a1010 */
[----:B------:R-:W-:Y:S02]  /*c270*/  ISETP.GE.U32.AND P3, PT, R62, 0x7fffff11, PT ;  /* 0x7fffff113e00780c */ /* 0x000fe40003f66070 */
[----:B------:R-:W-:-:S02]  /*c280*/  SHF.R.U32.HI R62, RZ, 0xf, R63 ;  /* 0x0000000fff3e7819 */ /* 0x000fc4000001163f */
[--C-:B------:R-:W-:Y:S02]  /*c290*/  SHF.R.U32.HI R64, RZ, 0x2, R63.reuse ;  /* 0x00000002ff407819 */ /* 0x100fe4000001163f */
[----:B------:R-:W-:Y:S01]  /*c2a0*/  LOP3.LUT P6, RZ, R62, 0x1, RZ, 0xc0, !PT ;  /* 0x000000013eff7812 */ /* 0x000fe200078cc0ff */
[----:B------:R3:W-:Y:S01]  /*c2b0*/  LDGSTS.E [R216+0x3800], desc[UR16][R146.64], !P5 ;  /* 0x0380000092d87fae */ /* 0x0007e2000e9a1010 */
[--C-:B------:R-:W-:Y:S02]  /*c2c0*/  SHF.R.U32.HI R62, RZ, 0xe, R63.reuse ;  /* 0x0000000eff3e7819 */ /* 0x100fe4000001163f */
[--C-:B------:R-:W-:Y:S01]  /*c2d0*/  SHF.R.U32.HI R67, RZ, 0x1, R63.reuse ;  /* 0x00000001ff437819 */ /* 0x100fe2000001163f */
[----:B------:R3:W-:Y:S01]  /*c2e0*/  LDGSTS.E [R216+0x3a00], desc[UR16][R188.64], !P5 ;  /* 0x03a00000bcd87fae */ /* 0x0007e2000e9a1010 */
[----:B------:R-:W-:Y:S02]  /*c2f0*/  LOP3.LUT P2, RZ, R62, 0x1, RZ, 0xc0, !PT ;  /* 0x000000013eff7812 */ /* 0x000fe4000784c0ff */
[--C-:B------:R-:W-:Y:S01]  /*c300*/  SHF.R.U32.HI R62, RZ, 0xd, R63.reuse ;  /* 0x0000000dff3e7819 */ /* 0x100fe2000001163f */
[----:B------:R3:W-:Y:S03]  /*c310*/  LDGSTS.E [R216+0x3c00], desc[UR16][R148.64], !P3 ;  /* 0x03c0000094d87fae */ /* 0x0007e6000d9a1010 */
[----:B------:R-:W-:Y:S01]  /*c320*/  LOP3.LUT P5, RZ, R62, 0x1, RZ, 0xc0, !PT ;  /* 0x000000013eff7812 */ /* 0x000fe200078ac0ff */
[----:B------:R3:W-:Y:S01]  /*c330*/  LDGSTS.E [R216+0x3e00], desc[UR16][R190.64], !P3 ;  /* 0x03e00000bed87fae */ /* 0x0007e2000d9a1010 */
[----:B------:R-:W-:-:S03]  /*c340*/  SHF.R.U32.HI R62, RZ, 0xc, R63 ;  /* 0x0000000cff3e7819 */ /* 0x000fc6000001163f */
[----:B------:R3:W-:Y:S01]  /*c350*/  LDGSTS.E [R216+0x4000], desc[UR16][R150.64], P6 ;  /* 0x0400000096d87fae */ /* 0x0007e2000b1a1010 */
[----:B------:R-:W-:Y:S02]  /*c360*/  LOP3.LUT P3, RZ, R62, 0x1, RZ, 0xc0, !PT ;  /* 0x000000013eff7812 */ /* 0x000fe4000786c0ff */
[--C-:B------:R-:W-:Y:S01]  /*c370*/  SHF.R.U32.HI R62, RZ, 0xb, R63.reuse ;  /* 0x0000000bff3e7819 */ /* 0x100fe2000001163f */
[----:B------:R3:W-:Y:S03]  /*c380*/  LDGSTS.E [R216+0x4200], desc[UR16][R192.64], P6 ;  /* 0x04200000c0d87fae */ /* 0x0007e6000b1a1010 */
[----:B------:R-:W-:Y:S01]  /*c390*/  LOP3.LUT P6, RZ, R62, 0x1, RZ, 0xc0, !PT ;  /* 0x000000013eff7812 */ /* 0x000fe200078cc0ff */
[----:B------:R3:W-:Y:S01]  /*c3a0*/  LDGSTS.E [R216+0x4400], desc[UR16][R152.64], P2 ;  /* 0x0440000098d87fae */ /* 0x0007e200091a1010 */
[----:B------:R-:W-:-:S03]  /*c3b0*/  SHF.R.U32.HI R62, RZ, 0xa, R63 ;  /* 0x0000000aff3e7819 */ /* 0x000fc6000001163f */
[----:B------:R3:W-:Y:S01]  /*c3c0*/  LDGSTS.E [R216+0x4600], desc[UR16][R194.64], P2 ;  /* 0x04600000c2d87fae */ /* 0x0007e200091a1010 */
[----:B------:R-:W-:Y:S02]  /*c3d0*/  LOP3.LUT P2, RZ, R62, 0x1, RZ, 0xc0, !PT ;  /* 0x000000013eff7812 */ /* 0x000fe4000784c0ff */
[--C-:B------:R-:W-:Y:S01]  /*c3e0*/  SHF.R.U32.HI R62, RZ, 0x9, R63.reuse ;  /* 0x00000009ff3e7819 */ /* 0x100fe2000001163f */
[----:B------:R3:W-:Y:S04]  /*c3f0*/  LDGSTS.E [R216+0x4800], desc[UR16][R154.64], P5 ;  /* 0x048000009ad87fae */ /* 0x0007e8000a9a1010 */
[----:B------:R3:W-:Y:S01]  /*c400*/  LDGSTS.E [R216+0x4a00], desc[UR16][R196.64], P5 ;  /* 0x04a00000c4d87fae */ /* 0x0007e2000a9a1010 */
[----:B------:R-:W-:Y:S02]  /*c410*/  LOP3.LUT P5, RZ, R62, 0x1, RZ, 0xc0, !PT ;  /* 0x000000013eff7812 */ /* 0x000fe400078ac0ff */
[----:B------:R-:W-:Y:S01]  /*c420*/  SHF.R.U32.HI R62, RZ, 0x8, R63 ;  /* 0x00000008ff3e7819 */ /* 0x000fe2000001163f */
[----:B------:R3:W-:Y:S04]  /*c430*/  LDGSTS.E [R216+0x4c00], desc[UR16][R156.64], P3 ;  /* 0x04c000009cd87fae */ /* 0x0007e800099a1010 */
[----:B------:R3:W-:Y:S01]  /*c440*/  LDGSTS.E [R216+0x4e00], desc[UR16][R200.64], P3 ;  /* 0x04e00000c8d87fae */ /* 0x0007e200099a1010 */
[----:B------:R-:W-:-:S02]  /*c450*/  LOP3.LUT P3, RZ, R62, 0x1, RZ, 0xc0, !PT ;  /* 0x000000013eff7812 */ /* 0x000fc4000786c0ff */
        /* <DEDUP_REMOVED lines=16> */
[----:B------:R-:W-:Y:S01]  /*c560*/  SHF.R.U32.HI R62, RZ, 0x3, R63 ;  /* 0x00000003ff3e7819 */ /* 0x000fe2000001163f */
[----:B------:R3:W-:Y:S04]  /*c570*/  LDGSTS.E [R216+0x6000], desc[UR16][R94.64], P6 ;  /* 0x060000005ed87fae */ /* 0x0007e8000b1a1010 */
[----:B------:R3:W-:Y:S01]  /*c580*/  LDGSTS.E [R216+0x6200], desc[UR16][R92.64], P6 ;  /* 0x062000005cd87fae */ /* 0x0007e2000b1a1010 */
[----:B------:R-:W-:-:S03]  /*c590*/  ISETP.GE.AND P6, PT, R205, R206, PT ;  /* 0x000000cecd00720c */ /* 0x000fc60003fc6270 */
[----:B------:R3:W-:Y:S04]  /*c5a0*/  LDGSTS.E [R216+0x6400], desc[UR16][R90.64], P2 ;  /* 0x064000005ad87fae */ /* 0x0007e800091a1010 */
[----:B------:R3:W-:Y:S01]  /*c5b0*/  LDGSTS.E [R216+0x6600], desc[UR16][R88.64], P2 ;  /* 0x0660000058d87fae */ /* 0x0007e200091a1010 */
[----:B------:R-:W-:Y:S02]  /*c5c0*/  LOP3.LUT P2, RZ, R62, 0x1, RZ, 0xc0, !PT ;  /* 0x000000013eff7812 */ /* 0x000fe4000784c0ff */
[----:B------:R-:W-:Y:S01]  /*c5d0*/  SEL R62, RZ, 0x4, P6 ;  /* 0x00000004ff3e7807 */ /* 0x000fe20003000000 */
[----:B------:R3:W-:Y:S04]  /*c5e0*/  LDGSTS.E [R216+0x6800], desc[UR16][R86.64], P5 ;  /* 0x0680000056d87fae */ /* 0x0007e8000a9a1010 */
[----:B------:R3:W-:Y:S01]  /*c5f0*/  LDGSTS.E [R216+0x6a00], desc[UR16][R84.64], P5 ;  /* 0x06a0000054d87fae */ /* 0x0007e2000a9a1010 */
[----:B------:R-:W-:-:S03]  /*c600*/  ISETP.GT.AND P5, PT, R75, 0xdf, PT ;  /* 0x000000df4b00780c */ /* 0x000fc60003fa4270 */
[----:B------:R3:W-:Y:S01]  /*c610*/  LDGSTS.E [R216+0x6c00], desc[UR16][R82.64], P3 ;  /* 0x06c0000052d87fae */ /* 0x0007e200099a1010 */
[----:B------:R-:W-:Y:S02]  /*c620*/  SEL R74, R62, RZ, P5 ;  /* 0x000000ff3e4a7207 */ /* 0x000fe40002800000 */
[-C--:B------:R-:W-:Y:S01]  /*c630*/  IADD3 R62, P5, PT, R72, R207.reuse, RZ ;  /* 0x000000cf483e7210 */ /* 0x080fe20007fbe0ff */
[----:B------:R3:W-:Y:S01]  /*c640*/  LDGSTS.E [R216+0x6e00], desc[UR16][R80.64], P3 ;  /* 0x06e0000050d87fae */ /* 0x0007e200099a1010 */
[----:B------:R-:W-:Y:S02]  /*c650*/  LOP3.LUT P3, RZ, R64, 0x1, RZ, 0xc0, !PT ;  /* 0x0000000140ff7812 */ /* 0x000fe4000786c0ff */
[-C--:B------:R-:W-:Y:S01]  /*c660*/  IADD3 R64, P6, PT, R108, R207.reuse, RZ ;  /* 0x000000cf6c407210 */ /* 0x080fe20007fde0ff */
[----:B------:R3:W-:Y:S01]  /*c670*/  LDGSTS.E [R216+0x7000], desc[UR16][R112.64], P2 ;  /* 0x0700000070d87fae */ /* 0x0007e200091a1010 */
[----:B------:R-:W-:Y:S01]  /*c680*/  IMAD.X R63, R73, 0x1, R69, P5 ;  /* 0x00000001493f7824 */ /* 0x000fe200028e0645 */
[----:B------:R-:W-:-:S02]  /*c690*/  IADD3 R66, P5, PT, R110, R207, RZ ;  /* 0x000000cf6e427210 */ /* 0x000fc40007fbe0ff */
[--C-:B------:R-:W-:Y:S01]  /*c6a0*/  IMAD.X R65, R109, 0x1, R69.reuse, P6 ;  /* 0x000000016d417824 */ /* 0x100fe200030e0645 */
[----:B------:R-:W-:Y:S01]  /*c6b0*/  LOP3.LUT P6, RZ, R67, 0x1, RZ, 0xc0, !PT ;  /* 0x0000000143ff7812 */ /* 0x000fe200078cc0ff */
[----:B------:R3:W-:Y:S01]  /*c6c0*/  LDGSTS.E [R216+0x7200], desc[UR16][R120.64], P2 ;  /* 0x0720000078d87fae */ /* 0x0007e200091a1010 */
[----:B------:R-:W-:Y:S01]  /*c6d0*/  ISETP.NE.U32.AND P2, PT, R74, RZ, PT ;  /* 0x000000ff4a00720c */ /* 0x000fe20003f45070 */
[----:B------:R-:W-:Y:S02]  /*c6e0*/  IMAD.X R67, R111, 0x1, R69, P5 ;  /* 0x000000016f437824 */ /* 0x000fe400028e0645 */
[----:B------:R3:W-:Y:S04]  /*c6f0*/  LDGSTS.E [R216+0x7400], desc[UR16][R114.64], P3 ;  /* 0x0740000072d87fae */ /* 0x0007e800099a1010 */
[----:B------:R3:W-:Y:S01]  /*c700*/  LDGSTS.E [R216+0x7600], desc[UR16][R122.64], P3 ;  /* 0x076000007ad87fae */ /* 0x0007e200099a1010 */
[----:B------:R-:W-:-:S03]  /*c710*/  ISETP.GE.AND P3, PT, R75, 0x40, PT ;  /* 0x000000404b00780c */ /* 0x000fc60003f66270 */
[----:B------:R3:W-:Y:S04]  /*c720*/  LDGSTS.E [R216+0x7800], desc[UR16][R116.64], P6 ;  /* 0x0780000074d87fae */ /* 0x0007e8000b1a1010 */
[----:B------:R3:W-:Y:S04]  /*c730*/  LDGSTS.E [R216+0x7a00], desc[UR16][R124.64], P6 ;  /* 0x07a000007cd87fae */ /* 0x0007e8000b1a1010 */
[----:B------:R3:W-:Y:S04]  /*c740*/  LDGSTS.E [R216+0x7c00], desc[UR16][R118.64], !P4 ;  /* 0x07c0000076d87fae */ /* 0x0007e8000e1a1010 */
[----:B------:R3:W-:Y:S04]  /*c750*/  LDGSTS.E [R216+0x7e00], desc[UR16][R126.64], !P4 ;  /* 0x07e000007ed87fae */ /* 0x0007e8000e1a1010 */
[----:B------:R-:W0:Y:S04]  /*c760*/  LDGDEPBAR ;  /* 0x00000000000079af */ /* 0x000e280000000000 */
[----:B------:R3:W-:Y:S04]  /*c770*/  LDGSTS.E [R214+0x48000], desc[UR16][R4.64], P2 ;  /* 0x4800000004d67fae */ /* 0x0007e800091a1010 */
        /* <DEDUP_REMOVED lines=30> */
[----:B------:R3:W-:Y:S01]  /*c960*/  LDGSTS.E [R213+0x4be00], desc[UR16][R66.64], P2 ;  /* 0x4be0000042d57fae */ /* 0x0007e200091a1010 */
[----:B------:R-:W-:-:S03]  /*c970*/  ISETP.GE.AND P2, PT, R75, 0x20, PT ;  /* 0x000000204b00780c */ /* 0x000fc60003f46270 */
[----:B------:R-:W0:Y:S01]  /*c980*/  LDGDEPBAR ;  /* 0x00000000000079af */ /* 0x000e220000000000 */
[----:B------:R-:W-:Y:S09]  /*c990*/  @!P3 BRA `(.L_x_8) ;  /* 0x0000004400fcb947 */ /* 0x000ff20003800000 */
[----:B------:R-:W2:Y:S01]  /*c9a0*/  LDL R224, [R1+0x58] ;  /* 0x0000580001e07983 */ /* 0x000ea20000100800 */
[----:B------:R-:W-:Y:S01]  /*c9b0*/  SHF.R.S32.HI R211, RZ, 0x1f, R218 ;  /* 0x0000001fffd37819 */ /* 0x000fe200000114da */
[----:B------:R-:W1:Y:S02]  /*c9c0*/  LDC.64 R78, c[0x0][0x388] ;  /* 0x0000e200ff4e7b82 */ /* 0x000e640000000a00 */
[----:B------:R-:W4:Y:S04]  /*c9d0*/  LDL.LU R222, [R1+0xe8] ;  /* 0x0000e80001de7983 */ /* 0x000f280000300800 */
[----:B------:R-:W5:Y:S01]  /*c9e0*/  LDL.LU R220, [R1+0xec] ;  /* 0x0000ec0001dc7983 */ /* 0x000f620000300800 */
[----:B---3--:R-:W-:Y:S01]  /*c9f0*/  IADD3 R27, P6, PT, R218, R252, RZ ;  /* 0x000000fcda1b7210 */ /* 0x008fe20007fde0ff */
[----:B------:R-:W3:Y:S02]  /*ca00*/  LDC.64 R6, c[0x0][0x380] ;  /* 0x0000e000ff067b82 */ /* 0x000ee40000000a00 */
[----:B------:R-:W3:Y:S04]  /*ca10*/  LDL.LU R207, [R1+0xf0] ;  /* 0x0000f00001cf7983 */ /* 0x000ee80000300800 */
[----:B------:R-:W3:Y:S04]  /*ca20*/  LDL.LU R206, [R1+0xf4] ;  /* 0x0000f40001ce7983 */ /* 0x000ee80000300800 */
[----:B------:R-:W3:Y:S04]  /*ca30*/  LDL.LU R205, [R1+0xf8] ;  /* 0x0000f80001cd7983 */ /* 0x000ee80000300800 */
[----:B------:R-:W3:Y:S04]  /*ca40*/  LDL.LU R227, [R1+0xfc] ;  /* 0x0000fc0001e37983 */ /* 0x000ee80000300800 */
[----:B------:R-:W3:Y:S04]  /*ca50*/  LDL.LU R225, [R1+0x100] ;  /* 0x0001000001e17983 */ /* 0x000ee80000300800 */
[----:B------:R-:W3:Y:S04]  /*ca60*/  LDL.LU R223, [R1+0x108] ;  /* 0x0001080001df7983 */ /* 0x000ee80000300800 */
[----:B------:R-:W3:Y:S04]  /*ca70*/  LDL.LU R221, [R1+0x10c] ;  /* 0x00010c0001dd7983 */ /* 0x000ee80000300800 */
[----:B------:R-:W3:Y:S01]  /*ca80*/  LDL.LU R210, [R1+0x110] ;  /* 0x0001100001d27983 */ /* 0x000ee20000300800 */
[----:B------:R-:W-:-:S03]  /*ca90*/  LEA.HI.X.SX32 R32, R252, R211, 0x1, P6 ;  /* 0x000000d3fc207211 */ /* 0x000fc600030f0eff */
[----:B------:R-:W3:Y:S01]  /*caa0*/  LDL.LU R228, [R1+0x114] ;  /* 0x0001140001e47983 */ /* 0x000ee20000300800 */
[----:B------:R-:W-:-:S03]  /*cab0*/  IADD3 R30, P5, PT, R218, R219, RZ ;  /* 0x000000dbda1e7210 */ /* 0x000fc60007fbe0ff */
[----:B------:R-:W3:Y:S04]  /*cac0*/  LDL.LU R209, [R1+0x118] ;  /* 0x0001180001d17983 */ /* 0x000ee80000300800 */
[----:B------:R-:W3:Y:S01]  /*cad0*/  LDL.LU R208, [R1+0x11c] ;  /* 0x00011c0001d07983 */ /* 0x000ee20000300800 */
[----:B------:R-:W-:-:S03]  /*cae0*/  LEA.HI.X.SX32 R33, R219, R211, 0x1, P5 ;  /* 0x000000d3db217211 */ /* 0x000fc600028f0eff */
[----:B------:R-:W3:Y:S01]  /*caf0*/  LDL.LU R226, [R1+0x120] ;  /* 0x0001200001e27983 */ /* 0x000ee20000300800 */
[C---:B--2---:R-:W-:Y:S02]  /*cb00*/  IADD3 R24, P3, PT, R218.reuse, R224, RZ ;  /* 0x000000e0da187210 */ /* 0x044fe40007f7e0ff */
[----:B----4-:R-:W-:Y:S02]  /*cb10*/  IADD3 R21, P4, PT, R218, R222, RZ ;  /* 0x000000deda157210 */ /* 0x010fe40007f9e0ff */
[-C--:B------:R-:W-:Y:S02]  /*cb20*/  LEA.HI.X.SX32 R31, R224, R211.reuse, 0x1, P3 ;  /* 0x000000d3e01f7211 */ /* 0x080fe400018f0eff */
[----:B------:R-:W-:Y:S01]  /*cb30*/  LEA.HI.X.SX32 R29, R222, R211, 0x1, P4 ;  /* 0x000000d3de1d7211 */ /* 0x000fe200020f0eff */
[----:B------:R-:W2:Y:S01]  /*cb40*/  LDL.LU R224, [R1+0x124] ;  /* 0x0001240001e07983 */ /* 0x000ea20000300800 */
[C---:B-----5:R-:W-:Y:S02]  /*cb50*/  IADD3 R19, P5, PT, R218.reuse, R220, RZ ;  /* 0x000000dcda137210 */ /* 0x060fe40007fbe0ff */
[C---:B---3--:R-:W-:Y:S01]  /*cb60*/  IADD3 R17, P6, PT, R218.reuse, R207, RZ ;  /* 0x000000cfda117210 */ /* 0x048fe20007fde0ff */
[----:B------:R-:W3:Y:S01]  /*cb70*/  LDL.LU R222, [R1+0x128] ;  /* 0x0001280001de7983 */ /* 0x000ee20000300800 */
[----:B------:R-:W-:-:S02]  /*cb80*/  IADD3 R16, P3, PT, R218, R206, RZ ;  /* 0x000000ceda107210 */ /* 0x000fc40007f7e0ff */
[-C--:B------:R-:W-:Y:S02]  /*cb90*/  LEA.HI.X.SX32 R26, R207, R211.reuse, 0x1, P6 ;  /* 0x000000d3cf1a7211 */ /* 0x080fe400030f0eff */
[----:B------:R-:W-:Y:S01]  /*cba0*/  LEA.HI.X.SX32 R25, R206, R211, 0x1, P3 ;  /* 0x000000d3ce197211 */ /* 0x000fe200018f0eff */
[----:B------:R-:W4:Y:S01]  /*cbb0*/  LDL.LU R207, [R1+0x12c] ;  /* 0x00012c0001cf7983 */ /* 0x000f220000300800 */
[----:B------:R-:W-:-:S03]  /*cbc0*/  IADD3 R15, P4, PT, R218, R205, RZ ;  /* 0x000000cdda0f7210 */ /* 0x000fc60007f9e0ff */
[----:B------:R-:W5:Y:S01]  /*cbd0*/  LDL.LU R206, [R1+0x130] ;  /* 0x0001300001ce7983 */ /* 0x000f620000300800 */
[-C--:B------:R-:W-:Y:S02]  /*cbe0*/  LEA.HI.X.SX32 R28, R220, R211.reuse, 0x1, P5 ;  /* 0x000000d3dc1c7211 */ /* 0x080fe400028f0eff */
[----:B------:R-:W-:Y:S01]  /*cbf0*/  LEA.HI.X.SX32 R23, R205, R211, 0x1, P4 ;  /* 0x000000d3cd177211 */ /* 0x000fe200020f0eff */
[----:B------:R-:W2:Y:S04]  /*cc00*/  LDL.LU R220, [R1+0x134] ;  /* 0x0001340001dc7983 */ /* 0x000ea80000300800 */
[----:B------:R-:W2:Y:S01]  /*cc10*/  LDL.LU R205, [R1+0x138] ;  /* 0x0001380001cd7983 */ /* 0x000ea20000300800 */
[C---:B------:R-:W-:Y:S02]  /*cc20*/  IADD3 R14, P5, PT, R218.reuse, R227, RZ ;  /* 0x000000e3da0e7210 */ /* 0x040fe40007fbe0ff */
[----:B------:R-:W-:-:S02]  /*cc30*/  IADD3 R13, P6, PT, R218, R225, RZ ;  /* 0x000000e1da0d7210 */ /* 0x000fc40007fde0ff */
[C---:B------:R-:W-:Y:S02]  /*cc40*/  IADD3 R252, P3, PT, R218.reuse, R223, RZ ;  /* 0x000000dfdafc7210 */ /* 0x040fe40007f7e0ff */
[C---:B------:R-:W-:Y:S02]  /*cc50*/  IADD3 R250, P4, PT, R218.reuse, R221, RZ ;  /* 0x000000dddafa7210 */ /* 0x040fe40007f9e0ff */
[-C--:B------:R-:W-:Y:S02]  /*cc60*/  LEA.HI.X.SX32 R22, R227, R211.reuse, 0x1, P5 ;  /* 0x000000d3e3167211 */ /* 0x080fe400028f0eff */
[----:B------:R-:W-:Y:S01]  /*cc70*/  IADD3 R248, P5, PT, R218, R210, RZ ;  /* 0x000000d2daf87210 */ /* 0x000fe20007fbe0ff */
[----:B------:R-:W2:Y:S01]  /*cc80*/  LDL.LU R227, [R1+0x13c] ;  /* 0x00013c0001e37983 */ /* 0x000ea20000300800 */
[-C--:B------:R-:W-:Y:S02]  /*cc90*/  LEA.HI.X.SX32 R20, R225, R211.reuse, 0x1, P6 ;  /* 0x000000d3e1147211 */ /* 0x080fe400030f0eff */
[-C--:B------:R-:W-:Y:S01]  /*cca0*/  LEA.HI.X.SX32 R18, R223, R211.reuse, 0x1, P3 ;  /* 0x000000d3df127211 */ /* 0x080fe200018f0eff */
[----:B------:R-:W2:Y:S01]  /*ccb0*/  LDL.LU R225, [R1+0x140] ;  /* 0x0001400001e17983 */ /* 0x000ea20000300800 */
[----:B------:R-:W-:-:S02]  /*ccc0*/  LEA.HI.X.SX32 R251, R221, R211, 0x1, P4 ;  /* 0x000000d3ddfb7211 */ /* 0x000fc400020f0eff */
[----:B------:R-:W-:Y:S01]  /*ccd0*/  LEA.HI.X.SX32 R249, R210, R211, 0x1, P5 ;  /* 0x000000d3d2f97211 */ /* 0x000fe200028f0eff */
[----:B------:R-:W2:Y:S04]  /*cce0*/  LDL.LU R223, [R1+0x144] ;  /* 0x0001440001df7983 */ /* 0x000ea80000300800 */
[----:B------:R-:W2:Y:S04]  /*ccf0*/  LDL.LU R221, [R1+0x148] ;  /* 0x0001480001dd7983 */ /* 0x000ea80000300800 */
[----:B------:R-:W2:Y:S04]  /*cd00*/  LDL.LU R210, [R1+0x14c] ;  /* 0x00014c0001d27983 */ /* 0x000ea80000300800 */
[----:B------:R-:W2:Y:S01]  /*cd10*/  LDL.LU R163, [R1+0x150] ;  /* 0x0001500001a37983 */ /* 0x000ea20000300800 */
[----:B------:R-:W-:-:S02]  /*cd20*/  IADD3 R244, P3, PT, R218, R209, RZ ;  /* 0x000000d1daf47210 */ /* 0x000fc40007f7e0ff */
[C---:B------:R-:W-:Y:S01]  /*cd30*/  IADD3 R242, P4, PT, R218.reuse, R208, RZ ;  /* 0x000000d0daf27210 */ /* 0x040fe20007f9e0ff */
[----:B------:R-:W2:Y:S01]  /*cd40*/  LDL.LU R204, [R1+0x154] ;  /* 0x0001540001cc7983 */ /* 0x000ea20000300800 */
[----:B------:R-:W-:Y:S02]  /*cd50*/  IADD3 R240, P5, PT, R218, R226, RZ ;  /* 0x000000e2daf07210 */ /* 0x000fe40007fbe0ff */
[-C--:B------:R-:W-:Y:S02]  /*cd60*/  LEA.HI.X.SX32 R245, R209, R211.reuse, 0x1, P3 ;  /* 0x000000d3d1f57211 */ /* 0x080fe400018f0eff */
[-C--:B------:R-:W-:Y:S01]  /*cd70*/  LEA.HI.X.SX32 R243, R208, R211.reuse, 0x1, P4 ;  /* 0x000000d3d0f37211 */ /* 0x080fe200020f0eff */
[----:B------:R-:W2:Y:S01]  /*cd80*/  LDL.LU R209, [R1+0x158] ;  /* 0x0001580001d17983 */ /* 0x000ea20000300800 */
[-C--:B------:R-:W-:Y:S02]  /*cd90*/  LEA.HI.X.SX32 R241, R226, R211.reuse, 0x1, P5 ;  /* 0x000000d3e2f17211 */ /* 0x080fe400028f0eff */
[----:B------:R-:W-:Y:S01]  /*cda0*/  IADD3 R246, P6, PT, R218, R228, RZ ;  /* 0x000000e4daf67210 */ /* 0x000fe20007fde0ff */
[----:B------:R-:W2:Y:S03]  /*cdb0*/  LDL.LU R208, [R1+0x15c] ;  /* 0x00015c0001d07983 */ /* 0x000ea60000300800 */
[----:B------:R-:W-:-:S02]  /*cdc0*/  LEA.HI.X.SX32 R247, R228, R211, 0x1, P6 ;  /* 0x000000d3e4f77211 */ /* 0x000fc400030f0eff */
[C---:B---3--:R-:W-:Y:S02]  /*cdd0*/  IADD3 R236, P3, PT, R218.reuse, R222, RZ ;  /* 0x000000dedaec7210 */ /* 0x048fe40007f7e0ff */
[C---:B----4-:R-:W-:Y:S02]  /*cde0*/  IADD3 R234, P4, PT, R218.reuse, R207, RZ ;  /* 0x000000cfdaea7210 */ /* 0x050fe40007f9e0ff */
[----:B-----5:R-:W-:Y:S02]  /*cdf0*/  IADD3 R232, P5, PT, R218, R206, RZ ;  /* 0x000000cedae87210 */ /* 0x020fe40007fbe0ff */
[-C--:B------:R-:W-:Y:S02]  /*ce00*/  LEA.HI.X.SX32 R235, R207, R211.reuse, 0x1, P4 ;  /* 0x000000d3cfeb7211 */ /* 0x080fe400020f0eff */
[----:B------:R-:W3:Y:S01]  /*ce10*/  LDL.LU R207, [R1+0x104] ;  /* 0x0001040001cf7983 */ /* 0x000ee20000300800 */
[-C--:B------:R-:W-:Y:S02]  /*ce20*/  LEA.HI.X.SX32 R233, R206, R211.reuse, 0x1, P5 ;  /* 0x000000d3cee97211 */ /* 0x080fe400028f0eff */
[----:B------:R-:W-:Y:S01]  /*ce30*/  LEA.HI.X.SX32 R237, R222, R211, 0x1, P3 ;  /* 0x000000d3deed7211 */ /* 0x000fe200018f0eff */
[----:B------:R-:W4:Y:S01]  /*ce40*/  LDL.LU R206, [R1+0x164] ;  /* 0x0001640001ce7983 */ /* 0x000f220000300800 */
[----:B--2---:R-:W-:-:S04]  /*ce50*/  IADD3 R228, P3, PT, R218, R205, RZ ;  /* 0x000000cddae47210 */ /* 0x004fc80007f7e0ff */
[----:B------:R-:W-:Y:S02]  /*ce60*/  LEA.HI.X.SX32 R229, R205, R211, 0x1, P3 ;  /* 0x000000d3cde57211 */ /* 0x000fe400018f0eff */
[----:B------:R-:W2:Y:S04]  /*ce70*/  LDL.LU R205, [R1+0x168] ;  /* 0x0001680001cd7983 */ /* 0x000ea80000300800 */
[----:B------:R-:W5:Y:S04]  /*ce80*/  LDL.LU R166, [R1+0x16c] ;  /* 0x00016c0001a67983 */ /* 0x000f680000300800 */
[----:B------:R-:W5:Y:S04]  /*ce90*/  LDL.LU R167, [R1+0x170] ;  /* 0x0001700001a77983 */ /* 0x000f680000300800 */
[----:B------:R-:W5:Y:S01]  /*cea0*/  LDL.LU R164, [R1+0x174] ;  /* 0x0001740001a47983 */ /* 0x000f620000300800 */
[----:B------:R-:W-:-:S03]  /*ceb0*/  IADD3 R238, P6, PT, R218, R224, RZ ;  /* 0x000000e0daee7210 */ /* 0x000fc60007fde0ff */
[----:B------:R-:W5:Y:S01]  /*cec0*/  LDL.LU R165, [R1+0x178] ;  /* 0x0001780001a57983 */ /* 0x000f620000300800 */
[----:B------:R-:W-:Y:S02]  /*ced0*/  LEA.HI.X.SX32 R239, R224, R211, 0x1, P6 ;  /* 0x000000d3e0ef7211 */ /* 0x000fe400030f0eff */
[C---:B------:R-:W-:Y:S01]  /*cee0*/  IADD3 R224, P5, PT, R218.reuse, R225, RZ ;  /* 0x000000e1dae07210 */ /* 0x040fe20007fbe0ff */
[----:B------:R-:W5:Y:S03]  /*cef0*/  LDL.LU R162, [R1+0x17c] ;  /* 0x00017c0001a27983 */ /* 0x000f660000300800 */
[----:B------:R-:W-:Y:S02]  /*cf00*/  LEA.HI.X.SX32 R225, R225, R211, 0x1, P5 ;  /* 0x000000d3e1e17211 */ /* 0x000fe400028f0eff */
[----:B------:R-:W-:-:S04]  /*cf10*/  IADD3 R216, P5, PT, R218, R163, RZ ;  /* 0x000000a3dad87210 */ /* 0x000fc80007fbe0ff */
[----:B------:R-:W-:Y:S02]  /*cf20*/  LEA.HI.X.SX32 R12, R163, R211, 0x1, P5 ;  /* 0x000000d3a30c7211 */ /* 0x000fe400028f0eff */
[----:B------:R-:W5:Y:S01]  /*cf30*/  LDL.LU R163, [R1+0x180] ;  /* 0x0001800001a37983 */ /* 0x000f620000300800 */
[C---:B------:R-:W-:Y:S02]  /*cf40*/  IADD3 R230, P6, PT, R218.reuse, R220, RZ ;  /* 0x000000dcdae67210 */ /* 0x040fe40007fde0ff */
[----:B------:R-:W-:Y:S02]  /*cf50*/  IADD3 R226, P4, PT, R218, R227, RZ ;  /* 0x000000e3dae27210 */ /* 0x000fe40007f9e0ff */
[----:B------:R-:W-:Y:S02]  /*cf60*/  LEA.HI.X.SX32 R231, R220, R211, 0x1, P6 ;  /* 0x000000d3dce77211 */ /* 0x000fe400030f0eff */
[C---:B------:R-:W-:Y:S02]  /*cf70*/  IADD3 R222, P6, PT, R218.reuse, R223, RZ ;  /* 0x000000dfdade7210 */ /* 0x040fe40007fde0ff */
[----:B------:R-:W-:-:S02]  /*cf80*/  IADD3 R220, P3, PT, R218, R221, RZ ;  /* 0x000000dddadc7210 */ /* 0x000fc40007f7e0ff */
[-C--:B------:R-:W-:Y:S02]  /*cf90*/  LEA.HI.X.SX32 R227, R227, R211.reuse, 0x1, P4 ;  /* 0x000000d3e3e37211 */ /* 0x080fe400020f0eff */
[C---:B------:R-:W-:Y:S02]  /*cfa0*/  IADD3 R10, P4, PT, R218.reuse, R210, RZ ;  /* 0x000000d2da0a7210 */ /* 0x040fe40007f9e0ff */
[-C--:B------:R-:W-:Y:S02]  /*cfb0*/  LEA.HI.X.SX32 R223, R223, R211.reuse, 0x1, P6 ;  /* 0x000000d3dfdf7211 */ /* 0x080fe400030f0eff */
[----:B------:R-:W-:Y:S02]  /*cfc0*/  LEA.HI.X.SX32 R221, R221, R211, 0x1, P3 ;  /* 0x000000d3dddd7211 */ /* 0x000fe400018f0eff */
[C---:B------:R-:W-:Y:S02]  /*cfd0*/  IADD3 R214, P6, PT, R218.reuse, R204, RZ ;  /* 0x000000ccdad67210 */ /* 0x040fe40007fde0ff */
[----:B------:R-:W-:-:S02]  /*cfe0*/  IADD3 R9, P3, PT, R218, R209, RZ ;  /* 0x000000d1da097210 */ /* 0x000fc40007f7e0ff */
[-C--:B------:R-:W-:Y:S02]  /*cff0*/  LEA.HI.X.SX32 R219, R210, R211.reuse, 0x1, P4 ;  /* 0x000000d3d2db7211 */ /* 0x080fe400020f0eff */
[----:B------:R-:W-:Y:S02]  /*d000*/  IADD3 R210, P4, PT, R218, R208, RZ ;  /* 0x000000d0dad27210 */ /* 0x000fe40007f9e0ff */
[-C--:B------:R-:W-:Y:S02]  /*d010*/  LEA.HI.X.SX32 R11, R204, R211.reuse, 0x1, P6 ;  /* 0x000000d3cc0b7211 */ /* 0x080fe400030f0eff */
[-C--:B------:R-:W-:Y:S02]  /*d020*/  LEA.HI.X.SX32 R213, R209, R211.reuse, 0x1, P3 ;  /* 0x000000d3d1d57211 */ /* 0x080fe400018f0eff */
[----:B------:R-:W-:Y:S02]  /*d030*/  LEA.HI.X.SX32 R211, R208, R211, 0x1, P4 ;  /* 0x000000d3d0d37211 */ /* 0x000fe400020f0eff */
[----:B------:R-:W-:-:S02]  /*d040*/  SHF.R.S32.HI R4, RZ, 0x1f, R217 ;  /* 0x0000001fff047819 */ /* 0x000fc400000114d9 */
[----:B------:R-:W-:Y:S01]  /*d050*/  SHF.R.S32.HI R73, RZ, 0x1f, R212 ;  /* 0x0000001fff497819 */ /* 0x000fe200000114d4 */
[----:B---3--:R-:W-:Y:S01]  /*d060*/  IMAD R35, R207, 0x1c, RZ ;  /* 0x0000001ccf237824 */ /* 0x008fe200078e02ff */
[----:B----4-:R-:W-:Y:S02]  /*d070*/  SHF.R.S32.HI R207, RZ, 0x1f, R206 ;  /* 0x0000001fffcf7819 */ /* 0x010fe400000114ce */
[-C--:B------:R-:W-:Y:S02]  /*d080*/  IADD3 R208, P6, PT, R217, R206.reuse, RZ ;  /* 0x000000ced9d07210 */ /* 0x080fe40007fde0ff */
[----:B------:R-:W-:Y:S02]  /*d090*/  IADD3 R206, P5, PT, R212, R206, RZ ;  /* 0x000000ced4ce7210 */ /* 0x000fe40007fbe0ff */
[----:B------:R-:W-:Y:S02]  /*d0a0*/  IADD3.X R209, PT, PT, R4, R207, RZ, P6, !PT ;  /* 0x000000cf04d17210 */ /* 0x000fe400037fe4ff */
[----:B--2---:R-:W-:Y:S01]  /*d0b0*/  SHF.R.S32.HI R203, RZ, 0x1f, R205 ;  /* 0x0000001fffcb7819 */ /* 0x004fe200000114cd */
[----:B------:R-:W-:Y:S01]  /*d0c0*/  IMAD.X R207, R73, 0x1, R207, P5 ;  /* 0x0000000149cf7824 */ /* 0x000fe200028e06cf */
[----:B------:R-:W-:-:S02]  /*d0d0*/  IADD3 R204, P6, PT, R217, R205, RZ ;  /* 0x000000cdd9cc7210 */ /* 0x000fc40007fde0ff */
[----:B------:R-:W-:-:S03]  /*d0e0*/  IADD3 R202, P5, PT, R212, R205, RZ ;  /* 0x000000cdd4ca7210 */ /* 0x000fc60007fbe0ff */
[--C-:B------:R-:W-:Y:S01]  /*d0f0*/  IMAD.X R205, R4, 0x1, R203.reuse, P6 ;  /* 0x0000000104cd7824 */ /* 0x100fe200030e06cb */
[----:B-----5:R-:W-:Y:S01]  /*d100*/  SHF.R.S32.HI R197, RZ, 0x1f, R166 ;  /* 0x0000001fffc57819 */ /* 0x020fe200000114a6 */
[----:B------:R-:W-:Y:S01]  /*d110*/  IMAD.X R203, R73, 0x1, R203, P5 ;  /* 0x0000000149cb7824 */ /* 0x000fe200028e06cb */
[-C--:B------:R-:W-:Y:S02]  /*d120*/  IADD3 R200, P6, PT, R217, R166.reuse, RZ ;  /* 0x000000a6d9c87210 */ /* 0x080fe40007fde0ff */
[----:B------:R-:W-:Y:S02]  /*d130*/  IADD3 R196, P5, PT, R212, R166, RZ ;  /* 0x000000a6d4c47210 */ /* 0x000fe40007fbe0ff */
[----:B------:R-:W2:Y:S01]  /*d140*/  LDL.LU R166, [R1+0x184] ;  /* 0x0001840001a67983 */ /* 0x000ea20000300800 */
[----:B------:R-:W-:Y:S02]  /*d150*/  IADD3.X R201, PT, PT, R4, R197, RZ, P6, !PT ;  /* 0x000000c504c97210 */ /* 0x000fe400037fe4ff */
[----:B------:R-:W-:Y:S01]  /*d160*/  IMAD.X R197, R73, 0x1, R197, P5 ;  /* 0x0000000149c57824 */ /* 0x000fe200028e06c5 */
[----:B------:R-:W-:-:S02]  /*d170*/  SHF.R.S32.HI R193, RZ, 0x1f, R167 ;  /* 0x0000001fffc17819 */ /* 0x000fc400000114a7 */
[-C--:B------:R-:W-:Y:S02]  /*d180*/  IADD3 R194, P6, PT, R217, R167.reuse, RZ ;  /* 0x000000a7d9c27210 */ /* 0x080fe40007fde0ff */
[----:B------:R-:W-:Y:S02]  /*d190*/  IADD3 R192, P5, PT, R212, R167, RZ ;  /* 0x000000a7d4c07210 */ /* 0x000fe40007fbe0ff */
[----:B------:R-:W3:Y:S01]  /*d1a0*/  LDL.LU R167, [R1+0x188] ;  /* 0x0001880001a77983 */ /* 0x000ee20000300800 */
[--C-:B------:R-:W-:Y:S01]  /*d1b0*/  IMAD.X R195, R4, 0x1, R193.reuse, P6 ;  /* 0x0000000104c37824 */ /* 0x100fe200030e06c1 */
[----:B------:R-:W-:Y:S01]  /*d1c0*/  SHF.R.S32.HI R189, RZ, 0x1f, R164 ;  /* 0x0000001fffbd7819 */ /* 0x000fe200000114a4 */
[----:B------:R-:W-:Y:S01]  /*d1d0*/  IMAD.X R193, R73, 0x1, R193, P5 ;  /* 0x0000000149c17824 */ /* 0x000fe200028e06c1 */
[-C--:B------:R-:W-:Y:S02]  /*d1e0*/  IADD3 R190, P6, PT, R217, R164.reuse, RZ ;  /* 0x000000a4d9be7210 */ /* 0x080fe40007fde0ff */
[----:B------:R-:W-:-:S02]  /*d1f0*/  IADD3 R188, P5, PT, R212, R164, RZ ;  /* 0x000000a4d4bc7210 */ /* 0x000fc40007fbe0ff */
[----:B------:R-:W4:Y:S01]  /*d200*/  LDL.LU R164, [R1+0x18c] ;  /* 0x00018c0001a47983 */ /* 0x000f220000300800 */
[----:B------:R-:W-:Y:S02]  /*d210*/  IADD3.X R191, PT, PT, R4, R189, RZ, P6, !PT ;  /* 0x000000bd04bf7210 */ /* 0x000fe400037fe4ff */
[----:B------:R-:W-:Y:S01]  /*d220*/  IMAD.X R189, R73, 0x1, R189, P5 ;  /* 0x0000000149bd7824 */ /* 0x000fe200028e06bd */
[----:B------:R-:W-:Y:S02]  /*d230*/  SHF.R.S32.HI R81, RZ, 0x1f, R165 ;  /* 0x0000001fff517819 */ /* 0x000fe400000114a5 */
[-C--:B------:R-:W-:Y:S02]  /*d240*/  IADD3 R80, P6, PT, R217, R165.reuse, RZ ;  /* 0x000000a5d9507210 */ /* 0x080fe40007fde0ff */
[----:B------:R-:W-:Y:S02]  /*d250*/  IADD3 R82, P5, PT, R212, R165, RZ ;  /* 0x000000a5d4527210 */ /* 0x000fe40007fbe0ff */
[----:B------:R-:W5:Y:S01]  /*d260*/  LDL.LU R165, [R1+0x190] ;  /* 0x0001900001a57983 */ /* 0x000f620000300800 */
[--C-:B------:R-:W-:Y:S01]  /*d270*/  IMAD.X R8, R4, 0x1, R81.reuse, P6 ;  /* 0x0000000104087824 */ /* 0x100fe200030e0651 */
[----:B------:R-:W-:Y:S01]  /*d280*/  SHF.R.S32.HI R85, RZ, 0x1f, R162 ;  /* 0x0000001fff557819 */ /* 0x000fe200000114a2 */
[----:B------:R-:W-:Y:S01]  /*d290*/  IMAD.X R81, R73, 0x1, R81, P5 ;  /* 0x0000000149517824 */ /* 0x000fe200028e0651 */
[----:B------:R-:W-:-:S02]  /*d2a0*/  IADD3 R84, P6, PT, R217, R162, RZ ;  /* 0x000000a2d9547210 */ /* 0x000fc40007fde0ff */
[----:B------:R-:W-:Y:S02]  /*d2b0*/  IADD3 R86, P5, PT, R212, R162, RZ ;  /* 0x000000a2d4567210 */ /* 0x000fe40007fbe0ff */
[----:B------:R-:W5:Y:S01]  /*d2c0*/  LDL.LU R162, [R1+0x194] ;  /* 0x0001940001a27983 */ /* 0x000f620000300800 */
[----:B------:R-:W-:Y:S02]  /*d2d0*/  IADD3.X R83, PT, PT, R4, R85, RZ, P6, !PT ;  /* 0x0000005504537210 */ /* 0x000fe400037fe4ff */
[----:B------:R-:W-:Y:S01]  /*d2e0*/  IMAD.X R85, R73, 0x1, R85, P5 ;  /* 0x0000000149557824 */ /* 0x000fe200028e0655 */
[----:B------:R-:W-:Y:S02]  /*d2f0*/  SHF.R.S32.HI R89, RZ, 0x1f, R163 ;  /* 0x0000001fff597819 */ /* 0x000fe400000114a3 */
[-C--:B------:R-:W-:Y:S02]  /*d300*/  IADD3 R88, P6, PT, R217, R163.reuse, RZ ;  /* 0x000000a3d9587210 */ /* 0x080fe40007fde0ff */
[----:B------:R-:W-:-:S02]  /*d310*/  IADD3 R90, P5, PT, R212, R163, RZ ;  /* 0x000000a3d45a7210 */ /* 0x000fc40007fbe0ff */
[----:B------:R-:W5:Y:S01]  /*d320*/  LDL.LU R163, [R1+0x198] ;  /* 0x0001980001a37983 */ /* 0x000f620000300800 */
[--C-:B------:R-:W-:Y:S02]  /*d330*/  IMAD.X R87, R4, 0x1, R89.reuse, P6 ;  /* 0x0000000104577824 */ /* 0x100fe400030e0659 */
[----:B------:R-:W-:Y:S01]  /*d340*/  IMAD.X R89, R73, 0x1, R89, P5 ;  /* 0x0000000149597824 */ /* 0x000fe200028e0659 */
[----:B------:R-:W-:Y:S02]  /*d350*/  SHF.R.S32.HI R185, RZ, 0x1f, R106 ;  /* 0x0000001fffb97819 */ /* 0x000fe4000001146a */
[-C--:B------:R-:W-:Y:S02]  /*d360*/  IADD3 R184, P4, PT, R217, R106.reuse, RZ ;  /* 0x0000006ad9b87210 */ /* 0x080fe40007f9e0ff */
[----:B------:R-:W-:Y:S01]  /*d370*/  IADD3 R186, P3, PT, R212, R106, RZ ;  /* 0x0000006ad4ba7210 */ /* 0x000fe20007f7e0ff */
[----:B-1----:R-:W-:Y:S01]  /*d380*/  IMAD.WIDE.U32 R78, R107, 0x1c, R78 ;  /* 0x0000001c6b4e7825 */ /* 0x002fe200078e004e */
[----:B--2---:R-:W-:-:S02]  /*d390*/  SHF.R.S32.HI R93, RZ, 0x1f, R166 ;  /* 0x0000001fff5d7819 */ /* 0x004fc400000114a6 */
[-C--:B------:R-:W-:Y:S02]  /*d3a0*/  IADD3 R92, P6, PT, R217, R166.reuse, RZ ;  /* 0x000000a6d95c7210 */ /* 0x080fe40007fde0ff */
[----:B------:R-:W-:Y:S02]  /*d3b0*/  IADD3 R94, P5, PT, R212, R166, RZ ;  /* 0x000000a6d45e7210 */ /* 0x000fe40007fbe0ff */
[----:B------:R-:W2:Y:S01]  /*d3c0*/  LDL.LU R166, [R1+0x19c] ;  /* 0x00019c0001a67983 */ /* 0x000ea20000300800 */
[----:B------:R-:W-:Y:S02]  /*d3d0*/  IADD3.X R91, PT, PT, R4, R93, RZ, P6, !PT ;  /* 0x0000005d045b7210 */ /* 0x000fe400037fe4ff */
[----:B------:R-:W-:Y:S01]  /*d3e0*/  IMAD.X R93, R73, 0x1, R93, P5 ;  /* 0x00000001495d7824 */ /* 0x000fe200028e065d */
[----:B---3--:R-:W-:Y:S02]  /*d3f0*/  SHF.R.S32.HI R97, RZ, 0x1f, R167 ;  /* 0x0000001fff617819 */ /* 0x008fe400000114a7 */
[----:B------:R-:W-:-:S02]  /*d400*/  IADD3 R96, P6, PT, R217, R167, RZ ;  /* 0x000000a7d9607210 */ /* 0x000fc40007fde0ff */
[----:B------:R-:W-:Y:S02]  /*d410*/  IADD3 R98, P5, PT, R212, R167, RZ ;  /* 0x000000a7d4627210 */ /* 0x000fe40007fbe0ff */
[----:B------:R-:W3:Y:S01]  /*d420*/  LDL.LU R167, [R1+0x1a0] ;  /* 0x0001a00001a77983 */ /* 0x000ee20000300800 */
[--C-:B------:R-:W-:Y:S01]  /*d430*/  IMAD.X R95, R4, 0x1, R97.reuse, P6 ;  /* 0x00000001045f7824 */ /* 0x100fe200030e0661 */
[----:B----4-:R-:W-:Y:S01]  /*d440*/  SHF.R.S32.HI R101, RZ, 0x1f, R164 ;  /* 0x0000001fff657819 */ /* 0x010fe200000114a4 */
[----:B------:R-:W-:Y:S01]  /*d450*/  IMAD.X R97, R73, 0x1, R97, P5 ;  /* 0x0000000149617824 */ /* 0x000fe200028e0661 */
[-C--:B------:R-:W-:Y:S02]  /*d460*/  IADD3 R100, P6, PT, R217, R164.reuse, RZ ;  /* 0x000000a4d9647210 */ /* 0x080fe40007fde0ff */
[----:B------:R-:W-:Y:S02]  /*d470*/  IADD3 R102, P5, PT, R212, R164, RZ ;  /* 0x000000a4d4667210 */ /* 0x000fe40007fbe0ff */
[----:B------:R-:W4:Y:S01]  /*d480*/  LDL.LU R164, [R1+0x1a4] ;  /* 0x0001a40001a47983 */ /* 0x000f220000300800 */
[----:B------:R-:W-:-:S02]  /*d490*/  IADD3.X R99, PT, PT, R4, R101, RZ, P6, !PT ;  /* 0x0000006504637210 */ /* 0x000fc400037fe4ff */
[----:B------:R-:W-:Y:S01]  /*d4a0*/  IMAD.X R101, R73, 0x1, R101, P5 ;  /* 0x0000000149657824 */ /* 0x000fe200028e0665 */
[----:B-----5:R-:W-:Y:S02]  /*d4b0*/  SHF.R.S32.HI R105, RZ, 0x1f, R165 ;  /* 0x0000001fff697819 */ /* 0x020fe400000114a5 */
        /* <DEDUP_REMOVED lines=17> */
[----:B------:R-:W5:Y:S01]  /*d5d0*/  LDL.LU R169, [R1+0x1b4] ;  /* 0x0001b40001a97983 */ /* 0x000f620000300800 */
[----:B--2---:R-:W-:Y:S02]  /*d5e0*/  SHF.R.S32.HI R121, RZ, 0x1f, R166 ;  /* 0x0000001fff797819 */ /* 0x004fe400000114a6 */
[-C--:B------:R-:W-:Y:S02]  /*d5f0*/  IADD3 R120, P6, PT, R217, R166.reuse, RZ ;  /* 0x000000a6d9787210 */ /* 0x080fe40007fde0ff */
[----:B------:R-:W-:Y:S02]  /*d600*/  IADD3 R122, P5, PT, R212, R166, RZ ;  /* 0x000000a6d47a7210 */ /* 0x000fe40007fbe0ff */
[----:B------:R-:W-:Y:S01]  /*d610*/  IADD3.X R119, PT, PT, R4, R121, RZ, P6, !PT ;  /* 0x0000007904777210 */ /* 0x000fe200037fe4ff */
[----:B------:R-:W2:Y:S02]  /*d620*/  LDL.LU R166, [R1+0x1b8] ;  /* 0x0001b80001a67983 */ /* 0x000ea40000300800 */
[----:B------:R-:W-:Y:S01]  /*d630*/  IMAD.X R121, R73, 0x1, R121, P5 ;  /* 0x0000000149797824 */ /* 0x000fe200028e0679 */
[----:B---3--:R-:W-:-:S02]  /*d640*/  SHF.R.S32.HI R125, RZ, 0x1f, R167 ;  /* 0x0000001fff7d7819 */ /* 0x008fc400000114a7 */
[-C--:B------:R-:W-:Y:S02]  /*d650*/  IADD3 R124, P6, PT, R217, R167.reuse, RZ ;  /* 0x000000a7d97c7210 */ /* 0x080fe40007fde0ff */
[----:B------:R-:W-:-:S03]  /*d660*/  IADD3 R126, P5, PT, R212, R167, RZ ;  /* 0x000000a7d47e7210 */ /* 0x000fc60007fbe0ff */
[--C-:B------:R-:W-:Y:S01]  /*d670*/  IMAD.X R123, R4, 0x1, R125.reuse, P6 ;  /* 0x00000001047b7824 */ /* 0x100fe200030e067d */
[----:B----4-:R-:W-:Y:S01]  /*d680*/  SHF.R.S32.HI R129, RZ, 0x1f, R164 ;  /* 0x0000001fff817819 */ /* 0x010fe200000114a4 */
[----:B------:R-:W-:Y:S01]  /*d690*/  IMAD.X R125, R73, 0x1, R125, P5 ;  /* 0x00000001497d7824 */ /* 0x000fe200028e067d */
[-C--:B------:R-:W-:Y:S02]  /*d6a0*/  IADD3 R128, P6, PT, R217, R164.reuse, RZ ;  /* 0x000000a4d9807210 */ /* 0x080fe40007fde0ff */
[----:B------:R-:W-:Y:S02]  /*d6b0*/  IADD3 R130, P5, PT, R212, R164, RZ ;  /* 0x000000a4d4827210 */ /* 0x000fe40007fbe0ff */
[----:B------:R-:W-:Y:S01]  /*d6c0*/  IADD3.X R127, PT, PT, R4, R129, RZ, P6, !PT ;  /* 0x00000081047f7210 */ /* 0x000fe200037fe4ff */
[----:B------:R-:W3:Y:S02]  /*d6d0*/  LDL.LU R164, [R1+0x1bc] ;  /* 0x0001bc0001a47983 */ /* 0x000ee40000300800 */
[----:B------:R-:W-:Y:S01]  /*d6e0*/  IMAD.X R129, R73, 0x1, R129, P5 ;  /* 0x0000000149817824 */ /* 0x000fe200028e0681 */
[----:B-----5:R-:W-:-:S02]  /*d6f0*/  SHF.R.S32.HI R133, RZ, 0x1f, R165 ;  /* 0x0000001fff857819 */ /* 0x020fc400000114a5 */
[-C--:B------:R-:W-:Y:S02]  /*d700*/  IADD3 R132, P6, PT, R217, R165.reuse, RZ ;  /* 0x000000a5d9847210 */ /* 0x080fe40007fde0ff */
[----:B------:R-:W-:Y:S02]  /*d710*/  IADD3 R134, P5, PT, R212, R165, RZ ;  /* 0x000000a5d4867210 */ /* 0x000fe40007fbe0ff */
[----:B------:R-:W4:Y:S01]  /*d720*/  LDL.LU R165, [R1+0x1c0] ;  /* 0x0001c00001a57983 */ /* 0x000f220000300800 */
[--C-:B------:R-:W-:Y:S01]  /*d730*/  IMAD.X R131, R4, 0x1, R133.reuse, P6 ;  /* 0x0000000104837824 */ /* 0x100fe200030e0685 */
[----:B------:R-:W-:Y:S01]  /*d740*/  SHF.R.S32.HI R137, RZ, 0x1f, R162 ;  /* 0x0000001fff897819 */ /* 0x000fe200000114a2 */
[----:B------:R-:W-:Y:S01]  /*d750*/  IMAD.X R133, R73, 0x1, R133, P5 ;  /* 0x0000000149857824 */ /* 0x000fe200028e0685 */
[-C--:B------:R-:W-:Y:S02]  /*d760*/  IADD3 R136, P6, PT, R217, R162.reuse, RZ ;  /* 0x000000a2d9887210 */ /* 0x080fe40007fde0ff */
[----:B------:R-:W-:-:S02]  /*d770*/  IADD3 R138, P5, PT, R212, R162, RZ ;  /* 0x000000a2d48a7210 */ /* 0x000fc40007fbe0ff */
[----:B------:R-:W-:Y:S01]  /*d780*/  IADD3.X R135, PT, PT, R4, R137, RZ, P6, !PT ;  /* 0x0000008904877210 */ /* 0x000fe200037fe4ff */
[----:B------:R-:W5:Y:S02]  /*d790*/  LDL.LU R162, [R1+0x1c4] ;  /* 0x0001c40001a27983 */ /* 0x000f640000300800 */
[----:B------:R-:W-:Y:S01]  /*d7a0*/  IMAD.X R137, R73, 0x1, R137, P5 ;  /* 0x0000000149897824 */ /* 0x000fe200028e0689 */
[----:B------:R-:W-:Y:S02]  /*d7b0*/  SHF.R.S32.HI R141, RZ, 0x1f, R163 ;  /* 0x0000001fff8d7819 */ /* 0x000fe400000114a3 */
[-C--:B------:R-:W-:Y:S02]  /*d7c0*/  IADD3 R140, P6, PT, R217, R163.reuse, RZ ;  /* 0x000000a3d98c7210 */ /* 0x080fe40007fde0ff */
[----:B------:R-:W-:Y:S02]  /*d7d0*/  IADD3 R142, P5, PT, R212, R163, RZ ;  /* 0x000000a3d48e7210 */ /* 0x000fe40007fbe0ff */
[----:B------:R-:W5:Y:S04]  /*d7e0*/  LDL.LU R163, [R1+0x1c8] ;  /* 0x0001c80001a37983 */ /* 0x000f680000300800 */
[----:B------:R-:W5:Y:S04]  /*d7f0*/  LDL.LU R167, [R1+0x1cc] ;  /* 0x0001cc0001a77983 */ /* 0x000f680000300800 */
[----:B------:R-:W5:Y:S04]  /*d800*/  LDL.LU R171, [R1+0x1d0] ;  /* 0x0001d00001ab7983 */ /* 0x000f680000300800 */
[----:B------:R-:W5:Y:S04]  /*d810*/  LDL.LU R175, [R1+0x1d4] ;  /* 0x0001d40001af7983 */ /* 0x000f680000300800 */
[----:B------:R-:W5:Y:S04]  /*d820*/  LDL.LU R76, [R1+0x1d8] ;  /* 0x0001d800014c7983 */ /* 0x000f680000300800 */
[----:B------:R-:W5:Y:S01]  /*d830*/  LDL.LU R179, [R1+0x160] ;  /* 0x0001600001b37983 */ /* 0x000f620000300800 */
[----:B------:R-:W-:Y:S01]  /*d840*/  IMAD.WIDE.U32 R6, R215, 0x1c, R6 ;  /* 0x0000001cd7067825 */ /* 0x000fe200078e0006 */
[----:B------:R-:W-:-:S02]  /*d850*/  SHF.R.S32.HI R5, RZ, 0x1f, R75 ;  /* 0x0000001fff057819 */ /* 0x000fc4000001144b */
[----:B------:R-:W-:Y:S02]  /*d860*/  SHF.L.U64.HI R33, R30, 0x2, R33 ;  /* 0x000000021e217819 */ /* 0x000fe40000010221 */
[----:B------:R-:W-:Y:S02]  /*d870*/  LEA.HI R5, R5, R75, RZ, 0x5 ;  /* 0x0000004b05057211 */ /* 0x000fe400078f28ff */
[----:B------:R-:W-:Y:S02]  /*d880*/  MOV R75, R6 ;  /* 0x00000006004b7202 */ /* 0x000fe40000000f00 */
[C---:B------:R-:W-:Y:S01]  /*d890*/  SHF.L.U64.HI R6, R27.reuse, 0x2, R32 ;  /* 0x000000021b067819 */ /* 0x040fe20000010220 */
[----:B------:R-:W-:Y:S01]  /*d8a0*/  STL [R1+0x50], R33 ;  /* 0x0000502101007387 */ /* 0x000fe20000100800 */
[----:B------:R-:W-:Y:S02]  /*d8b0*/  IMAD.SHL.U32 R27, R27, 0x4, RZ ;  /* 0x000000041b1b7824 */ /* 0x000fe400078e00ff */
[----:B------:R-:W-:Y:S01]  /*d8c0*/  IMAD.X R139, R4, 0x1, R141, P6 ;  /* 0x00000001048b7824 */ /* 0x000fe200030e068d */
[----:B------:R-:W-:Y:S01]  /*d8d0*/  SHF.R.S32.HI R145, RZ, 0x1f, R169 ;  /* 0x0000001fff917819 */ /* 0x000fe200000114a9 */
[----:B------:R-:W-:Y:S01]  /*d8e0*/  IMAD.X R141, R73, 0x1, R141, P5 ;  /* 0x00000001498d7824 */ /* 0x000fe200028e068d */
[----:B------:R-:W-:-:S02]  /*d8f0*/  IADD3 R144, P6, PT, R217, R169, RZ ;  /* 0x000000a9d9907210 */ /* 0x000fc40007fde0ff */
[----:B------:R-:W-:Y:S02]  /*d900*/  IADD3 R146, P5, PT, R212, R169, RZ ;  /* 0x000000a9d4927210 */ /* 0x000fe40007fbe0ff */
[----:B------:R-:W-:-:S03]  /*d910*/  IADD3.X R143, PT, PT, R4, R145, RZ, P6, !PT ;  /* 0x00000091048f7210 */ /* 0x000fc600037fe4ff */
[C---:B------:R-:W-:Y:S01]  /*d920*/  IMAD.X R145, R73.reuse, 0x1, R145, P5 ;  /* 0x0000000149917824 */ /* 0x040fe200028e0691 */
[----:B------:R-:W-:Y:S02]  /*d930*/  SHF.R.S32.HI R5, RZ, 0x5, R5 ;  /* 0x00000005ff057819 */ /* 0x000fe40000011405 */
[----:B------:R-:W-:Y:S01]  /*d940*/  IADD3.X R183, PT, PT, R4, R185, RZ, P4, !PT ;  /* 0x000000b904b77210 */ /* 0x000fe200027fe4ff */
[----:B------:R-:W-:Y:S01]  /*d950*/  IMAD.X R185, R73, 0x1, R185, P3 ;  /* 0x0000000149b97824 */ /* 0x000fe200018e06b9 */
[----:B------:R-:W-:Y:S01]  /*d960*/  SHF.L.U64.HI R72, R217, 0x2, R4 ;  /* 0x00000002d9487819 */ /* 0x000fe20000010204 */
[----:B------:R-:W-:Y:S01]  /*d970*/  VIADD R77, R77, 0xffffff20 ;  /* 0xffffff204d4d7836 */ /* 0x000fe20000000000 */
[----:B------:R-:W-:Y:S01]  /*d980*/  SHF.L.U64.HI R251, R250, 0x2, R251 ;  /* 0x00000002fafb7819 */ /* 0x000fe200000102fb */
[----:B------:R-:W-:Y:S01]  /*d990*/  IMAD.MOV.U32 R187, RZ, RZ, RZ ;  /* 0x000000ffffbb7224 */ /* 0x000fe200078e00ff */
[----:B------:R-:W-:Y:S01]  /*d9a0*/  SHF.L.U64.HI R249, R248, 0x2, R249 ;  /* 0x00000002f8f97819 */ /* 0x000fe200000102f9 */
[----:B------:R-:W-:Y:S01]  /*d9b0*/  IMAD.SHL.U32 R250, R250, 0x4, RZ ;  /* 0x00000004fafa7824 */ /* 0x000fe200078e00ff */
[C---:B------:R-:W-:Y:S01]  /*d9c0*/  SHF.L.U64.HI R247, R246.reuse, 0x2, R247 ;  /* 0x00000002f6f77819 */ /* 0x040fe200000102f7 */
[----:B------:R-:W-:Y:S01]  /*d9d0*/  IMAD.SHL.U32 R246, R246, 0x4, RZ ;  /* 0x00000004f6f67824 */ /* 0x000fe200078e00ff */
[C---:B------:R-:W-:Y:S01]  /*d9e0*/  SHF.L.U64.HI R245, R244.reuse, 0x2, R245 ;  /* 0x00000002f4f57819 */ /* 0x040fe200000102f5 */
[----:B------:R-:W-:Y:S01]  /*d9f0*/  IMAD.SHL.U32 R244, R244, 0x4, RZ ;  /* 0x00000004f4f47824 */ /* 0x000fe200078e00ff */
[C---:B------:R-:W-:Y:S01]  /*da00*/  SHF.L.U64.HI R243, R242.reuse, 0x2, R243 ;  /* 0x00000002f2f37819 */ /* 0x040fe200000102f3 */
[----:B------:R-:W-:Y:S01]  /*da10*/  IMAD.SHL.U32 R242, R242, 0x4, RZ ;  /* 0x00000004f2f27824 */ /* 0x000fe200078e00ff */
        /* <DEDUP_REMOVED lines=8> */
[----:B------:R-:W-:-:S02]  /*daa0*/  SHF.L.U64.HI R233, R232, 0x2, R233 ;  /* 0x00000002e8e97819 */ /* 0x000fc400000102e9 */
[C---:B------:R-:W-:Y:S01]  /*dab0*/  SHF.L.U64.HI R231, R230.reuse, 0x2, R231 ;  /* 0x00000002e6e77819 */ /* 0x040fe200000102e7 */
[----:B------:R-:W-:Y:S01]  /*dac0*/  IMAD.SHL.U32 R230, R230, 0x4, RZ ;  /* 0x00000004e6e67824 */ /* 0x000fe200078e00ff */
[C---:B------:R-:W-:Y:S01]  /*dad0*/  SHF.L.U64.HI R229, R228.reuse, 0x2, R229 ;  /* 0x00000002e4e57819 */ /* 0x040fe200000102e5 */
[----:B------:R-:W-:Y:S01]  /*dae0*/  IMAD.SHL.U32 R228, R228, 0x4, RZ ;  /* 0x00000004e4e47824 */ /* 0x000fe200078e00ff */
[C---:B------:R-:W-:Y:S01]  /*daf0*/  SHF.L.U64.HI R227, R226.reuse, 0x2, R227 ;  /* 0x00000002e2e37819 */ /* 0x040fe200000102e3 */
[----:B------:R-:W-:Y:S01]  /*db00*/  IMAD.SHL.U32 R226, R226, 0x4, RZ ;  /* 0x00000004e2e27824 */ /* 0x000fe200078e00ff */
[----:B------:R-:W-:Y:S02]  /*db10*/  SHF.L.U64.HI R225, R224, 0x2, R225 ;  /* 0x00000002e0e17819 */ /* 0x000fe400000102e1 */
[C---:B------:R-:W-:Y:S01]  /*db20*/  SHF.L.U64.HI R223, R222.reuse, 0x2, R223 ;  /* 0x00000002dedf7819 */ /* 0x040fe200000102df */
        /* <DEDUP_REMOVED lines=78> */
[----:B------:R-:W-:Y:S02]  /*e010*/  SHF.L.U64.HI R183, R184, 0x2, R183 ;  /* 0x00000002b8b77819 */ /* 0x000fe400000102b7 */
[C---:B------:R-:W-:Y:S01]  /*e020*/  SHF.L.U64.HI R185, R186.reuse, 0x2, R185 ;  /* 0x00000002bab97819 */ /* 0x040fe200000102b9 */
[----:B------:R-:W-:Y:S01]  /*e030*/  IMAD.SHL.U32 R186, R186, 0x4, RZ ;  /* 0x00000004baba7824 */ /* 0x000fe200078e00ff */
[----:B------:R-:W-:Y:S02]  /*e040*/  SHF.L.U32 R248, R248, 0x2, RZ ;  /* 0x00000002f8f87819 */ /* 0x000fe400000006ff */
[----:B------:R-:W-:Y:S02]  /*e050*/  SHF.L.U32 R240, R240, 0x2, RZ ;  /* 0x00000002f0f07819 */ /* 0x000fe400000006ff */
[----:B------:R-:W-:-:S02]  /*e060*/  SHF.L.U32 R232, R232, 0x2, RZ ;  /* 0x00000002e8e87819 */ /* 0x000fc400000006ff */
[----:B------:R-:W-:Y:S02]  /*e070*/  SHF.L.U32 R224, R224, 0x2, RZ ;  /* 0x00000002e0e07819 */ /* 0x000fe400000006ff */
[----:B------:R-:W-:Y:S02]  /*e080*/  SHF.L.U64.HI R219, R10, 0x2, R219 ;  /* 0x000000020adb7819 */ /* 0x000fe400000102db */
[----:B------:R-:W-:Y:S02]  /*e090*/  SHF.L.U64.HI R213, R9, 0x2, R213 ;  /* 0x0000000209d57819 */ /* 0x000fe400000102d5 */
[----:B------:R-:W-:Y:S02]  /*e0a0*/  SHF.L.U32 R208, R208, 0x2, RZ ;  /* 0x00000002d0d07819 */ /* 0x000fe400000006ff */
[----:B------:R-:W-:Y:S02]  /*e0b0*/  SHF.L.U32 R200, R200, 0x2, RZ ;  /* 0x00000002c8c87819 */ /* 0x000fe400000006ff */
[----:B------:R-:W-:-:S02]  /*e0c0*/  SHF.L.U32 R190, R190, 0x2, RZ ;  /* 0x00000002bebe7819 */ /* 0x000fc400000006ff */
[----:B------:R-:W-:Y:S02]  /*e0d0*/  SHF.L.U32 R84, R84, 0x2, RZ ;  /* 0x0000000254547819 */ /* 0x000fe400000006ff */
[----:B------:R-:W-:Y:S02]  /*e0e0*/  SHF.L.U32 R92, R92, 0x2, RZ ;  /* 0x000000025c5c7819 */ /* 0x000fe400000006ff */
[----:B------:R-:W-:Y:S02]  /*e0f0*/  SHF.L.U32 R100, R100, 0x2, RZ ;  /* 0x0000000264647819 */ /* 0x000fe400000006ff */
[----:B--2---:R-:W-:Y:S02]  /*e100*/  SHF.R.S32.HI R149, RZ, 0x1f, R166 ;  /* 0x0000001fff957819 */ /* 0x004fe400000114a6 */
[-C--:B------:R-:W-:Y:S02]  /*e110*/  IADD3 R148, P6, PT, R217, R166.reuse, RZ ;  /* 0x000000a6d9947210 */ /* 0x080fe40007fde0ff */
[----:B------:R-:W-:-:S03]  /*e120*/  IADD3 R150, P5, PT, R212, R166, RZ ;  /* 0x000000a6d4967210 */ /* 0x000fc60007fbe0ff */
[--C-:B------:R-:W-:Y:S02]  /*e130*/  IMAD.X R147, R4, 0x1, R149.reuse, P6 ;  /* 0x0000000104937824 */ /* 0x100fe400030e0695 */
[----:B------:R-:W-:Y:S01]  /*e140*/  IMAD.X R149, R73, 0x1, R149, P5 ;  /* 0x0000000149957824 */ /* 0x000fe200028e0695 */
[----:B---3--:R-:W-:Y:S02]  /*e150*/  SHF.R.S32.HI R153, RZ, 0x1f, R164 ;  /* 0x0000001fff997819 */ /* 0x008fe400000114a4 */
[-C--:B------:R-:W-:Y:S02]  /*e160*/  IADD3 R152, P6, PT, R217, R164.reuse, RZ ;  /* 0x000000a4d9987210 */ /* 0x080fe40007fde0ff */
[----:B------:R-:W-:Y:S02]  /*e170*/  IADD3 R154, P5, PT, R212, R164, RZ ;  /* 0x000000a4d49a7210 */ /* 0x000fe40007fbe0ff */
[----:B------:R-:W-:Y:S02]  /*e180*/  IADD3.X R151, PT, PT, R4, R153, RZ, P6, !PT ;  /* 0x0000009904977210 */ /* 0x000fe400037fe4ff */
[----:B----4-:R-:W-:Y:S01]  /*e190*/  SHF.R.S32.HI R157, RZ, 0x1f, R165 ;  /* 0x0000001fff9d7819 */ /* 0x010fe200000114a5 */
[----:B------:R-:W-:Y:S01]  /*e1a0*/  IMAD.X R153, R73, 0x1, R153, P5 ;  /* 0x0000000149997824 */ /* 0x000fe200028e0699 */
[----:B------:R-:W-:-:S02]  /*e1b0*/  IADD3 R156, P6, PT, R217, R165, RZ ;  /* 0x000000a5d99c7210 */ /* 0x000fc40007fde0ff */
[----:B------:R-:W-:Y:S01]  /*e1c0*/  IADD3 R158, P5, PT, R212, R165, RZ ;  /* 0x000000a5d49e7210 */ /* 0x000fe20007fbe0ff */
[----:B-----5:R-:W-:-:S04]  /*e1d0*/  IMAD R37, R179, 0x1c, RZ ;  /* 0x0000001cb3257824 */ /* 0x020fc800078e02ff */
[----:B------:R-:W-:Y:S01]  /*e1e0*/  IMAD.IADD R74, R7, 0x1, R37 ;  /* 0x00000001074a7824 */ /* 0x000fe200078e0225 */
[----:B------:R-:W-:-:S05]  /*e1f0*/  SHF.L.U32 R7, R30, 0x2, RZ ;  /* 0x000000021e077819 */ /* 0x000fca00000006ff */
[----:B------:R1:W-:Y:S04]  /*e200*/  STL [R1+0x4c], R7 ;  /* 0x00004c0701007387 */ /* 0x0003e80000100800 */
[----:B------:R2:W-:Y:S01]  /*e210*/  STL [R1+0x48], R6 ;  /* 0x0000480601007387 */ /* 0x0005e20000100800 */
[----:B-1----:R-:W-:-:S03]  /*e220*/  SHF.L.U64.HI R7, R24, 0x2, R31 ;  /* 0x0000000218077819 */ /* 0x002fc6000001021f */
[----:B------:R-:W-:Y:S01]  /*e230*/  STL [R1+0x44], R27 ;  /* 0x0000441b01007387 */ /* 0x000fe20000100800 */
[----:B--2---:R-:W-:Y:S01]  /*e240*/  IMAD.SHL.U32 R6, R24, 0x4, RZ ;  /* 0x0000000418067824 */ /* 0x004fe200078e00ff */
[C---:B------:R-:W-:Y:S02]  /*e250*/  SHF.L.U64.HI R24, R21.reuse, 0x2, R29 ;  /* 0x0000000215187819 */ /* 0x040fe4000001021d */
[----:B------:R1:W-:Y:S04]  /*e260*/  STL [R1+0x40], R7 ;  /* 0x0000400701007387 */ /* 0x0003e80000100800 */
[----:B------:R2:W-:Y:S01]  /*e270*/  STL [R1+0x3c], R6 ;  /* 0x00003c0601007387 */ /* 0x0005e20000100800 */
[----:B-1----:R-:W-:-:S03]  /*e280*/  IMAD.SHL.U32 R7, R21, 0x4, RZ ;  /* 0x0000000415077824 */ /* 0x002fc600078e00ff */
[----:B------:R-:W-:Y:S01]  /*e290*/  STL [R1+0x38], R24 ;  /* 0x0000381801007387 */ /* 0x000fe20000100800 */
[----:B--2---:R-:W-:-:S03]  /*e2a0*/  SHF.L.U64.HI R6, R19, 0x2, R28 ;  /* 0x0000000213067819 */ /* 0x004fc6000001021c */
[----:B------:R1:W-:Y:S01]  /*e2b0*/  STL [R1+0x34], R7 ;  /* 0x0000340701007387 */ /* 0x0003e20000100800 */
[----:B------:R-:W-:-:S03]  /*e2c0*/  SHF.L.U32 R19, R19, 0x2, RZ ;  /* 0x0000000213137819 */ /* 0x000fc600000006ff */
        /* <DEDUP_REMOVED lines=9> */
[C---:B--2---:R-:W-:Y:S01]  /*e360*/  SHF.L.U64.HI R6, R15.reuse, 0x2, R23 ;  /* 0x000000020f067819 */ /* 0x044fe20000010217 */
[----:B------:R-:W-:Y:S02]  /*e370*/  IMAD.SHL.U32 R15, R15, 0x4, RZ ;  /* 0x000000040f0f7824 */ /* 0x000fe400078e00ff */
[----:B------:R1:W-:Y:S01]  /*e380*/  STL [R1+0x1c], R7 ;  /* 0x00001c0701007387 */ /* 0x0003e20000100800 */
[--C-:B------:R-:W-:Y:S01]  /*e390*/  IMAD.X R155, R4, 0x1, R157.reuse, P6 ;  /* 0x00000001049b7824 */ /* 0x100fe200030e069d */
[----:B------:R-:W-:Y:S01]  /*e3a0*/  SHF.R.S32.HI R161, RZ, 0x1f, R162 ;  /* 0x0000001fffa17819 */ /* 0x000fe200000114a2 */
[----:B------:R-:W-:Y:S01]  /*e3b0*/  IMAD.X R157, R73, 0x1, R157, P5 ;  /* 0x00000001499d7824 */ /* 0x000fe200028e069d */
[----:B------:R2:W-:Y:S01]  /*e3c0*/  STL [R1+0x18], R6 ;  /* 0x0000180601007387 */ /* 0x0005e20000100800 */
[-C--:B------:R-:W-:Y:S02]  /*e3d0*/  IADD3 R160, P6, PT, R217, R162.reuse, RZ ;  /* 0x000000a2d9a07210 */ /* 0x080fe40007fde0ff */
[----:B------:R-:W-:-:S02]  /*e3e0*/  IADD3 R162, P5, PT, R212, R162, RZ ;  /* 0x000000a2d4a27210 */ /* 0x000fc40007fbe0ff */
[C---:B-1----:R-:W-:Y:S01]  /*e3f0*/  SHF.L.U64.HI R7, R14.reuse, 0x2, R22 ;  /* 0x000000020e077819 */ /* 0x042fe20000010216 */
[----:B------:R-:W-:Y:S01]  /*e400*/  STL [R1+0x14], R15 ;  /* 0x0000140f01007387 */ /* 0x000fe20000100800 */
[----:B--2---:R-:W-:-:S03]  /*e410*/  SHF.L.U32 R6, R14, 0x2, RZ ;  /* 0x000000020e067819 */ /* 0x004fc600000006ff */
[----:B------:R1:W-:Y:S01]  /*e420*/  STL [R1+0x10], R7 ;  /* 0x0000100701007387 */ /* 0x0003e20000100800 */
[----:B------:R-:W-:Y:S02]  /*e430*/  SHF.L.U64.HI R14, R13, 0x2, R20 ;  /* 0x000000020d0e7819 */ /* 0x000fe40000010214 */
[----:B------:R-:W-:Y:S01]  /*e440*/  IADD3.X R159, PT, PT, R4, R161, RZ, P6, !PT ;  /* 0x000000a1049f7210 */ /* 0x000fe200037fe4ff */
[----:B------:R2:W-:Y:S01]  /*e450*/  STL [R1+0xc], R6 ;  /* 0x00000c0601007387 */ /* 0x0005e20000100800 */
[----:B------:R-:W-:Y:S01]  /*e460*/  SHF.R.S32.HI R165, RZ, 0x1f, R163 ;  /* 0x0000001fffa57819 */ /* 0x000fe200000114a3 */
[----:B------:R-:W-:Y:S01]  /*e470*/  IMAD.X R161, R73, 0x1, R161, P5 ;  /* 0x0000000149a17824 */ /* 0x000fe200028e06a1 */
[-C--:B------:R-:W-:Y:S01]  /*e480*/  IADD3 R164, P6, PT, R217, R163.reuse, RZ ;  /* 0x000000a3d9a47210 */ /* 0x080fe20007fde0ff */
[----:B-1----:R-:W-:Y:S01]  /*e490*/  IMAD.SHL.U32 R7, R13, 0x4, RZ ;  /* 0x000000040d077824 */ /* 0x002fe200078e00ff */
[----:B------:R-:W-:Y:S02]  /*e4a0*/  IADD3 R166, P5, PT, R212, R163, RZ ;  /* 0x000000a3d4a67210 */ /* 0x000fe40007fbe0ff */
[----:B--2---:R-:W-:Y:S01]  /*e4b0*/  SHF.L.U64.HI R6, R252, 0x2, R18 ;  /* 0x00000002fc067819 */ /* 0x004fe20000010212 */
[----:B------:R-:W-:Y:S01]  /*e4c0*/  STL [R1+0x8], R14 ;  /* 0x0000080e01007387 */ /* 0x000fe20000100800 */
[----:B------:R-:W-:-:S03]  /*e4d0*/  IMAD.X R163, R4, 0x1, R165, P6 ;  /* 0x0000000104a37824 */ /* 0x000fc600030e06a5 */
[----:B------:R1:W-:Y:S01]  /*e4e0*/  STL [R1+0x4], R7 ;  /* 0x0000040701007387 */ /* 0x0003e20000100800 */
[----:B------:R-:W-:Y:S01]  /*e4f0*/  IMAD.X R165, R73, 0x1, R165, P5 ;  /* 0x0000000149a57824 */ /* 0x000fe200028e06a5 */
[----:B------:R-:W-:Y:S02]  /*e500*/  SHF.R.S32.HI R169, RZ, 0x1f, R167 ;  /* 0x0000001fffa97819 */ /* 0x000fe400000114a7 */
[----:B------:R2:W-:Y:S01]  /*e510*/  STL [R1], R6 ;  /* 0x0000000601007387 */ /* 0x0005e20000100800 */
[-C--:B------:R-:W-:Y:S02]  /*e520*/  IADD3 R168, P6, PT, R217, R167.reuse, RZ ;  /* 0x000000a7d9a87210 */ /* 0x080fe40007fde0ff */
[----:B------:R-:W-:Y:S02]  /*e530*/  IADD3 R170, P5, PT, R212, R167, RZ ;  /* 0x000000a7d4aa7210 */ /* 0x000fe40007fbe0ff */
[----:B------:R-:W-:Y:S01]  /*e540*/  IADD3.X R167, PT, PT, R4, R169, RZ, P6, !PT ;  /* 0x000000a904a77210 */ /* 0x000fe200037fe4ff */
[C---:B-1----:R-:W-:Y:S01]  /*e550*/  VIADD R7, R5.reuse, 0xfffffff9 ;  /* 0xfffffff905077836 */ /* 0x042fe20000000000 */
[----:B--2---:R-:W-:Y:S01]  /*e560*/  VIMNMX R6, PT, PT, R5, 0x2, !PT ;  /* 0x0000000205067848 */ /* 0x004fe20007fe0100 */
[----:B------:R-:W-:Y:S01]  /*e570*/  IMAD.X R169, R73, 0x1, R169, P5 ;  /* 0x0000000149a97824 */ /* 0x000fe200028e06a9 */
[----:B------:R-:W-:-:S02]  /*e580*/  SHF.R.S32.HI R173, RZ, 0x1f, R171 ;  /* 0x0000001fffad7819 */ /* 0x000fc400000114ab */
[-C--:B------:R-:W-:Y:S01]  /*e590*/  IADD3 R172, P6, PT, R217, R171.reuse, RZ ;  /* 0x000000abd9ac7210 */ /* 0x080fe20007fde0ff */
[----:B------:R-:W-:Y:S01]  /*e5a0*/  VIADD R5, R6, 0xffffffff ;  /* 0xffffffff06057836 */ /* 0x000fe20000000000 */
[----:B------:R-:W-:-:S03]  /*e5b0*/  IADD3 R174, P5, PT, R212, R171, RZ ;  /* 0x000000abd4ae7210 */ /* 0x000fc60007fbe0ff */
[--C-:B------:R-:W-:Y:S01]  /*e5c0*/  IMAD.X R171, R4, 0x1, R173.reuse, P6 ;  /* 0x0000000104ab7824 */ /* 0x100fe200030e06ad */
[----:B------:R1:W-:Y:S01]  /*e5d0*/  STL [R1+0x54], R5 ;  /* 0x0000540501007387 */ /* 0x0003e20000100800 */
[----:B------:R-:W-:Y:S01]  /*e5e0*/  IMAD.X R173, R73, 0x1, R173, P5 ;  /* 0x0000000149ad7824 */ /* 0x000fe200028e06ad */
[----:B------:R-:W-:Y:S02]  /*e5f0*/  SHF.R.S32.HI R177, RZ, 0x1f, R175 ;  /* 0x0000001fffb17819 */ /* 0x000fe400000114af */
[-C--:B------:R-:W-:Y:S02]  /*e600*/  IADD3 R176, P6, PT, R217, R175.reuse, RZ ;  /* 0x000000afd9b07210 */ /* 0x080fe40007fde0ff */
[----:B------:R-:W-:Y:S02]  /*e610*/  IADD3 R178, P5, PT, R212, R175, RZ ;  /* 0x000000afd4b27210 */ /* 0x000fe40007fbe0ff */
[----:B------:R-:W-:Y:S02]  /*e620*/  IADD3.X R175, PT, PT, R4, R177, RZ, P6, !PT ;  /* 0x000000b104af7210 */ /* 0x000fe400037fe4ff */
[----:B------:R-:W-:Y:S01]  /*e630*/  SHF.R.S32.HI R181, RZ, 0x1f, R76 ;  /* 0x0000001fffb57819 */ /* 0x000fe2000001144c */
[----:B------:R-:W-:Y:S01]  /*e640*/  IMAD.X R177, R73, 0x1, R177, P5 ;  /* 0x0000000149b17824 */ /* 0x000fe200028e06b1 */
[----:B------:R-:W-:-:S02]  /*e650*/  IADD3 R180, P6, PT, R217, R76, RZ ;  /* 0x0000004cd9b47210 */ /* 0x000fc40007fde0ff */
[----:B------:R-:W-:-:S03]  /*e660*/  IADD3 R182, P5, PT, R212, R76, RZ ;  /* 0x0000004cd4b67210 */ /* 0x000fc60007fbe0ff */
[--C-:B------:R-:W-:Y:S02]  /*e670*/  IMAD.X R179, R4, 0x1, R181.reuse, P6 ;  /* 0x0000000104b37824 */ /* 0x100fe400030e06b5 */
[----:B------:R-:W-:Y:S01]  /*e680*/  IMAD.X R181, R73, 0x1, R181, P5 ;  /* 0x0000000149b57824 */ /* 0x000fe200028e06b5 */
[----:B------:R-:W-:Y:S01]  /*e690*/  SHF.L.U64.HI R73, R212, 0x2, R73 ;  /* 0x00000002d4497819 */ /* 0x000fe20000010249 */
[----:B------:R-:W-:Y:S01]  /*e6a0*/  IMAD.IADD R76, R79, 0x1, R35 ;  /* 0x000000014f4c7824 */ /* 0x000fe200078e0223 */
[----:B------:R-:W-:Y:S01]  /*e6b0*/  SHF.L.U64.HI R217, R216, 0x2, R12 ;  /* 0x00000002d8d97819 */ /* 0x000fe2000001020c */
[----:B------:R-:W-:Y:S01]  /*e6c0*/  IMAD.MOV.U32 R4, RZ, RZ, RZ ;  /* 0x000000ffff047224 */ /* 0x000fe200078e00ff */
[----:B------:R-:W-:Y:S01]  /*e6d0*/  SHF.L.U64.HI R79, R80, 0x2, R8 ;  /* 0x00000002504f7819 */ /* 0x000fe20000010208 */
[----:B------:R-:W-:Y:S01]  /*e6e0*/  IMAD.SHL.U32 R252, R252, 0x4, RZ ;  /* 0x00000004fcfc7824 */ /* 0x000fe200078e00ff */
        /* <DEDUP_REMOVED lines=34> */
[----:B------:R-:W-:-:S02]  /*e910*/  SHF.L.U32 R216, R216, 0x2, RZ ;  /* 0x00000002d8d87819 */ /* 0x000fc400000006ff */
[----:B------:R-:W-:Y:S02]  /*e920*/  SHF.L.U32 R112, R112, 0x2, RZ ;  /* 0x0000000270707819 */ /* 0x000fe400000006ff */
[----:B------:R-:W-:Y:S02]  /*e930*/  SHF.L.U32 R120, R120, 0x2, RZ ;  /* 0x0000000278787819 */ /* 0x000fe400000006ff */
[----:B------:R-:W-:Y:S02]  /*e940*/  SHF.L.U32 R128, R128, 0x2, RZ ;  /* 0x0000000280807819 */ /* 0x000fe400000006ff */
[----:B------:R-:W-:Y:S02]  /*e950*/  SHF.L.U32 R136, R136, 0x2, RZ ;  /* 0x0000000288887819 */ /* 0x000fe400000006ff */
[----:B------:R-:W-:Y:S02]  /*e960*/  SHF.L.U32 R144, R144, 0x2, RZ ;  /* 0x0000000290907819 */ /* 0x000fe400000006ff */
[----:B------:R-:W-:-:S02]  /*e970*/  SHF.L.U32 R152, R152, 0x2, RZ ;  /* 0x0000000298987819 */ /* 0x000fc400000006ff */
[----:B------:R-:W-:Y:S02]  /*e980*/  SHF.L.U32 R160, R160, 0x2, RZ ;  /* 0x00000002a0a07819 */ /* 0x000fe400000006ff */
[----:B------:R-:W-:Y:S02]  /*e990*/  SHF.L.U32 R168, R168, 0x2, RZ ;  /* 0x00000002a8a87819 */ /* 0x000fe400000006ff */
[----:B------:R-:W-:Y:S02]  /*e9a0*/  SHF.L.U32 R176, R176, 0x2, RZ ;  /* 0x00000002b0b07819 */ /* 0x000fe400000006ff */
[----:B------:R-:W-:Y:S01]  /*e9b0*/  SHF.L.U32 R184, R184, 0x2, RZ ;  /* 0x00000002b8b87819 */ /* 0x000fe200000006ff */
[----:B------:R-:W-:Y:S01]  /*e9c0*/  UMOV UR14, 0x1 ;  /* 0x00000001000e7882 */ /* 0x000fe20000000000 */
[----:B------:R-:W-:Y:S01]  /*e9d0*/  UMOV UR15, 0x6 ;  /* 0x00000006000f7882 */ /* 0x000fe20000000000 */
[----:B------:R-:W-:Y:S01]  /*e9e0*/  UMOV UR5, URZ ;  /* 0x000000ff00057c82 */ /* 0x000fe20008000000 */
[----:B------:R-:W-:Y:S01]  /*e9f0*/  UMOV UR6, URZ ;  /* 0x000000ff00067c82 */ /* 0x000fe20008000000 */
[----:B-1----:R-:W-:-:S05]  /*ea00*/  UMOV UR7, URZ ;  /* 0x000000ff00077c82 */ /* 0x002fca0008000000 */
.L_x_11:
[----:B------:R-:W-:Y:S01]  /*ea10*/  SHF.L.U32 R4, R4, 0x1f, RZ ;  /* 0x0000001f04047819 */ /* 0x000fe200000006ff */
[----:B------:R-:W-:-:S03]  /*ea20*/  UIADD3 UR6, UPT, UPT, UR6, 0x1, URZ ;  /* 0x0000000106067890 */ /* 0x000fc6000fffe0ff */
[----:B------:R-:W1:Y:S01]  /*ea30*/  SYNCS.PHASECHK.TRANS64.TRYWAIT P3, [UR8], R4 ;  /* 0x00000004ff0075a7 */ /* 0x000e620008061108 */
[----:B------:R-:W-:-:S04]  /*ea40*/  UISETP.GT.AND UP1, UPT, UR6, 0x5, UPT ;  /* 0x000000050600788c */ /* 0x000fc8000bf24270 */
[----:B------:R-:W-:-:S04]  /*ea50*/  USEL UR6, UR6, URZ, !UP1 ;  /* 0x000000ff06067287 */ /* 0x000fc8000c800000 */
[----:B------:R-:W-:Y:S01]  /*ea60*/  ULEA UR34, UR6, UR10, 0xf ;  /* 0x0000000a06227291 */ /* 0x000fe2000f8e78ff */
[----:B-1----:R-:W-:Y:S11]  /*ea70*/  @!P3 BRA `(.L_x_9) ;  /* 0x0000008c0084b947 */ /* 0x002ff60003800000 */
.L_x_17:
[----:B------:R-:W-:-:S04]  /*ea80*/  DEPBAR.LE SB0, 0xa ;  /* 0x000082800000791a */ /* 0x000fc80000000000 */
[----:B------:R-:W-:Y:S01]  /*ea90*/  BAR.SYNC.DEFER_BLOCKING 0x0 ;  /* 0x0000000000007b1d */ /* 0x000fe20000010000 */
[----:B------:R-:W-:Y:S02]  /*eaa0*/  UIADD3 UR5, UPT, UPT, UR5, 0x1, URZ ;  /* 0x0000000105057890 */ /* 0x000fe4000fffe0ff */
[----:B------:R-:W-:Y:S02]  /*eab0*/  ULEA UR8, UR14, UR10, 0x3 ;  /* 0x0000000a0e087291 */ /* 0x000fe4000f8e18ff */
[----:B------:R-:W-:Y:S02]  /*eac0*/  UISETP.GT.AND UP1, UPT, UR5, 0x6, UPT ;  /* 0x000000060500788c */ /* 0x000fe4000bf24270 */
[----:B------:R-:W-:Y:S02]  /*ead0*/  UIADD3 UR8, UPT, UPT, UR8, 0x4c000, URZ ;  /* 0x0004c00008087890 */ /* 0x000fe4000fffe0ff */
[----:B------:R-:W-:Y:S01]  /*eae0*/  USEL UR5, UR5, URZ, !UP1 ;  /* 0x000000ff05057287 */ /* 0x000fe2000c800000 */
[----:B------:R-:W-:Y:S01]  /*eaf0*/  UMOV UR4, UR7 ;  /* 0x0000000700047c82 */ /* 0x000fe20008000000 */
[----:B------:R-:W1:Y:S04]  /*eb00*/  LDSM.16.M88.4 R36, [R2+UR34] ;  /* 0x000000220224783b */ /* 0x000e680008000200 */
[----:B------:R-:W2:Y:S04]  /*eb10*/  LDSM.16.M88.4 R8, [R2+UR34+0x800] ;  /* 0x000800220208783b */ /* 0x000ea80008000200 */
[----:B------:R-:W3:Y:S04]  /*eb20*/  LDSM.16.M88.4 R12, [R2+UR34+0x1800] ;  /* 0x00180022020c783b */ /* 0x000ee80008000200 */
[----:B------:R-:W4:Y:S04]  /*eb30*/  LDSM.16.M88.4 R40, [R2+UR34+0x1000] ;  /* 0x001000220228783b */ /* 0x000f280008000200 */
[----:B------:R-:W5:Y:S04]  /*eb40*/  LDSM.16.M88.4 R16, [R2+UR34+0x2800] ;  /* 0x002800220210783b */ /* 0x000f680008000200 */
[----:B------:R-:W5:Y:S04]  /*eb50*/  LDSM.16.M88.4 R28, [R2+UR34+0x3000] ;  /* 0x00300022021c783b */ /* 0x000f680008000200 */
[----:B------:R-:W5:Y:S04]  /*eb60*/  LDSM.16.M88.4 R32, [R2+UR34+0x2000] ;  /* 0x002000220220783b */ /* 0x000f680008000200 */
[----:B------:R-:W5:Y:S04]  /*eb70*/  LDSM.16.M88.4 R20, [R2+UR34+0x3800] ;  /* 0x003800220214783b */ /* 0x000f680008000200 */
[----:B------:R-:W5:Y:S04]  /*eb80*/  LDSM.16.M88.4 R52, [R2+UR34+0x4000] ;  /* 0x004000220234783b */ /* 0x000f680008000200 */
[----:B------:R-:W5:Y:S01]  /*eb90*/  LDSM.16.M88.4 R24, [R2+UR34+0x4800] ;  /* 0x004800220218783b */ /* 0x000f620008000200 */
[----:B-1----:R-:W-:-:S03]  /*eba0*/  IMAD.MOV.U32 R4, RZ, RZ, R36 ;  /* 0x000000ffff047224 */ /* 0x002fc600078e0024 */
[----:B------:R-:W1:Y:S01]  /*ebb0*/  LDSM.16.M88.4 R56, [R2+UR34+0x5000] ;  /* 0x005000220238783b */ /* 0x000e620008000200 */
[----:B------:R-:W-:Y:S01]  /*ebc0*/  IMAD.MOV.U32 R36, RZ, RZ, R37 ;  /* 0x000000ffff247224 */ /* 0x000fe200078e0025 */
[----:B------:R-:W-:Y:S01]  /*ebd0*/  MOV R37, R39 ;  /* 0x0000002700257202 */ /* 0x000fe20000000f00 */
[----:B------:R-:W-:Y:S01]  /*ebe0*/  IMAD.MOV.U32 R5, RZ, RZ, R38 ;  /* 0x000000ffff057224 */ /* 0x000fe200078e0026 */
[----:B--2---:R-:W-:Y:S01]  /*ebf0*/  MOV R39, R11 ;  /* 0x0000000b00277202 */ /* 0x004fe20000000f00 */
[----:B------:R-:W-:Y:S01]  /*ec00*/  IMAD.MOV.U32 R38, RZ, RZ, R9 ;  /* 0x000000ffff267224 */ /* 0x000fe200078e0009 */
[----:B------:R-:W-:Y:S01]  /*ec10*/  LDSM.16.M88.4 R60, [R2+UR34+0x6000] ;  /* 0x00600022023c783b */ /* 0x000fe20008000200 */
[----:B---3--:R-:W-:Y:S02]  /*ec20*/  IMAD.MOV.U32 R11, RZ, RZ, R14 ;  /* 0x000000ffff0b7224 */ /* 0x008fe400078e000e */
[----:B------:R-:W-:Y:S01]  /*ec30*/  IMAD.MOV.U32 R7, RZ, RZ, R10 ;  /* 0x000000ffff077224 */ /* 0x000fe200078e000a */
[----:B------:R-:W-:Y:S01]  /*ec40*/  LDSM.16.M88.4 R64, [R2+UR34+0x7000] ;  /* 0x007000220240783b */ /* 0x000fe20008000200 */
[----:B----4-:R-:W-:-:S02]  /*ec50*/  IMAD.MOV.U32 R9, RZ, RZ, R42 ;  /* 0x000000ffff097224 */ /* 0x010fc400078e002a */
[----:B------:R-:W-:Y:S01]  /*ec60*/  IMAD.MOV.U32 R10, RZ, RZ, R12 ;  /* 0x000000ffff0a7224 */ /* 0x000fe200078e000c */
[----:B------:R-:W-:Y:S01]  /*ec70*/  LDSM.16.M88.4 R108, [R2+UR34+0x7800] ;  /* 0x00780022026c783b */ /* 0x000fe20008000200 */
[----:B-----5:R-:W-:Y:S01]  /*ec80*/  IMAD.MOV.U32 R14, RZ, RZ, R16 ;  /* 0x000000ffff0e7224 */ /* 0x020fe200078e0010 */
[----:B------:R-:W-:Y:S01]  /*ec90*/  MOV R47, R19 ;  /* 0x00000013002f7202 */ /* 0x000fe20000000f00 */
[----:B------:R-:W-:Y:S02]  /*eca0*/  IMAD.MOV.U32 R46, RZ, RZ, R17 ;  /* 0x000000ffff2e7224 */ /* 0x000fe400078e0011 */
[----:B------:R-:W-:Y:S01]  /*ecb0*/  IMAD.MOV.U32 R42, RZ, RZ, R13 ;  /* 0x000000ffff2a7224 */ /* 0x000fe200078e000d */
[----:B------:R-:W-:Y:S01]  /*ecc0*/  MOV R49, R31 ;  /* 0x0000001f00317202 */ /* 0x000fe20000000f00 */
[----:B------:R-:W-:Y:S02]  /*ecd0*/  IMAD.MOV.U32 R16, RZ, RZ, R28 ;  /* 0x000000ffff107224 */ /* 0x000fe400078e001c */
[----:B------:R-:W-:Y:S01]  /*ece0*/  IMAD.MOV.U32 R17, RZ, RZ, R30 ;  /* 0x000000ffff117224 */ /* 0x000fe200078e001e */
[----:B------:R-:W-:Y:S01]  /*ecf0*/  MOV R45, R35 ;  /* 0x00000023002d7202 */ /* 0x000fe20000000f00 */
[----:B------:R-:W-:-:S02]  /*ed00*/  IMAD.MOV.U32 R48, RZ, RZ, R29 ;  /* 0x000000ffff307224 */ /* 0x000fc400078e001d */
[----:B------:R-:W-:Y:S01]  /*ed10*/  IMAD.MOV.U32 R12, RZ, RZ, R32 ;  /* 0x000000ffff0c7224 */ /* 0x000fe200078e0020 */
[----:B------:R-:W2:Y:S01]  /*ed20*/  LDSM.16.M88.4 R28, [R2+UR34+0x5800] ;  /* 0x00580022021c783b */ /* 0x000ea20008000200 */
[----:B------:R-:W-:Y:S01]  /*ed30*/  IMAD.MOV.U32 R13, RZ, RZ, R34 ;  /* 0x000000ffff0d7224 */ /* 0x000fe200078e0022 */
[----:B------:R-:W-:Y:S01]  /*ed40*/  MOV R51, R23 ;  /* 0x0000001700337202 */ /* 0x000fe20000000f00 */
[----:B------:R-:W-:Y:S02]  /*ed50*/  IMAD.MOV.U32 R44, RZ, RZ, R33 ;  /* 0x000000ffff2c7224 */ /* 0x000fe400078e0021 */
[----:B------:R-:W3:Y:S01]  /*ed60*/  LDSM.16.M88.4 R32, [R2+UR34+0x6800] ;  /* 0x006800220220783b */ /* 0x000ee20008000200 */
[----:B------:R-:W-:Y:S02]  /*ed70*/  IMAD.MOV.U32 R6, RZ, RZ, R8 ;  /* 0x000000ffff067224 */ /* 0x000fe400078e0008 */
[----:B------:R-:W-:Y:S02]  /*ed80*/  IMAD.MOV.U32 R8, RZ, RZ, R40 ;  /* 0x000000ffff087224 */ /* 0x000fe400078e0028 */
[----:B------:R-:W-:Y:S01]  /*ed90*/  IMAD.MOV.U32 R40, RZ, RZ, R41 ;  /* 0x000000ffff287224 */ /* 0x000fe200078e0029 */
[----:B------:R-:W-:Y:S01]  /*eda0*/  MOV R41, R43 ;  /* 0x0000002b00297202 */ /* 0x000fe20000000f00 */
[----:B------:R-:W-:Y:S01]  /*edb0*/  IMAD.MOV.U32 R50, RZ, RZ, R21 ;  /* 0x000000ffff327224 */ /* 0x000fe200078e0015 */
[----:B------:R-:W-:Y:S01]  /*edc0*/  MOV R43, R15 ;  /* 0x0000000f002b7202 */ /* 0x000fe20000000f00 */
[----:B------:R-:W-:-:S02]  /*edd0*/  IMAD.MOV.U32 R15, RZ, RZ, R18 ;  /* 0x000000ffff0f7224 */ /* 0x000fc400078e0012 */
[----:B------:R-:W-:Y:S02]  /*ede0*/  IMAD.MOV.U32 R18, RZ, RZ, R20 ;  /* 0x000000ffff127224 */ /* 0x000fe400078e0014 */
[----:B------:R-:W-:Y:S02]  /*edf0*/  IMAD.MOV.U32 R20, RZ, RZ, R52 ;  /* 0x000000ffff147224 */ /* 0x000fe400078e0034 */
[----:B------:R-:W-:Y:S01]  /*ee00*/  IMAD.MOV.U32 R52, RZ, RZ, R53 ;  /* 0x000000ffff347224 */ /* 0x000fe200078e0035 */
[----:B------:R-:W-:Y:S01]  /*ee10*/  MOV R53, R55 ;  /* 0x0000003700357202 */ /* 0x000fe20000000f00 */
[----:B------:R-:W-:Y:S01]  /*ee20*/  IMAD.MOV.U32 R19, RZ, RZ, R22 ;  /* 0x000000ffff137224 */ /* 0x000fe200078e0016 */
[----:B------:R-:W-:Y:S01]  /*ee30*/  MOV R55, R27 ;  /* 0x0000001b00377202 */ /* 0x000fe20000000f00 */
[----:B------:R-:W-:Y:S02]  /*ee40*/  IMAD.MOV.U32 R21, RZ, RZ, R54 ;  /* 0x000000ffff157224 */ /* 0x000fe400078e0036 */
[----:B------:R-:W-:-:S02]  /*ee50*/  IMAD.MOV.U32 R22, RZ, RZ, R24 ;  /* 0x000000ffff167224 */ /* 0x000fc400078e0018 */
[----:B------:R-:W-:Y:S02]  /*ee60*/  IMAD.MOV.U32 R23, RZ, RZ, R26 ;  /* 0x000000ffff177224 */ /* 0x000fe400078e001a */
[----:B------:R-:W-:Y:S02]  /*ee70*/  IMAD.MOV.U32 R54, RZ, RZ, R25 ;  /* 0x000000ffff367224 */ /* 0x000fe400078e0019 */
[----:B-1----:R-:W-:Y:S02]  /*ee80*/  IMAD.MOV.U32 R24, RZ, RZ, R56 ;  /* 0x000000ffff187224 */ /* 0x002fe400078e0038 */
[----:B------:R-:W-:Y:S02]  /*ee90*/  IMAD.MOV.U32 R25, RZ, RZ, R58 ;  /* 0x000000ffff197224 */ /* 0x000fe400078e003a */
[----:B------:R-:W-:Y:S01]  /*eea0*/  IMAD.MOV.U32 R56, RZ, RZ, R57 ;  /* 0x000000ffff387224 */ /* 0x000fe200078e0039 */
[----:B------:R-:W-:Y:S01]  /*eeb0*/  MOV R57, R59 ;  /* 0x0000003b00397202 */ /* 0x000fe20000000f00 */
[----:B--2---:R-:W-:Y:S01]  /*eec0*/  IMAD.MOV.U32 R26, RZ, RZ, R28 ;  /* 0x000000ffff1a7224 */ /* 0x004fe200078e001c */
[----:B------:R-:W-:Y:S01]  /*eed0*/  MOV R59, R31 ;  /* 0x0000001f003b7202 */ /* 0x000fe20000000f00 */
[----:B------:R-:W-:-:S02]  /*eee0*/  IMAD.MOV.U32 R27, RZ, RZ, R30 ;  /* 0x000000ffff1b7224 */ /* 0x000fc400078e001e */
[----:B------:R-:W-:Y:S02]  /*eef0*/  IMAD.MOV.U32 R58, RZ, RZ, R29 ;  /* 0x000000ffff3a7224 */ /* 0x000fe400078e001d */
[----:B------:R-:W-:Y:S02]  /*ef00*/  IMAD.MOV.U32 R28, RZ, RZ, R60 ;  /* 0x000000ffff1c7224 */ /* 0x000fe400078e003c */
[----:B---3--:R-:W-:Y:S02]  /*ef10*/  IMAD.MOV.U32 R30, RZ, RZ, R32 ;  /* 0x000000ffff1e7224 */ /* 0x008fe400078e0020 */
        /* <DEDUP_REMOVED lines=8> */
[----:B------:R-:W-:Y:S01]  /*efa0*/  IMAD.MOV.U32 R31, RZ, RZ, R34 ;  /* 0x000000ffff1f7224 */ /* 0x000fe200078e0022 */
[----:B------:R-:W-:Y:S01]  /*efb0*/  MOV R67, R111 ;  /* 0x0000006f00437202 */ /* 0x000fe20000000f00 */
[----:B------:R-:W-:Y:S02]  /*efc0*/  IMAD.MOV.U32 R33, RZ, RZ, R66 ;  /* 0x000000ffff217224 */ /* 0x000fe400078e0042 */
[----:B------:R-:W-:Y:S02]  /*efd0*/  IMAD.MOV.U32 R34, RZ, RZ, R108 ;  /* 0x000000ffff227224 */ /* 0x000fe400078e006c */
[----:B------:R-:W-:Y:S02]  /*efe0*/  IMAD.MOV.U32 R35, RZ, RZ, R110 ;  /* 0x000000ffff237224 */ /* 0x000fe400078e006e */
[----:B------:R-:W-:-:S04]  /*eff0*/  IMAD.MOV.U32 R66, RZ, RZ, R109 ;  /* 0x000000ffff427224 */ /* 0x000fc800078e006d */
[----:B------:R1:W-:Y:S01]  /*f000*/  STTM.x64 tmem[UR11+0x100], R4 ;  /* 0x00010004000079ed */ /* 0x0003e2000834000b */
[----:B------:R-:W2:Y:S02]  /*f010*/  FENCE.VIEW.ASYNC.T ;  /* 0x00000000000073c6 */ /* 0x000ea40000000200 */
[----:B--2---:R-:W-:Y:S06]  /*f020*/  BAR.SYNC.DEFER_BLOCKING 0x0 ;  /* 0x0000000000007b1d */ /* 0x004fec0000010000 */
[----:B------:R-:W-:Y:S05]  /*f030*/  @P0 BRA `(.L_x_10) ;  /* 0x0000000000cc0947 */ /* 0x000fea0003800000 */
[----:B------:R-:W-:Y:S01]  /*f040*/  ULEA UR9, UR5, UR10, 0xe ;  /* 0x0000000a05097291 */ /* 0x000fe2000f8e70ff */
[----:B------:R-:W-:Y:S01]  /*f050*/  UMOV UR7, URZ ;  /* 0x000000ff00077c82 */ /* 0x000fe20008000000 */
[----:B------:R-:W-:Y:S02]  /*f060*/  UIADD3 UR35, UPT, UPT, UR18, 0x108, URZ ;  /* 0x0000010812237890 */ /* 0x000fe4000fffe0ff */
[----:B------:R-:W-:Y:S02]  /*f070*/  UIADD3 UR9, UPT, UPT, UR9, 0x30000, URZ ;  /* 0x0003000009097890 */ /* 0x000fe4000fffe0ff */
[----:B------:R-:W-:Y:S02]  /*f080*/  UIADD3 UR40, UPT, UPT, UR18, 0x110, URZ ;  /* 0x0000011012287890 */ /* 0x000fe4000fffe0ff */
[----:B------:R-:W-:Y:S02]  /*f090*/  USHF.R.U32.HI UR9, URZ, 0x4, UR9 ;  /* 0x00000004ff097899 */ /* 0x000fe40008011609 */
[----:B------:R-:W-:-:S02]  /*f0a0*/  UIADD3 UR41, UPT, UPT, UR18, 0x118, URZ ;  /* 0x0000011812297890 */ /* 0x000fc4000fffe0ff */
[----:B------:R-:W-:Y:S02]  /*f0b0*/  USGXT.U32 UR12, UR9, 0xe ;  /* 0x0000000e090c789a */ /* 0x000fe40008000000 */
[----:B------:R-:W-:Y:S02]  /*f0c0*/  UIADD3 UR42, UPT, UPT, UR18, 0x80, URZ ;  /* 0x00000080122a7890 */ /* 0x000fe4000fffe0ff */
[----:B------:R-:W-:Y:S02]  /*f0d0*/  UIADD3 UR28, UP1, UPT, UR12, 0x2, URZ ;  /* 0x000000020c1c7890 */ /* 0x000fe4000ff3e0ff */
[----:B------:R-:W-:Y:S02]  /*f0e0*/  UIADD3 UR43, UPT, UPT, UR18, 0x120, URZ ;  /* 0x00000120122b7890 */ /* 0x000fe4000fffe0ff */
[----:B------:R-:W-:Y:S02]  /*f0f0*/  UIADD3.X UR29, UPT, UPT, UR7, 0x40004040, URZ, UP1, !UPT ;  /* 0x40004040071d7890 */ /* 0x000fe40008ffe4ff */
[----:B------:R-:W-:-:S02]  /*f100*/  UIADD3 UR36, UP1, UPT, UR28, 0x2, URZ ;  /* 0x000000021c247890 */ /* 0x000fc4000ff3e0ff */
[----:B------:R-:W-:Y:S02]  /*f110*/  UIADD3 UR38, UP2, UPT, UR28, 0x4, URZ ;  /* 0x000000041c267890 */ /* 0x000fe4000ff5e0ff */
[----:B------:R-:W-:Y:S02]  /*f120*/  UIADD3.X UR37, UPT, UPT, UR29, URZ, URZ, UP1, !UPT ;  /* 0x000000ff1d257290 */ /* 0x000fe40008ffe4ff */
[----:B------:R-:W-:Y:S02]  /*f130*/  UIADD3.X UR39, UPT, UPT, UR29, URZ, URZ, UP2, !UPT ;  /* 0x000000ff1d277290 */ /* 0x000fe400097fe4ff */
[----:B------:R-:W-:Y:S02]  /*f140*/  UIADD3 UR44, UPT, UPT, UR18, 0x80, URZ ;  /* 0x00000080122c7890 */ /* 0x000fe4000fffe0ff */
[----:B------:R-:W-:Y:S02]  /*f150*/  UIADD3 UR45, UPT, UPT, UR18, 0x128, URZ ;  /* 0x00000128122d7890 */ /* 0x000fe4000fffe0ff */
[----:B------:R-:W-:-:S02]  /*f160*/  UIADD3 UR46, UPT, UPT, UR18, 0x80, URZ ;  /* 0x00000080122e7890 */ /* 0x000fc4000fffe0ff */
        /* <DEDUP_REMOVED lines=22> */
[----:B------:R-:W-:Y:S01]  /*f2d0*/  UMOV UR9, URZ ;  /* 0x000000ff00097c82 */ /* 0x000fe20008000000 */
[----:B------:R2:W-:Y:S01]  /*f2e0*/  UTCHMMA tmem[UR43], gdesc[UR12], tmem[UR42], tmem[UR32], idesc[UR33], UPT ;  /* 0x00ff200c2b0079ea */ /* 0x0005e2000b80002a */
        /* <DEDUP_REMOVED lines=8> */
.L_x_10:
[----:B-1----:R-:W3:Y:S01]  /*f370*/  LDL R7, [R1+0xe4] ;  /* 0x0000e40001077983 */ /* 0x002ee20000100800 */
[----:B------:R-:W1:Y:S03]  /*f380*/  LDC R5, c[0x0][0x3a0] ;  /* 0x0000e800ff057b82 */ /* 0x000e660000000800 */
[----:B------:R-:W4:Y:S01]  /*f390*/  LDL R6, [R1+0xe0] ;  /* 0x0000e00001067983 */ /* 0x000f220000100800 */
[----:B------:R-:W-:Y:S02]  /*f3a0*/  ISETP.GT.AND P4, PT, R77, RZ, PT ;  /* 0x000000ff4d00720c */ /* 0x000fe40003f84270 */
[----:B------:R-:W-:Y:S01]  /*f3b0*/  IADD3 R10, PT, PT, R68, UR34, RZ ;  /* 0x00000022440a7c10 */ /* 0x000fe2000fffe0ff */
[----:B------:R-:W5:Y:S04]  /*f3c0*/  LDL R21, [R1+0x4] ;  /* 0x0000040001157983 */ /* 0x000f680000100800 */
[----:B--2---:R-:W2:Y:S04]  /*f3d0*/  LDL R20, [R1+0x14] ;  /* 0x0000140001147983 */ /* 0x004ea80000100800 */
[----:B------:R-:W2:Y:S04]  /*f3e0*/  LDL R19, [R1+0x8] ;  /* 0x0000080001137983 */ /* 0x000ea80000100800 */
[----:B------:R-:W2:Y:S04]  /*f3f0*/  LDL R18, [R1+0x24] ;  /* 0x0000240001127983 */ /* 0x000ea80000100800 */
[----:B------:R-:W2:Y:S01]  /*f400*/  LDL R17, [R1+0x18] ;  /* 0x0000180001117983 */ /* 0x000ea20000100800 */
[----:B-1----:R-:W-:-:S03]  /*f410*/  VIADD R5, R5, 0x1f ;  /* 0x0000001f05057836 */ /* 0x002fc60000000000 */
[----:B------:R-:W2:Y:S02]  /*f420*/  LDL R15, [R1+0x28] ;  /* 0x00002800010f7983 */ /* 0x000ea40000100800 */
[----:B------:R-:W-:Y:S02]  /*f430*/  SHF.R.S32.HI R4, RZ, 0x1f, R5 ;  /* 0x0000001fff047819 */ /* 0x000fe40000011405 */
[----:B------:R-:W2:Y:S02]  /*f440*/  LDL R14, [R1+0x44] ;  /* 0x00004400010e7983 */ /* 0x000ea40000100800 */
[----:B------:R-:W-:Y:S02]  /*f450*/  LEA.HI R4, R4, R5, RZ, 0x5 ;  /* 0x0000000504047211 */ /* 0x000fe400078f28ff */
[----:B------:R-:W2:Y:S02]  /*f460*/  LDL R16, [R1+0x34] ;  /* 0x0000340001107983 */ /* 0x000ea40000100800 */
[----:B------:R-:W-:-:S02]  /*f470*/  SHF.R.S32.HI R4, RZ, 0x5, R4 ;  /* 0x00000005ff047819 */ /* 0x000fc40000011404 */
[----:B------:R-:W2:Y:S03]  /*f480*/  LDL R12, [R1+0x48] ;  /* 0x00004800010c7983 */ /* 0x000ea60000100800 */
[----:B------:R-:W-:Y:S01]  /*f490*/  VIADD R4, R4, 0xfffffff9 ;  /* 0xfffffff904047836 */ /* 0x000fe20000000000 */
[----:B------:R-:W2:Y:S04]  /*f4a0*/  LDL R13, [R1+0x38] ;  /* 0x00003800010d7983 */ /* 0x000ea80000100800 */
[----:B------:R-:W-:Y:S01]  /*f4b0*/  ISETP.GE.AND P3, PT, R187, R4, PT ;  /* 0x00000004bb00720c */ /* 0x000fe20003f66270 */
[----:B------:R-:W-:Y:S01]  /*f4c0*/  BAR.SYNC.DEFER_BLOCKING 0x0 ;  /* 0x0000000000007b1d */ /* 0x000fe20000010000 */
[----:B------:R-:W-:-:S02]  /*f4d0*/  SEL R4, RZ, 0x4, !P4 ;  /* 0x00000004ff047807 */ /* 0x000fc40006000000 */
[----:B------:R-:W-:Y:S02]  /*f4e0*/  ISETP.GT.AND P4, PT, R77, 0x1, PT ;  /* 0x000000014d00780c */ /* 0x000fe40003f84270 */
[----:B------:R-:W-:Y:S02]  /*f4f0*/  SEL R4, R4, RZ, !P3 ;  /* 0x000000ff04047207 */ /* 0x000fe40005800000 */
[----:B------:R-:W-:Y:S01]  /*f500*/  SEL R5, RZ, 0x4, !P4 ;  /* 0x00000004ff057807 */ /* 0x000fe20006000000 */
[----:B------:R-:W1:Y:S01]  /*f510*/  S2R R9, SR_TID.X ;  /* 0x0000000000097919 */ /* 0x000e620000002100 */
[----:B------:R-:W-:Y:S01]  /*f520*/  ISETP.NE.U32.AND P5, PT, R4, RZ, PT ;  /* 0x000000ff0400720c */ /* 0x000fe20003fa5070 */
[----:B------:R-:W-:Y:S01]  /*f530*/  UIADD3 UR15, UPT, UPT, UR15, 0x1, URZ ;  /* 0x000000010f0f7890 */ /* 0x000fe2000fffe0ff */
[----:B------:R-:W2:Y:S04]  /*f540*/  LDL R24, [R1+0xc] ;  /* 0x00000c0001187983 */ /* 0x000ea80000100800 */
[----:B------:R-:W2:Y:S04]  /*f550*/  LDL R23, [R1] ;  /* 0x0000000001177983 */ /* 0x000ea80000100800 */
[----:B------:R-:W2:Y:S01]  /*f560*/  LDL R22, [R1+0x1c] ;  /* 0x00001c0001167983 */ /* 0x000ea20000100800 */
[----:B---3--:R-:W-:-:S02]  /*f570*/  IADD3 R4, P4, PT, R75, R7, RZ ;  /* 0x000000074b047210 */ /* 0x008fc40007f9e0ff */
[----:B------:R-:W-:Y:S02]  /*f580*/  SEL R7, R5, RZ, !P3 ;  /* 0x000000ff05077207 */ /* 0x000fe40005800000 */
[----:B----4-:R-:W-:Y:S01]  /*f590*/  IADD3 R6, P6, PT, R75, R6, RZ ;  /* 0x000000064b067210 */ /* 0x010fe20007fde0ff */
[----:B------:R-:W-:Y:S01]  /*f5a0*/  IMAD.X R5, R74, 0x1, R73, P4 ;  /* 0x000000014a057824 */ /* 0x000fe200020e0649 */
[----:B------:R-:W-:-:S03]  /*f5b0*/  ISETP.NE.U32.AND P4, PT, R7, RZ, PT ;  /* 0x000000ff0700720c */ /* 0x000fc60003f85070 */
[----:B------:R-:W-:Y:S01]  /*f5c0*/  IMAD.X R7, R74, 0x1, R72, P6 ;  /* 0x000000014a077824 */ /* 0x000fe200030e0648 */
[----:B------:R-:W-:Y:S01]  /*f5d0*/  @!PT LDS RZ, [RZ] ;  /* 0x00000000fffff984 */ /* 0x000fe20000000800 */
[----:B------:R-:W-:Y:S01]  /*f5e0*/  @!PT LDS RZ, [RZ] ;  /* 0x00000000fffff984 */ /* 0x000fe20000000800 */
[----:B------:R-:W-:Y:S01]  /*f5f0*/  @!PT LDS RZ, [RZ] ;  /* 0x00000000fffff984 */ /* 0x000fe20000000800 */
[----:B------:R3:W-:Y:S04]  /*f600*/  LDGSTS.E [R10], desc[UR16][R4.64], P5 ;  /* 0x00000000040a7fae */ /* 0x0007e8000a9a1010 */
[----:B------:R4:W-:Y:S01]  /*f610*/  LDGSTS.E [R10+0x200], desc[UR16][R6.64], P5 ;  /* 0x00200000060a7fae */ /* 0x0009e2000a9a1010 */
[----:B------:R-:W-:Y:S02]  /*f620*/  ISETP.GT.AND P6, PT, R77, 0x2, PT ;  /* 0x000000024d00780c */ /* 0x000fe40003fc4270 */
[----:B---3--:R-:W-:-:S05]  /*f630*/  IADD3 R4, P5, PT, R75, R186, RZ ;  /* 0x000000ba4b047210 */ /* 0x008fca0007fbe0ff */
[C---:B------:R-:W-:Y:S01]  /*f640*/  IMAD.X R5, R74.reuse, 0x1, R185, P5 ;  /* 0x000000014a057824 */ /* 0x040fe200028e06b9 */
[----:B----4-:R-:W-:Y:S02]  /*f650*/  IADD3 R6, P5, PT, R75, R184, RZ ;  /* 0x000000b84b067210 */ /* 0x010fe40007fbe0ff */
[----:B------:R-:W-:Y:S02]  /*f660*/  SEL R8, RZ, 0x4, !P6 ;  /* 0x00000004ff087807 */ /* 0x000fe40007000000 */
[----:B------:R3:W-:Y:S01]  /*f670*/  LDGSTS.E [R10+0x400], desc[UR16][R4.64], P4 ;  /* 0x00400000040a7fae */ /* 0x0007e2000a1a1010 */
[----:B------:R-:W-:Y:S01]  /*f680*/  IMAD.X R7, R74, 0x1, R183, P5 ;  /* 0x000000014a077824 */ /* 0x000fe200028e06b7 */
[----:B------:R-:W-:-:S04]  /*f690*/  SEL R8, R8, RZ, !P3 ;  /* 0x000000ff08087207 */ /* 0x000fc80005800000 */
[----:B------:R4:W-:Y:S01]  /*f6a0*/  LDGSTS.E [R10+0x600], desc[UR16][R6.64], P4 ;  /* 0x00600000060a7fae */ /* 0x0009e2000a1a1010 */
[----:B------:R-:W-:Y:S02]  /*f6b0*/  ISETP.NE.U32.AND P5, PT, R8, RZ, PT ;  /* 0x000000ff0800720c */ /* 0x000fe40003fa5070 */
[----:B---3--:R-:W-:Y:S02]  /*f6c0*/  IADD3 R4, P4, PT, R75, R182, RZ ;  /* 0x000000b64b047210 */ /* 0x008fe40007f9e0ff */
[----:B------:R-:W-:Y:S02]  /*f6d0*/  ISETP.GT.AND P6, PT, R77, 0x3, PT ;  /* 0x000000034d00780c */ /* 0x000fe40003fc4270 */
[----:B------:R-:W-:Y:S02]  /*f6e0*/  IADD3.X R5, PT, PT, R74, R181, RZ, P4, !PT ;  /* 0x000000b54a057210 */ /* 0x000fe400027fe4ff */
[----:B----4-:R-:W-:Y:S02]  /*f6f0*/  IADD3 R6, P4, PT, R75, R180, RZ ;  /* 0x000000b44b067210 */ /* 0x010fe40007f9e0ff */
[----:B------:R-:W-:-:S03]  /*f700*/  SEL R8, RZ, 0x4, !P6 ;  /* 0x00000004ff087807 */ /* 0x000fc60007000000 */
[----:B------:R3:W-:Y:S01]  /*f710*/  LDGSTS.E [R10+0x800], desc[UR16][R4.64], P5 ;  /* 0x00800000040a7fae */ /* 0x0007e2000a9a1010 */
[----:B------:R-:W-:Y:S01]  /*f720*/  IMAD.X R7, R74, 0x1, R179, P4 ;  /* 0x000000014a077824 */ /* 0x000fe200020e06b3 */
[----:B------:R-:W-:-:S04]  /*f730*/  SEL R8, R8, RZ, !P3 ;  /* 0x000000ff08087207 */ /* 0x000fc80005800000 */
[----:B------:R4:W-:Y:S01]  /*f740*/  LDGSTS.E [R10+0xa00], desc[UR16][R6.64], P5 ;  /* 0x00a00000060a7fae */ /* 0x0009e2000a9a1010 */
[----:B------:R-:W-:Y:S02]  /*f750*/  ISETP.NE.U32.AND P4, PT, R8, RZ, PT ;  /* 0x000000ff0800720c */ /* 0x000fe40003f85070 */
[----:B---3--:R-:W-:Y:S02]  /*f760*/  IADD3 R4, P5, PT, R75, R178, RZ ;  /* 0x000000b24b047210 */ /* 0x008fe40007fbe0ff */
[----:B------:R-:W-:-:S03]  /*f770*/  ISETP.GT.AND P6, PT, R77, 0x4, PT ;  /* 0x000000044d00780c */ /* 0x000fc60003fc4270 */
[----:B------:R-:W-:Y:S01]  /*f780*/  IMAD.X R5, R74, 0x1, R177, P5 ;  /* 0x000000014a057824 */ /* 0x000fe200028e06b1 */
        /* <DEDUP_REMOVED lines=260> */
[----:B------:R-:W-:Y:S02]  /*107d0*/  SEL R8, RZ, 0x4, !P6 ;  /* 0x00000004ff087807 */ /* 0x000fe40007000000 */
[----:B----4-:R-:W-:Y:S02]  /*107e0*/  IADD3 R6, P5, PT, R75, R200, RZ ;  /* 0x000000c84b067210 */ /* 0x010fe40007fbe0ff */
[----:B------:R-:W-:Y:S01]  /*107f0*/  SEL R8, R8, RZ, !P3 ;  /* 0x000000ff08087207 */ /* 0x000fe20005800000 */
[----:B------:R3:W-:Y:S01]  /*10800*/  LDGSTS.E [R10+0x7400], desc[UR16][R4.64], P4 ;  /* 0x07400000040a7fae */ /* 0x0007e2000a1a1010 */
[----:B------:R-:W-:Y:S01]  /*10810*/  ISETP.GT.AND P6, PT, R77, 0x1f, PT ;  /* 0x0000001f4d00780c */ /* 0x000fe20003fc4270 */
[----:B------:R-:W-:Y:S01]  /*10820*/  IMAD.X R7, R74, 0x1, R201, P5 ;  /* 0x000000014a077824 */ /* 0x000fe200028e06c9 */
[----:B------:R-:W-:Y:S02]  /*10830*/  ISETP.NE.U32.AND P5, PT, R8, RZ, PT ;  /* 0x000000ff0800720c */ /* 0x000fe40003fa5070 */
[----:B------:R-:W-:-:S02]  /*10840*/  SEL R8, RZ, 0x4, !P6 ;  /* 0x00000004ff087807 */ /* 0x000fc40007000000 */
[----:B------:R4:W-:Y:S01]  /*10850*/  LDGSTS.E [R10+0x7600], desc[UR16][R6.64], P4 ;  /* 0x07600000060a7fae */ /* 0x0009e2000a1a1010 */
[----:B-1----:R-:W-:Y:S02]  /*10860*/  LOP3.LUT R9, R9, 0x1f, RZ, 0xc0, !PT ;  /* 0x0000001f09097812 */ /* 0x002fe400078ec0ff */
[----:B------:R-:W-:Y:S02]  /*10870*/  SEL R8, R8, RZ, !P3 ;  /* 0x000000ff08087207 */ /* 0x000fe40005800000 */
[C---:B---3--:R-:W-:Y:S02]  /*10880*/  IADD3 R4, P4, PT, R75.reuse, R202, RZ ;  /* 0x000000ca4b047210 */ /* 0x048fe40007f9e0ff */
[----:B----4-:R-:W-:Y:S02]  /*10890*/  IADD3 R6, P6, PT, R75, R204, RZ ;  /* 0x000000cc4b067210 */ /* 0x010fe40007fde0ff */
[----:B------:R-:W-:-:S03]  /*108a0*/  IADD3.X R5, PT, PT, R74, R203, RZ, P4, !PT ;  /* 0x000000cb4a057210 */ /* 0x000fc600027fe4ff */
[----:B------:R-:W-:Y:S01]  /*108b0*/  IMAD.X R7, R74, 0x1, R205, P6 ;  /* 0x000000014a077824 */ /* 0x000fe200030e06cd */
[----:B------:R-:W-:Y:S01]  /*108c0*/  ISETP.GE.AND P6, PT, R9, R77, PT ;  /* 0x0000004d0900720c */ /* 0x000fe20003fc6270 */
[----:B------:R1:W-:Y:S01]  /*108d0*/  LDGSTS.E [R10+0x7800], desc[UR16][R4.64], P5 ;  /* 0x07800000040a7fae */ /* 0x0003e2000a9a1010 */
[----:B------:R-:W-:Y:S02]  /*108e0*/  ISETP.NE.U32.AND P4, PT, R8, RZ, PT ;  /* 0x000000ff0800720c */ /* 0x000fe40003f85070 */
[----:B------:R-:W-:Y:S01]  /*108f0*/  SEL R8, RZ, 0x4, P6 ;  /* 0x00000004ff087807 */ /* 0x000fe20003000000 */
[----:B------:R-:W-:Y:S01]  /*10900*/  UISETP.GT.AND UP1, UPT, UR15, 0x6, UPT ;  /* 0x000000060f00788c */ /* 0x000fe2000bf24270 */
[----:B------:R3:W-:Y:S02]  /*10910*/  LDGSTS.E [R10+0x7a00], desc[UR16][R6.64], P5 ;  /* 0x07a00000060a7fae */ /* 0x0007e4000a9a1010 */
[----:B------:R-:W-:Y:S01]  /*10920*/  SEL R8, R8, RZ, !P3 ;  /* 0x000000ff08087207 */ /* 0x000fe20005800000 */
[----:B------:R-:W-:Y:S01]  /*10930*/  USEL UR15, UR15, URZ, !UP1 ;  /* 0x000000ff0f0f7287 */ /* 0x000fe2000c800000 */
[----:B-1----:R-:W-:-:S02]  /*10940*/  IADD3 R4, P5, PT, R75, R206, RZ ;  /* 0x000000ce4b047210 */ /* 0x002fc40007fbe0ff */
[----:B------:R-:W-:Y:S01]  /*10950*/  ISETP.NE.U32.AND P3, PT, R8, RZ, PT ;  /* 0x000000ff0800720c */ /* 0x000fe20003f65070 */
[----:B------:R-:W-:Y:S01]  /*10960*/  ULEA UR7, UR15, UR10, 0xe ;  /* 0x0000000a0f077291 */ /* 0x000fe2000f8e70ff */
[----:B---3--:R-:W-:Y:S01]  /*10970*/  IADD3 R6, P6, PT, R75, R208, RZ ;  /* 0x000000d04b067210 */ /* 0x008fe20007fde0ff */
[----:B------:R-:W-:Y:S01]  /*10980*/  IMAD.X R5, R74, 0x1, R207, P5 ;  /* 0x000000014a057824 */ /* 0x000fe200028e06cf */
[----:B------:R-:W-:-:S03]  /*10990*/  IADD3 R8, P5, PT, R78, R210, RZ ;  /* 0x000000d24e087210 */ /* 0x000fc60007fbe0ff */
[----:B------:R-:W-:Y:S01]  /*109a0*/  IMAD.X R7, R74, 0x1, R209, P6 ;  /* 0x000000014a077824 */ /* 0x000fe200030e06d1 */
[----:B------:R1:W-:Y:S01]  /*109b0*/  LDGSTS.E [R10+0x7c00], desc[UR16][R4.64], P4 ;  /* 0x07c00000040a7fae */ /* 0x0003e2000a1a1010 */
[----:B------:R-:W-:Y:S01]  /*109c0*/  IADD3.X R9, PT, PT, R76, R211, RZ, P5, !PT ;  /* 0x000000d34c097210 */ /* 0x000fe20002ffe4ff */
[----:B------:R-:W-:Y:S02]  /*109d0*/  VIADD R11, R3, UR7 ;  /* 0x00000007030b7c36 */ /* 0x000fe40008000000 */
[----:B------:R3:W-:Y:S04]  /*109e0*/  LDGSTS.E [R10+0x7e00], desc[UR16][R6.64], P4 ;  /* 0x07e00000060a7fae */ /* 0x0007e8000a1a1010 */
[----:B------:R-:W0:Y:S01]  /*109f0*/  LDGDEPBAR ;  /* 0x00000000000079af */ /* 0x000e220000000000 */
[----:B-1----:R-:W-:-:S03]  /*10a00*/  IADD3 R4, P6, PT, R78, R214, RZ ;  /* 0x000000d64e047210 */ /* 0x002fc60007fde0ff */
[----:B------:R1:W-:Y:S01]  /*10a10*/  LDGSTS.E [R11+0x30000], desc[UR16][R8.64], P3 ;  /* 0x30000000080b7fae */ /* 0x0003e200099a1010 */
[----:B---3--:R-:W-:Y:S01]  /*10a20*/  IADD3 R6, P4, PT, R78, R218, RZ ;  /* 0x000000da4e067210 */ /* 0x008fe20007f9e0ff */
[C---:B------:R-:W-:Y:S02]  /*10a30*/  IMAD.X R5, R76.reuse, 0x1, R215, P6 ;  /* 0x000000014c057824 */ /* 0x040fe400030e06d7 */
[----:B------:R-:W3:Y:S02]  /*10a40*/  LDL R10, [R1+0x4c] ;  /* 0x00004c00010a7983 */ /* 0x000ee40000100800 */
[----:B------:R-:W-:Y:S02]  /*10a50*/  IMAD.X R7, R76, 0x1, R219, P4 ;  /* 0x000000014c077824 */ /* 0x000fe400020e06db */
[----:B------:R4:W-:Y:S01]  /*10a60*/  LDGSTS.E [R11+0x30400], desc[UR16][R4.64], P3 ;  /* 0x30400000040b7fae */ /* 0x0009e200099a1010 */
[----:B-1----:R-:W-:-:S03]  /*10a70*/  IADD3 R8, P5, PT, R78, R222, RZ ;  /* 0x000000de4e087210 */ /* 0x002fc60007fbe0ff */
[----:B------:R1:W-:Y:S01]  /*10a80*/  LDGSTS.E [R11+0x30800], desc[UR16][R6.64], P3 ;  /* 0x30800000060b7fae */ /* 0x0003e200099a1010 */
[----:B------:R-:W-:Y:S02]  /*10a90*/  IADD3.X R9, PT, PT, R76, R223, RZ, P5, !PT ;  /* 0x000000df4c097210 */ /* 0x000fe40002ffe4ff */
[----:B----4-:R-:W-:-:S03]  /*10aa0*/  IADD3 R4, P4, PT, R78, R226, RZ ;  /* 0x000000e24e047210 */ /* 0x010fc60007f9e0ff */
[----:B------:R4:W-:Y:S01]  /*10ab0*/  LDGSTS.E [R11+0x30c00], desc[UR16][R8.64], P3 ;  /* 0x30c00000080b7fae */ /* 0x0009e200099a1010 */
[----:B-1----:R-:W-:Y:S01]  /*10ac0*/  IADD3 R6, P5, PT, R78, R230, RZ ;  /* 0x000000e64e067210 */ /* 0x002fe20007fbe0ff */
[----:B------:R-:W-:-:S04]  /*10ad0*/  IMAD.X R5, R76, 0x1, R227, P4 ;  /* 0x000000014c057824 */ /* 0x000fc800020e06e3 */
[----:B------:R-:W-:Y:S01]  /*10ae0*/  IMAD.X R7, R76, 0x1, R231, P5 ;  /* 0x000000014c077824 */ /* 0x000fe200028e06e7 */
[----:B------:R1:W-:Y:S01]  /*10af0*/  LDGSTS.E [R11+0x31000], desc[UR16][R4.64], P3 ;  /* 0x31000000040b7fae */ /* 0x0003e200099a1010 */
[----:B----4-:R-:W-:-:S03]  /*10b00*/  IADD3 R8, P4, PT, R78, R234, RZ ;  /* 0x000000ea4e087210 */ /* 0x010fc60007f9e0ff */
[----:B------:R4:W-:Y:S02]  /*10b10*/  LDGSTS.E [R11+0x31400], desc[UR16][R6.64], P3 ;  /* 0x31400000060b7fae */ /* 0x0009e400099a1010 */
[----:B------:R-:W-:Y:S01]  /*10b20*/  IMAD.X R9, R76, 0x1, R235, P4 ;  /* 0x000000014c097824 */ /* 0x000fe200020e06eb */
[----:B-1----:R-:W-:-:S04]  /*10b30*/  IADD3 R4, P5, PT, R78, R238, RZ ;  /* 0x000000ee4e047210 */ /* 0x002fc80007fbe0ff */
[----:B------:R1:W-:Y:S01]  /*10b40*/  LDGSTS.E [R11+0x31800], desc[UR16][R8.64], P3 ;  /* 0x31800000080b7fae */ /* 0x0003e200099a1010 */
[----:B----4-:R-:W-:Y:S02]  /*10b50*/  IADD3 R6, P4, PT, R78, R242, RZ ;  /* 0x000000f24e067210 */ /* 0x010fe40007f9e0ff */
[----:B------:R-:W-:-:S03]  /*10b60*/  IADD3.X R5, PT, PT, R76, R239, RZ, P5, !PT ;  /* 0x000000ef4c057210 */ /* 0x000fc60002ffe4ff */
[----:B------:R-:W-:Y:S02]  /*10b70*/  IMAD.X R7, R76, 0x1, R243, P4 ;  /* 0x000000014c077824 */ /* 0x000fe400020e06f3 */
[----:B------:R4:W-:Y:S01]  /*10b80*/  LDGSTS.E [R11+0x31c00], desc[UR16][R4.64], P3 ;  /* 0x31c00000040b7fae */ /* 0x0009e200099a1010 */
[----:B-1----:R-:W-:-:S03]  /*10b90*/  IADD3 R8, P5, PT, R78, R246, RZ ;  /* 0x000000f64e087210 */ /* 0x002fc60007fbe0ff */
[----:B------:R5:W-:Y:S02]  /*10ba0*/  LDGSTS.E [R11+0x32000], desc[UR16][R6.64], P3 ;  /* 0x32000000060b7fae */ /* 0x000be400099a1010 */
[----:B------:R-:W-:Y:S01]  /*10bb0*/  IMAD.X R9, R76, 0x1, R247, P5 ;  /* 0x000000014c097824 */ /* 0x000fe200028e06f7 */
[----:B----4-:R-:W-:-:S04]  /*10bc0*/  IADD3 R4, P4, PT, R78, R250, RZ ;  /* 0x000000fa4e047210 */ /* 0x010fc80007f9e0ff */
[----:B------:R1:W-:Y:S01]  /*10bd0*/  LDGSTS.E [R11+0x32400], desc[UR16][R8.64], P3 ;  /* 0x32400000080b7fae */ /* 0x0003e200099a1010 */
[----:B-----5:R-:W-:Y:S01]  /*10be0*/  IADD3 R6, P5, PT, R78, R21, RZ ;  /* 0x000000154e067210 */ /* 0x020fe20007fbe0ff */
[C---:B------:R-:W-:Y:S02]  /*10bf0*/  IMAD.X R5, R76.reuse, 0x1, R251, P4 ;  /* 0x000000014c057824 */ /* 0x040fe400020e06fb */
[----:B------:R-:W4:Y:S01]  /*10c00*/  LDL R21, [R1+0x10] ;  /* 0x0000100001157983 */ /* 0x000f220000100800 */
[----:B--2---:R-:W-:-:S03]  /*10c10*/  IADD3.X R7, PT, PT, R76, R19, RZ, P5, !PT ;  /* 0x000000134c077210 */ /* 0x004fc60002ffe4ff */
[----:B------:R2:W-:Y:S01]  /*10c20*/  LDGSTS.E [R11+0x32800], desc[UR16][R4.64], P3 ;  /* 0x32800000040b7fae */ /* 0x0005e200099a1010 */
[----:B-1----:R-:W-:-:S03]  /*10c30*/  IADD3 R8, P4, PT, R78, R20, RZ ;  /* 0x000000144e087210 */ /* 0x002fc60007f9e0ff */
[----:B------:R1:W-:Y:S02]  /*10c40*/  LDGSTS.E [R11+0x32c00], desc[UR16][R6.64], P3 ;  /* 0x32c00000060b7fae */ /* 0x0003e400099a1010 */
[----:B------:R-:W-:Y:S02]  /*10c50*/  IMAD.X R9, R76, 0x1, R17, P4 ;  /* 0x000000014c097824 */ /* 0x000fe400020e0611 */
[----:B------:R-:W5:Y:S01]  /*10c60*/  LDL R20, [R1+0x2c] ;  /* 0x00002c0001147983 */ /* 0x000f620000100800 */
[----:B--2---:R-:W-:-:S03]  /*10c70*/  IADD3 R4, P5, PT, R78, R18, RZ ;  /* 0x000000124e047210 */ /* 0x004fc60007fbe0ff */
[----:B------:R2:W-:Y:S02]  /*10c80*/  LDGSTS.E [R11+0x33000], desc[UR16][R8.64], P3 ;  /* 0x33000000080b7fae */ /* 0x0005e400099a1010 */
[----:B------:R-:W-:Y:S02]  /*10c90*/  IMAD.X R5, R76, 0x1, R15, P5 ;  /* 0x000000014c057824 */ /* 0x000fe400028e060f */
[----:B------:R-:W3:Y:S01]  /*10ca0*/  LDL R19, [R1+0x20] ;  /* 0x0000200001137983 */ /* 0x000ee20000100800 */
[----:B-1----:R-:W-:-:S03]  /*10cb0*/  IADD3 R6, P4, PT, R78, R16, RZ ;  /* 0x000000104e067210 */ /* 0x002fc60007f9e0ff */
[----:B------:R-:W3:Y:S01]  /*10cc0*/  LDL R18, [R1+0x3c] ;  /* 0x00003c0001127983 */ /* 0x000ee20000100800 */
[----:B--2---:R-:W-:-:S03]  /*10cd0*/  IADD3 R8, P5, PT, R78, R14, RZ ;  /* 0x0000000e4e087210 */ /* 0x004fc60007fbe0ff */
[----:B------:R-:W2:Y:S01]  /*10ce0*/  LDL R17, [R1+0x30] ;  /* 0x0000300001117983 */ /* 0x000ea20000100800 */
[----:B------:R-:W-:-:S03]  /*10cf0*/  IADD3.X R9, PT, PT, R76, R12, RZ, P5, !PT ;  /* 0x0000000c4c097210 */ /* 0x000fc60002ffe4ff */
[----:B------:R-:W2:Y:S01]  /*10d00*/  LDL R16, [R1+0x40] ;  /* 0x0000400001107983 */ /* 0x000ea20000100800 */
[----:B------:R-:W-:-:S03]  /*10d10*/  LOP3.LUT R12, R3, 0x40, RZ, 0x3c, !PT ;  /* 0x00000040030c7812 */ /* 0x000fc600078e3cff */
[----:B------:R-:W2:Y:S01]  /*10d20*/  LDL R15, [R1+0x50] ;  /* 0x00005000010f7983 */ /* 0x000ea20000100800 */
[----:B------:R-:W-:Y:S02]  /*10d30*/  IMAD.X R7, R76, 0x1, R13, P4 ;  /* 0x000000014c077824 */ /* 0x000fe400020e060d */
[----:B------:R-:W-:Y:S01]  /*10d40*/  VIADD R13, R12, UR7 ;  /* 0x000000070c0d7c36 */ /* 0x000fe20008000000 */
[----:B------:R-:W2:Y:S04]  /*10d50*/  LDL R14, [R1+0x5c] ;  /* 0x00005c00010e7983 */ /* 0x000ea80000100800 */
[----:B------:R-:W2:Y:S04]  /*10d60*/  LDL R12, [R1+0x54] ;  /* 0x00005400010c7983 */ /* 0x000ea80000100800 */
[----:B------:R1:W-:Y:S04]  /*10d70*/  LDGSTS.E [R11+0x33400], desc[UR16][R4.64], P3 ;  /* 0x33400000040b7fae */ /* 0x0003e800099a1010 */
[----:B------:R1:W-:Y:S04]  /*10d80*/  LDGSTS.E [R11+0x33800], desc[UR16][R6.64], P3 ;  /* 0x33800000060b7fae */ /* 0x0003e800099a1010 */
[----:B------:R1:W-:Y:S02]  /*10d90*/  LDGSTS.E [R11+0x33c00], desc[UR16][R8.64], P3 ;  /* 0x33c00000080b7fae */ /* 0x0003e400099a1010 */
[----:B-1----:R-:W-:-:S02]  /*10da0*/  IADD3 R4, P4, PT, R78, R212, RZ ;  /* 0x000000d44e047210 */ /* 0x002fc40007f9e0ff */
[----:B------:R-:W-:-:S03]  /*10db0*/  IADD3 R6, P5, PT, R78, R216, RZ ;  /* 0x000000d84e067210 */ /* 0x000fc60007fbe0ff */
[----:B------:R-:W-:Y:S01]  /*10dc0*/  IMAD.X R5, R76, 0x1, R213, P4 ;  /* 0x000000014c057824 */ /* 0x000fe200020e06d5 */
[----:B------:R-:W-:Y:S01]  /*10dd0*/  IADD3 R8, P4, PT, R78, R220, RZ ;  /* 0x000000dc4e087210 */ /* 0x000fe20007f9e0ff */
[----:B------:R-:W-:-:S03]  /*10de0*/  IMAD.X R7, R76, 0x1, R217, P5 ;  /* 0x000000014c077824 */ /* 0x000fc600028e06d9 */
[----:B------:R1:W-:Y:S01]  /*10df0*/  LDGSTS.E [R13+0x30200], desc[UR16][R4.64], P3 ;  /* 0x30200000040d7fae */ /* 0x0003e200099a1010 */
[----:B------:R-:W-:-:S03]  /*10e00*/  IADD3.X R9, PT, PT, R76, R221, RZ, P4, !PT ;  /* 0x000000dd4c097210 */ /* 0x000fc600027fe4ff */
[----:B------:R1:W-:Y:S04]  /*10e10*/  LDGSTS.E [R13+0x30600], desc[UR16][R6.64], P3 ;  /* 0x30600000060d7fae */ /* 0x0003e800099a1010 */
[----:B------:R1:W-:Y:S02]  /*10e20*/  LDGSTS.E [R13+0x30a00], desc[UR16][R8.64], P3 ;  /* 0x30a00000080d7fae */ /* 0x0003e400099a1010 */
[C---:B-1----:R-:W-:Y:S02]  /*10e30*/  IADD3 R4, P5, PT, R78.reuse, R224, RZ ;  /* 0x000000e04e047210 */ /* 0x042fe40007fbe0ff */
[----:B------:R-:W-:-:S03]  /*10e40*/  IADD3 R6, P4, PT, R78, R228, RZ ;  /* 0x000000e44e067210 */ /* 0x000fc60007f9e0ff */
[----:B------:R-:W-:Y:S01]  /*10e50*/  IMAD.X R5, R76, 0x1, R225, P5 ;  /* 0x000000014c057824 */ /* 0x000fe200028e06e1 */
[----:B------:R-:W-:Y:S01]  /*10e60*/  IADD3 R8, P5, PT, R78, R232, RZ ;  /* 0x000000e84e087210 */ /* 0x000fe20007fbe0ff */
[----:B------:R-:W-:-:S03]  /*10e70*/  IMAD.X R7, R76, 0x1, R229, P4 ;  /* 0x000000014c077824 */ /* 0x000fc600020e06e5 */
[----:B------:R1:W-:Y:S01]  /*10e80*/  LDGSTS.E [R13+0x30e00], desc[UR16][R4.64], P3 ;  /* 0x30e00000040d7fae */ /* 0x0003e200099a1010 */
[----:B------:R-:W-:-:S03]  /*10e90*/  IMAD.X R9, R76, 0x1, R233, P5 ;  /* 0x000000014c097824 */ /* 0x000fc600028e06e9 */
[----:B------:R1:W-:Y:S04]  /*10ea0*/  LDGSTS.E [R13+0x31200], desc[UR16][R6.64], P3 ;  /* 0x31200000060d7fae */ /* 0x0003e800099a1010 */
[----:B------:R1:W-:Y:S02]  /*10eb0*/  LDGSTS.E [R13+0x31600], desc[UR16][R8.64], P3 ;  /* 0x31600000080d7fae */ /* 0x0003e400099a1010 */
[C---:B-1----:R-:W-:Y:S02]  /*10ec0*/  IADD3 R4, P4, PT, R78.reuse, R236, RZ ;  /* 0x000000ec4e047210 */ /* 0x042fe40007f9e0ff */
[----:B------:R-:W-:Y:S02]  /*10ed0*/  IADD3 R6, P5, PT, R78, R240, RZ ;  /* 0x000000f04e067210 */ /* 0x000fe40007fbe0ff */
[----:B------:R-:W-:-:S02]  /*10ee0*/  IADD3.X R5, PT, PT, R76, R237, RZ, P4, !PT ;  /* 0x000000ed4c057210 */ /* 0x000fc400027fe4ff */
[----:B------:R-:W-:Y:S01]  /*10ef0*/  IADD3 R8, P4, PT, R78, R244, RZ ;  /* 0x000000f44e087210 */ /* 0x000fe20007f9e0ff */
[C---:B------:R-:W-:Y:S02]  /*10f00*/  IMAD.X R7, R76.reuse, 0x1, R241, P5 ;  /* 0x000000014c077824 */ /* 0x040fe400028e06f1 */
[----:B------:R1:W-:Y:S02]  /*10f10*/  LDGSTS.E [R13+0x31a00], desc[UR16][R4.64], P3 ;  /* 0x31a00000040d7fae */ /* 0x0003e400099a1010 */
[----:B------:R-:W-:Y:S02]  /*10f20*/  IMAD.X R9, R76, 0x1, R245, P4 ;  /* 0x000000014c097824 */ /* 0x000fe400020e06f5 */
[----:B------:R1:W-:Y:S04]  /*10f30*/  LDGSTS.E [R13+0x31e00], desc[UR16][R6.64], P3 ;  /* 0x31e00000060d7fae */ /* 0x0003e800099a1010 */
[----:B------:R1:W-:Y:S02]  /*10f40*/  LDGSTS.E [R13+0x32200], desc[UR16][R8.64], P3 ;  /* 0x32200000080d7fae */ /* 0x0003e400099a1010 */
[----:B-1----:R-:W-:-:S02]  /*10f50*/  IADD3 R4, P5, PT, R78, R248, RZ ;  /* 0x000000f84e047210 */ /* 0x002fc40007fbe0ff */
[----:B------:R-:W-:-:S03]  /*10f60*/  IADD3 R6, P4, PT, R78, R252, RZ ;  /* 0x000000fc4e067210 */ /* 0x000fc60007f9e0ff */
[----:B------:R-:W-:Y:S01]  /*10f70*/  IMAD.X R5, R76, 0x1, R249, P5 ;  /* 0x000000014c057824 */ /* 0x000fe200028e06f9 */
[----:B------:R-:W-:Y:S02]  /*10f80*/  IADD3 R8, P5, PT, R78, R24, RZ ;  /* 0x000000184e087210 */ /* 0x000fe40007fbe0ff */
[----:B------:R-:W-:Y:S02]  /*10f90*/  IADD3.X R7, PT, PT, R76, R23, RZ, P4, !PT ;  /* 0x000000174c077210 */ /* 0x000fe400027fe4ff */
[----:B------:R1:W-:Y:S04]  /*10fa0*/  LDGSTS.E [R13+0x32600], desc[UR16][R4.64], P3 ;  /* 0x32600000040d7fae */ /* 0x0003e800099a1010 */
[----:B------:R5:W-:Y:S01]  /*10fb0*/  LDGSTS.E [R13+0x32a00], desc[UR16][R6.64], P3 ;  /* 0x32a00000060d7fae */ /* 0x000be200099a1010 */
[----:B-1----:R-:W-:Y:S01]  /*10fc0*/  IADD3 R4, P6, PT, R78, R22, RZ ;  /* 0x000000164e047210 */ /* 0x002fe20007fde0ff */
[----:B------:R-:W-:Y:S01]  /*10fd0*/  VIADD R187, R187, 0x1 ;  /* 0x00000001bbbb7836 */ /* 0x000fe20000000000 */
[----:B------:R-:W-:-:S04]  /*10fe0*/  UIADD3 UR14, UPT, UPT, UR14, 0x1, URZ ;  /* 0x000000010e0e7890 */ /* 0x000fc8000fffe0ff */
[----:B------:R-:W-:-:S04]  /*10ff0*/  UISETP.GT.AND UP1, UPT, UR14, 0x1, UPT ;  /* 0x000000010e00788c */ /* 0x000fc8000bf24270 */
[----:B------:R-:W-:Y:S02]  /*11000*/  USEL UR7, URZ, 0x1, !UP1 ;  /* 0x00000001ff077887 */ /* 0x000fe4000c800000 */
[----:B------:R-:W-:Y:S02]  /*11010*/  USEL UR14, UR14, URZ, !UP1 ;  /* 0x000000ff0e0e7287 */ /* 0x000fe4000c800000 */
[----:B------:R-:W-:Y:S01]  /*11020*/  ULOP3.LUT UR7, UR4, UR7, URZ, 0x3c, !UPT ;  /* 0x0000000704077292 */ /* 0x000fe2000f8e3cff */
[----:B------:R-:W-:Y:S01]  /*11030*/  IADD3 R77, PT, PT, R77, -0x20, RZ ;  /* 0xffffffe04d4d7810 */ /* 0x000fe20007ffe0ff */
[----:B----4-:R-:W-:-:S05]  /*11040*/  IMAD.X R9, R76, 0x1, R21, P5 ;  /* 0x000000014c097824 */ /* 0x010fca00028e0615 */
[----:B------:R1:W-:Y:S01]  /*11050*/  LDGSTS.E [R13+0x32e00], desc[UR16][R8.64], P3 ;  /* 0x32e00000080d7fae */ /* 0x0003e200099a1010 */
[----:B-----5:R-:W-:Y:S01]  /*11060*/  IADD3 R6, P4, PT, R78, R20, RZ ;  /* 0x000000144e067210 */ /* 0x020fe20007f9e0ff */
[----:B---3--:R-:W-:Y:S01]  /*11070*/  IMAD.X R5, R76, 0x1, R19, P6 ;  /* 0x000000014c057824 */ /* 0x008fe200030e0613 */
[C---:B------:R-:W-:Y:S02]  /*11080*/  IADD3 R10, P6, PT, R78.reuse, R10, RZ ;  /* 0x0000000a4e0a7210 */ /* 0x040fe40007fde0ff */
[----:B-1----:R-:W-:Y:S02]  /*11090*/  IADD3 R8, P5, PT, R78, R18, RZ ;  /* 0x000000124e087210 */ /* 0x002fe40007fbe0ff */
[----:B------:R1:W-:Y:S01]  /*110a0*/  LDGSTS.E [R13+0x33200], desc[UR16][R4.64], P3 ;  /* 0x33200000040d7fae */ /* 0x0003e200099a1010 */
[C---:B--2---:R-:W-:Y:S01]  /*110b0*/  IMAD.X R7, R76.reuse, 0x1, R17, P4 ;  /* 0x000000014c077824 */ /* 0x044fe200020e0611 */
[----:B------:R-:W-:-:S04]  /*110c0*/  IADD3.X R9, PT, PT, R76, R16, RZ, P5, !PT ;  /* 0x000000104c097210 */ /* 0x000fc80002ffe4ff */
[----:B------:R2:W-:Y:S01]  /*110d0*/  LDGSTS.E [R13+0x33600], desc[UR16][R6.64], P3 ;  /* 0x33600000060d7fae */ /* 0x0005e200099a1010 */
[----:B------:R-:W-:-:S03]  /*110e0*/  IMAD.X R11, R76, 0x1, R15, P6 ;  /* 0x000000014c0b7824 */ /* 0x000fc600030e060f */
[----:B------:R2:W-:Y:S04]  /*110f0*/  LDGSTS.E [R13+0x33a00], desc[UR16][R8.64], P3 ;  /* 0x33a00000080d7fae */ /* 0x0005e800099a1010 */
[----:B------:R2:W-:Y:S01]  /*11100*/  LDGSTS.E [R13+0x33e00], desc[UR16][R10.64], P3 ;  /* 0x33e000000a0d7fae */ /* 0x0005e200099a1010 */
[----:B------:R-:W-:-:S03]  /*11110*/  ISETP.NE.U32.AND P3, PT, R12, R187, PT ;  /* 0x000000bb0c00720c */ /* 0x000fc60003f65070 */
[----:B------:R-:W0:Y:S01]  /*11120*/  LDGDEPBAR ;  /* 0x00000000000079af */ /* 0x000e220000000000 */
[----:B------:R-:W-:Y:S02]  /*11130*/  IADD3 R78, P4, PT, R78, R14, RZ ;  /* 0x0000000e4e4e7210 */ /* 0x000fe40007f9e0ff */
[----:B------:R-:W-:Y:S01]  /*11140*/  IADD3 R75, P5, PT, R75, R70, RZ ;  /* 0x000000464b4b7210 */ /* 0x000fe20007fbe0ff */
[----:B-1----:R-:W-:Y:S02]  /*11150*/  IMAD.U32 R4, RZ, RZ, UR4 ;  /* 0x00000004ff047e24 */ /* 0x002fe4000f8e00ff */
[----:B------:R-:W-:Y:S02]  /*11160*/  IMAD.X R76, R76, 0x1, R69, P4 ;  /* 0x000000014c4c7824 */ /* 0x000fe400020e0645 */
[----:B------:R-:W-:Y:S02]  /*11170*/  IMAD.X R74, R74, 0x1, R71, P5 ;  /* 0x000000014a4a7824 */ /* 0x000fe400028e0647 */
[----:B--2---:R-:W-:Y:S06]  /*11180*/  @P3 BRA `(.L_x_11) ;  /* 0xffffffd800203947 */ /* 0x004fec000383ffff */
.L_x_8:
[----:B---3--:R-:W1:Y:S01]  /*11190*/  LDC R5, c[0x0][0x3b4] ;  /* 0x0000ed00ff057b82 */ /* 0x008e620000000800 */
[----:B------:R-:W2:Y:S01]  /*111a0*/  LDCU UR19, c[0x0][0x3b8] ;  /* 0x00007700ff1377ac */ /* 0x000ea20008000800 */
[----:B------:R-:W3:Y:S01]  /*111b0*/  LDCU.64 UR32, c[0x0][0x398] ;  /* 0x00007300ff2077ac */ /* 0x000ee20008000a00 */
[----:B------:R-:W4:Y:S01]  /*111c0*/  LDCU.128 UR12, c[0x0][0x390] ;  /* 0x00007200ff0c77ac */ /* 0x000f220008000c00 */
[----:B------:R-:W-:Y:S05]  /*111d0*/  @!P2 BRA `(.L_x_12) ;  /* 0x000000000010a947 */ /* 0x000fea0003800000 */
[----:B------:R-:W-:-:S06]  /*111e0*/  USHF.L.U32 UR4, UR4, 0x1f, URZ ;  /* 0x0000001f04047899 */ /* 0x000fcc00080006ff */
[----:B------:R-:W-:-:S04]  /*111f0*/  IMAD.U32 R2, RZ, RZ, UR4 ;  /* 0x00000004ff027e24 */ /* 0x000fc8000f8e00ff */
[----:B------:R-:W5:Y:S02]  /*11200*/  SYNCS.PHASECHK.TRANS64.TRYWAIT P0, [UR8], R2 ;  /* 0x00000002ff0075a7 */ /* 0x000f640008001108 */
[----:B-----5:R-:W-:Y:S05]  /*11210*/  @!P0 BRA `(.L_x_13) ;  /* 0x0000006400a88947 */ /* 0x020fea0003800000 */
.L_x_12:
[----:B------:R-:W-:-:S04]  /*11220*/  DEPBAR.LE SB0, 0x0 ;  /* 0x000080000000791a */ /* 0x000fc80000000000 */
[----:B------:R-:W-:Y:S01]  /*11230*/  BAR.SYNC.DEFER_BLOCKING 0x0 ;  /* 0x0000000000007b1d */ /* 0x000fe20000010000 */
[C---:B-1----:R-:W-:Y:S01]  /*11240*/  IMAD R200, R198.reuse, R5, RZ ;  /* 0x00000005c6c87224 */ /* 0x042fe200078e02ff */
[----:B----4-:R-:W-:-:S04]  /*11250*/  ISETP.GE.AND P0, PT, R198, UR14, PT ;  /* 0x0000000ec6007c0c */ /* 0x010fc8000bf06270 */
[----:B------:R-:W1:Y:S01]  /*11260*/  LDCU.64 UR4, c[0x0][0x398] ;  /* 0x00007300ff0477ac */ /* 0x000e620008000a00 */
[----:B--2---:R-:W-:Y:S01]  /*11270*/  IMAD R202, R0, UR19, RZ ;  /* 0x0000001300ca7c24 */ /* 0x004fe2000f8e02ff */
[----:B------:R-:W2:Y:S01]  /*11280*/  LDCU.64 UR30, c[0x0][0x398] ;  /* 0x00007300ff1e77ac */ /* 0x000ea20008000a00 */
[----:B------:R-:W4:Y:S01]  /*11290*/  LDCU.64 UR28, c[0x0][0x398] ;  /* 0x00007300ff1c77ac */ /* 0x000f220008000a00 */
[----:B------:R-:W5:Y:S01]  /*112a0*/  LDCU.64 UR26, c[0x0][0x398] ;  /* 0x00007300ff1a77ac */ /* 0x000f620008000a00 */
[----:B------:R-:W3:Y:S01]  /*112b0*/  LDCU.64 UR8, c[0x0][0x398] ;  /* 0x00007300ff0877ac */ /* 0x000ee20008000a00 */
[----:B------:R-:W1:Y:S02]  /*112c0*/  @!P1 SYNCS.CCTL.IV [UR10+0x4c000] ;  /* 0x04c00000ff0099b1 */ /* 0x000e64000800000a */
[----:B-1----:R-:W-:Y:S01]  /*112d0*/  BAR.SYNC.DEFER_BLOCKING 0x0 ;  /* 0x0000000000007b1d */ /* 0x002fe20000010000 */
[----:B------:R-:W-:-:S05]  /*112e0*/  LEA R2, P2, R200, UR12, 0x2 ;  /* 0x0000000cc8027c11 */ /* 0x000fca000f8410ff */
[----:B------:R-:W1:Y:S01]  /*112f0*/  LDCU.64 UR22, c[0x0][0x398] ;  /* 0x00007300ff1677ac */ /* 0x000e620008000a00 */
[----:B------:R-:W1:Y:S01]  /*11300*/  LDTM.x64 R8, tmem[UR11] ;  /* 0x0000000b000879ee */ /* 0x000e620008340000 */
[----:B---3--:R-:W-:Y:S01]  /*11310*/  ISETP.LT.AND P0, PT, R0, UR33, !P0 ;  /* 0x0000002100007c0c */ /* 0x008fe2000c701270 */
[----:B------:R-:W-:Y:S01]  /*11320*/  LDTM.x64 R132, tmem[UR11+0x40] ;  /* 0x0000400b008479ee */ /* 0x000fe20008340000 */
[----:B------:R-:W-:Y:S01]  /*11330*/  LEA.HI.X.SX32 R3, R200, UR13, 0x2, P2 ;  /* 0x0000000dc8037c11 */ /* 0x000fe200090f16ff */
[----:B------:R-:W3:Y:S01]  /*11340*/  LDCU.64 UR24, c[0x0][0x398] ;  /* 0x00007300ff1877ac */ /* 0x000ee20008000a00 */
[----:B------:R-:W1:Y:S01]  /*11350*/  LDCU.64 UR20, c[0x0][0x398] ;  /* 0x00007300ff1477ac */ /* 0x000e620008000a00 */
[----:B------:R-:W1:Y:S01]  /*11360*/  LDCU.64 UR6, c[0x0][0x398] ;  /* 0x00007300ff0677ac */ /* 0x000e620008000a00 */
[----:B------:R-:W2:Y:S01]  /*11370*/  @!P1 SYNCS.CCTL.IV [UR10+0x4c008] ;  /* 0x04c00800ff0099b1 */ /* 0x000ea2000800000a */
[----:B------:R-:W2:Y:S01]  /*11380*/  LDCU UR47, c[0x0][0x398] ;  /* 0x00007300ff2f77ac */ /* 0x000ea20008000800 */
[----:B------:R-:W2:Y:S01]  /*11390*/  LDCU UR48, c[0x0][0x398] ;  /* 0x00007300ff3077ac */ /* 0x000ea20008000800 */
[----:B-1----:R-:W-:Y:S01]  /*113a0*/  STL [R1+0x4], R9 ;  /* 0x0000040901007387 */ /* 0x002fe20000100800 */
[----:B------:R-:W-:Y:S01]  /*113b0*/  IMAD.MOV.U32 R252, RZ, RZ, R22 ;  /* 0x000000fffffc7224 */ /* 0x000fe200078e0016 */
[----:B------:R-:W-:Y:S01]  /*113c0*/  MOV R205, R69 ;  /* 0x0000004500cd7202 */ /* 0x000fe20000000f00 */
[----:B------:R-:W-:Y:S01]  /*113d0*/  IMAD.MOV.U32 R206, RZ, RZ, R68 ;  /* 0x000000ffffce7224 */ /* 0x000fe200078e0044 */
[----:B------:R-:W-:Y:S01]  /*113e0*/  STL.64 [R1+0x8], R10 ;  /* 0x0000080a01007387 */ /* 0x000fe20000100a00 */
        /* <DEDUP_REMOVED lines=23> */
[----:B------:R1:W-:Y:S01]  /*11560*/  STL [R1+0x1dc], R252 ;  /* 0x0001dcfc01007387 */ /* 0x0003e20000100800 */
[----:B------:R-:W-:Y:S01]  /*11570*/  IMAD.WIDE R196, R202, 0x4, R2 ;  /* 0x00000004cac47825 */ /* 0x000fe200078e0202 */
[----:B------:R-:W-:Y:S01]  /*11580*/  MOV R229, R45 ;  /* 0x0000002d00e57202 */ /* 0x000fe20000000f00 */
[----:B------:R-:W2:Y:S01]  /*11590*/  LDCU UR73, c[0x0][0x398] ;  /* 0x00007300ff4977ac */ /* 0x000ea20008000800 */
[----:B------:R-:W2:Y:S01]  /*115a0*/  LDTM.x64 R68, tmem[UR11+0x80] ;  /* 0x0000800b004479ee */ /* 0x000ea20008340000 */
[----:B------:R-:W-:Y:S01]  /*115b0*/  IMAD.MOV.U32 R238, RZ, RZ, R36 ;  /* 0x000000ffffee7224 */ /* 0x000fe200078e0024 */
[----:B------:R-:W-:Y:S01]  /*115c0*/  MOV R225, R49 ;  /* 0x0000003100e17202 */ /* 0x000fe20000000f00 */
[----:B------:R-:W-:Y:S01]  /*115d0*/  IMAD.MOV.U32 R236, RZ, RZ, R38 ;  /* 0x000000ffffec7224 */ /* 0x000fe200078e0026 */
[----:B------:R-:W-:Y:S01]  /*115e0*/  MOV R221, R53 ;  /* 0x0000003500dd7202 */ /* 0x000fe20000000f00 */
[----:B------:R-:W-:Y:S01]  /*115f0*/  IMAD.MOV.U32 R235, RZ, RZ, R39 ;  /* 0x000000ffffeb7224 */ /* 0x000fe200078e0027 */
[----:B-1----:R-:W3:Y:S01]  /*11600*/  LDL.LU R252, [R1+0x4] ;  /* 0x0000040001fc7983 */ /* 0x002ee20000300800 */
[----:B------:R-:W-:Y:S01]  /*11610*/  IMAD.MOV.U32 R234, RZ, RZ, R40 ;  /* 0x000000ffffea7224 */ /* 0x000fe200078e0028 */
[----:B------:R-:W-:Y:S01]  /*11620*/  MOV R217, R57 ;  /* 0x0000003900d97202 */ /* 0x000fe20000000f00 */
[----:B------:R-:W-:Y:S01]  /*11630*/  IMAD.MOV.U32 R232, RZ, RZ, R42 ;  /* 0x000000ffffe87224 */ /* 0x000fe200078e002a */
[----:B------:R-:W-:Y:S01]  /*11640*/  MOV R213, R61 ;  /* 0x0000003d00d57202 */ /* 0x000fe20000000f00 */
[----:B------:R-:W-:Y:S01]  /*11650*/  IMAD.MOV.U32 R231, RZ, RZ, R43 ;  /* 0x000000ffffe77224 */ /* 0x000fe200078e002b */
[----:B------:R-:W-:Y:S01]  /*11660*/  MOV R209, R65 ;  /* 0x0000004100d17202 */ /* 0x000fe20000000f00 */
[----:B------:R-:W-:Y:S01]  /*11670*/  IMAD.MOV.U32 R230, RZ, RZ, R44 ;  /* 0x000000ffffe67224 */ /* 0x000fe200078e002c */
[----:B------:R-:W1:Y:S01]  /*11680*/  LDCU UR52, c[0x0][0x398] ;  /* 0x00007300ff3477ac */ /* 0x000e620008000800 */
[----:B------:R-:W-:-:S02]  /*11690*/  IMAD.MOV.U32 R228, RZ, RZ, R46 ;  /* 0x000000ffffe47224 */ /* 0x000fc400078e002e */
[----:B------:R-:W-:Y:S01]  /*116a0*/  IMAD.MOV.U32 R227, RZ, RZ, R47 ;  /* 0x000000ffffe37224 */ /* 0x000fe200078e002f */
[----:B------:R-:W1:Y:S01]  /*116b0*/  LDCU UR71, c[0x0][0x398] ;  /* 0x00007300ff4777ac */ /* 0x000e620008000800 */
[----:B------:R-:W-:Y:S02]  /*116c0*/  IMAD.MOV.U32 R226, RZ, RZ, R48 ;  /* 0x000000ffffe27224 */ /* 0x000fe400078e0030 */
[----:B------:R-:W-:Y:S01]  /*116d0*/  IMAD.MOV.U32 R224, RZ, RZ, R50 ;  /* 0x000000ffffe07224 */ /* 0x000fe200078e0032 */
[----:B------:R-:W1:Y:S01]  /*116e0*/  LDCU UR59, c[0x0][0x398] ;  /* 0x00007300ff3b77ac */ /* 0x000e620008000800 */
[----:B------:R-:W-:Y:S02]  /*116f0*/  IMAD.MOV.U32 R223, RZ, RZ, R51 ;  /* 0x000000ffffdf7224 */ /* 0x000fe400078e0033 */
        /* <DEDUP_REMOVED lines=18> */
[----:B------:R-:W-:Y:S01]  /*11820*/  IMAD R200, R5, 0x80, R200 ;  /* 0x0000008005c87824 */ /* 0x000fe200078e02c8 */
[----:B------:R-:W1:Y:S01]  /*11830*/  LDCU UR70, c[0x0][0x398] ;  /* 0x00007300ff4677ac */ /* 0x000e620008000800 */
[----:B------:R-:W1:Y:S01]  /*11840*/  LDTM.x64 R4, tmem[UR11+0xc0] ;  /* 0x0000c00b000479ee */ /* 0x000e620008340000 */
[----:B------:R-:W-:Y:S01]  /*11850*/  NOP ;  /* 0x0000000000007918 */ /* 0x000fe20000000000 */
[----:B------:R2:W-:Y:S01]  /*11860*/  @P0 STG.E desc[UR16][R196.64], R201 ;  /* 0x000000c9c4000986 */ /* 0x0005e2000c101910 */
[----:B------:R-:W-:Y:S01]  /*11870*/  ISETP.GE.AND P0, PT, R0, UR15, PT ;  /* 0x0000000f00007c0c */ /* 0x000fe2000bf06270 */
[----:B------:R-:W1:Y:S03]  /*11880*/  LDCU.64 UR10, c[0x0][0x398] ;  /* 0x00007300ff0a77ac */ /* 0x000e660008000a00 */
[C---:B------:R-:W-:Y:S01]  /*11890*/  ISETP.LT.AND P0, PT, R199.reuse, UR4, !P0 ;  /* 0x00000004c7007c0c */ /* 0x040fe2000c701270 */
[----:B------:R-:W1:Y:S01]  /*118a0*/  LDCU UR4, c[0x0][0x398] ;  /* 0x00007300ff0477ac */ /* 0x000e620008000800 */
[----:B------:R-:W1:Y:S01]  /*118b0*/  LDCU UR58, c[0x0][0x398] ;  /* 0x00007300ff3a77ac */ /* 0x000e620008000800 */
[C---:B--2---:R-:W-:Y:S01]  /*118c0*/  LEA R196, P1, R200.reuse, UR12, 0x2 ;  /* 0x0000000cc8c47c11 */ /* 0x044fe2000f8210ff */
[----:B------:R-:W2:Y:S03]  /*118d0*/  LDCU UR49, c[0x0][0x398] ;  /* 0x00007300ff3177ac */ /* 0x000ea60008000800 */
[----:B------:R-:W-:Y:S01]  /*118e0*/  LEA.HI.X.SX32 R197, R200, UR13, 0x2, P1 ;  /* 0x0000000dc8c57c11 */ /* 0x000fe200088f16ff */
[----:B------:R-:W1:Y:S02]  /*118f0*/  LDCU.64 UR12, c[0x0][0x398] ;  /* 0x00007300ff0c77ac */ /* 0x000e640008000a00 */
[----:B------:R-:W-:Y:S01]  /*11900*/  IMAD.WIDE R200, R202, 0x4, R196 ;  /* 0x00000004cac87825 */ /* 0x000fe200078e02c4 */
[----:B------:R-:W1:Y:S04]  /*11910*/  LDCU UR39, c[0x0][0x398] ;  /* 0x00007300ff2777ac */ /* 0x000e680008000800 */
[----:B------:R2:W-:Y:S01]  /*11920*/  @P0 STG.E desc[UR16][R200.64], R68 ;  /* 0x00000044c8000986 */ /* 0x0005e2000c101910 */
[----:B------:R-:W1:Y:S01]  /*11930*/  LDCU UR45, c[0x0][0x39c] ;  /* 0x00007380ff2d77ac */ /* 0x000e620008000800 */
[----:B------:R-:W1:Y:S01]  /*11940*/  LDCU UR69, c[0x0][0x398] ;  /* 0x00007300ff4577ac */ /* 0x000e620008000800 */
[----:B------:R-:W1:Y:S01]  /*11950*/  LDCU UR54, c[0x0][0x39c] ;  /* 0x00007380ff3677ac */ /* 0x000e620008000800 */
[----:B--2---:R-:W-:Y:S01]  /*11960*/  IADD3 R68, PT, PT, R0, 0x1, RZ ;  /* 0x0000000100447810 */ /* 0x004fe20007ffe0ff */
[----:B------:R-:W2:Y:S03]  /*11970*/  LDCU UR38, c[0x0][0x398] ;  /* 0x00007300ff2677ac */ /* 0x000ea60008000800 */
[----:B------:R-:W-:Y:S01]  /*11980*/  ISETP.GE.AND P0, PT, R68, UR15, PT ;  /* 0x0000000f44007c0c */ /* 0x000fe2000bf06270 */
[----:B------:R-:W2:Y:S03]  /*11990*/  LDCU UR35, c[0x0][0x398] ;  /* 0x00007300ff2377ac */ /* 0x000ea60008000800 */
[----:B------:R-:W-:Y:S01]  /*119a0*/  ISETP.LT.AND P1, PT, R198, UR30, !P0 ;  /* 0x0000001ec6007c0c */ /* 0x000fe2000c721270 */
[----:B------:R-:W-:Y:S01]  /*119b0*/  VIADD R68, R202, UR19 ;  /* 0x00000013ca447c36 */ /* 0x000fe20008000000 */
[----:B-1----:R-:W-:Y:S01]  /*119c0*/  ISETP.LT.AND P0, PT, R199, UR10, !P0 ;  /* 0x0000000ac7007c0c */ /* 0x002fe2000c701270 */
[----:B------:R-:W2:Y:S01]  /*119d0*/  LDL.LU R202, [R1+0x34] ;  /* 0x0000340001ca7983 */ /* 0x000ea20000300800 */
[----:B------:R-:W1:Y:S01]  /*119e0*/  LDCU UR10, c[0x0][0x398] ;  /* 0x00007300ff0a77ac */ /* 0x000e620008000800 */
[C---:B------:R-:W-:Y:S01]  /*119f0*/  IMAD.WIDE R200, R68.reuse, 0x4, R2 ;  /* 0x0000000444c87825 */ /* 0x040fe200078e0202 */
[----:B------:R-:W1:Y:S01]  /*11a00*/  LDCU UR65, c[0x0][0x39c] ;  /* 0x00007380ff4177ac */ /* 0x000e620008000800 */
        /* <DEDUP_REMOVED lines=25> */
[----:B---3--:R3:W-:Y:S02]  /*11ba0*/  @P1 STG.E desc[UR16][R200.64], R252 ;  /* 0x000000fcc8001986 */ /* 0x0087e4000c101910 */
[----:B---3--:R-:W-:-:S02]  /*11bb0*/  IMAD.WIDE R200, R68, 0x4, R196 ;  /* 0x0000000444c87825 */ /* 0x008fc400078e02c4 */
[----:B------:R-:W3:Y:S04]  /*11bc0*/  LDL.LU R252, [R1+0x1dc] ;  /* 0x0001dc0001fc7983 */ /* 0x000ee80000300800 */
[----:B------:R1:W-:Y:S04]  /*11bd0*/  @P0 STG.E desc[UR16][R200.64], R69 ;  /* 0x00000045c8000986 */ /* 0x0003e8000c101910 */
[----:B-1----:R-:W2:Y:S01]  /*11be0*/  LDL.LU R201, [R1+0x8] ;  /* 0x0000080001c97983 */ /* 0x002ea20000300800 */
[----:B------:R-:W-:-:S05]  /*11bf0*/  VIADD R69, R0, 0x2 ;  /* 0x0000000200457836 */ /* 0x000fca0000000000 */
[----:B------:R-:W-:-:S04]  /*11c00*/  ISETP.GE.AND P0, PT, R69, UR15, PT ;  /* 0x0000000f45007c0c */ /* 0x000fc8000bf06270 */
[----:B----4-:R-:W-:Y:S01]  /*11c10*/  ISETP.LT.AND P1, PT, R198, UR28, !P0 ;  /* 0x0000001cc6007c0c */ /* 0x010fe2000c721270 */
[----:B------:R-:W-:Y:S01]  /*11c20*/  VIADD R200, R68, UR19 ;  /* 0x0000001344c87c36 */ /* 0x000fe20008000000 */
[----:B-----5:R-:W-:Y:S01]  /*11c30*/  ISETP.LT.AND P0, PT, R199, UR26, !P0 ;  /* 0x0000001ac7007c0c */ /* 0x020fe2000c701270 */
[----:B------:R-:W1:Y:S02]  /*11c40*/  LDCU UR28, c[0x0][0x398] ;  /* 0x00007300ff1c77ac */ /* 0x000e640008000800 */
[C---:B------:R-:W-:Y:S01]  /*11c50*/  IMAD.WIDE R68, R200.reuse, 0x4, R2 ;  /* 0x00000004c8447825 */ /* 0x040fe200078e0202 */
[----:B------:R-:W4:Y:S07]  /*11c60*/  LDCU UR26, c[0x0][0x398] ;  /* 0x00007300ff1a77ac */ /* 0x000f2e0008000800 */
[----:B--2---:R2:W-:Y:S02]  /*11c70*/  @P1 STG.E desc[UR16][R68.64], R201 ;  /* 0x000000c944001986 */ /* 0x0045e4000c101910 */
[----:B--2---:R-:W-:-:S05]  /*11c80*/  IMAD.WIDE R68, R200, 0x4, R196 ;  /* 0x00000004c8447825 */ /* 0x004fca00078e02c4 */
[----:B------:R2:W-:Y:S04]  /*11c90*/  @P0 STG.E desc[UR16][R68.64], R70 ;  /* 0x0000004644000986 */ /* 0x0005e8000c101910 */
[----:B--2---:R-:W2:Y:S01]  /*11ca0*/  LDL.LU R69, [R1+0xc] ;  /* 0x00000c0001457983 */ /* 0x004ea20000300800 */
[----:B------:R-:W-:-:S04]  /*11cb0*/  IADD3 R68, PT, PT, R0, 0x3, RZ ;  /* 0x0000000300447810 */ /* 0x000fc80007ffe0ff */
[----:B------:R-:W-:-:S04]  /*11cc0*/  ISETP.GE.AND P0, PT, R68, UR15, PT ;  /* 0x0000000f44007c0c */ /* 0x000fc8000bf06270 */
[----:B------:R-:W-:Y:S01]  /*11cd0*/  ISETP.LT.AND P1, PT, R198, UR8, !P0 ;  /* 0x00000008c6007c0c */ /* 0x000fe2000c721270 */
[----:B------:R-:W-:Y:S01]  /*11ce0*/  VIADD R68, R200, UR19 ;  /* 0x00000013c8447c36 */ /* 0x000fe20008000000 */
[----:B------:R-:W-:Y:S01]  /*11cf0*/  ISETP.LT.AND P0, PT, R199, UR22, !P0 ;  /* 0x00000016c7007c0c */ /* 0x000fe2000c701270 */
[----:B------:R-:W5:Y:S02]  /*11d00*/  LDCU UR22, c[0x0][0x398] ;  /* 0x00007300ff1677ac */ /* 0x000f640008000800 */
[C---:B------:R-:W-:Y:S01]  /*11d10*/  IMAD.WIDE R200, R68.reuse, 0x4, R2 ;  /* 0x0000000444c87825 */ /* 0x040fe200078e0202 */
[----:B------:R-:W1:Y:S07]  /*11d20*/  LDCU UR8, c[0x0][0x398] ;  /* 0x00007300ff0877ac */ /* 0x000e6e0008000800 */
[----:B--2---:R2:W-:Y:S02]  /*11d30*/  @P1 STG.E desc[UR16][R200.64], R69 ;  /* 0x00000045c8001986 */ /* 0x0045e4000c101910 */
[----:B--2---:R-:W-:-:S04]  /*11d40*/  IMAD.WIDE R200, R68, 0x4, R196 ;  /* 0x0000000444c87825 */ /* 0x004fc800078e02c4 */
[----:B------:R-:W-:Y:S01]  /*11d50*/  VIADD R69, R0, 0x4 ;  /* 0x0000000400457836 */ /* 0x000fe20000000000 */
[----:B------:R2:W-:Y:S04]  /*11d60*/  @P0 STG.E desc[UR16][R200.64], R71 ;  /* 0x00000047c8000986 */ /* 0x0005e8000c101910 */
[----:B------:R-:W-:Y:S01]  /*11d70*/  ISETP.GE.AND P0, PT, R69, UR15, PT ;  /* 0x0000000f45007c0c */ /* 0x000fe2000bf06270 */
[----:B--2---:R-:W2:Y:S04]  /*11d80*/  LDL.LU R200, [R1+0x2c] ;  /* 0x00002c0001c87983 */ /* 0x004ea80000300800 */
[----:B------:R-:W2:Y:S04]  /*11d90*/  LDL.LU R201, [R1+0x30] ;  /* 0x0000300001c97983 */ /* 0x000ea80000300800 */
[----:B------:R-:W2:Y:S01]  /*11da0*/  LDL.LU R69, [R1+0x10] ;  /* 0x0000100001457983 */ /* 0x000ea20000300800 */
[----:B------:R-:W-:Y:S01]  /*11db0*/  ISETP.LT.AND P1, PT, R198, UR24, !P0 ;  /* 0x00000018c6007c0c */ /* 0x000fe2000c721270 */
[----:B------:R-:W-:Y:S01]  /*11dc0*/  VIADD R68, R68, UR19 ;  /* 0x0000001344447c36 */ /* 0x000fe20008000000 */
[----:B------:R-:W-:Y:S01]  /*11dd0*/  ISETP.LT.AND P0, PT, R199, UR12, !P0 ;  /* 0x0000000cc7007c0c */ /* 0x000fe2000c701270 */
[----:B------:R-:W1:Y:S02]  /*11de0*/  LDCU UR12, c[0x0][0x39c] ;  /* 0x00007380ff0c77ac */ /* 0x000e640008000800 */
[C---:B------:R-:W-:Y:S01]  /*11df0*/  IMAD.WIDE R70, R68.reuse, 0x4, R2 ;  /* 0x0000000444467825 */ /* 0x040fe200078e0202 */
[----:B------:R-:W1:Y:S07]  /*11e00*/  LDCU UR24, c[0x0][0x398] ;  /* 0x00007300ff1877ac */ /* 0x000e6e0008000800 */
[----:B--2---:R2:W-:Y:S02]  /*11e10*/  @P1 STG.E desc[UR16][R70.64], R69 ;  /* 0x0000004546001986 */ /* 0x0045e4000c101910 */
[----:B--2---:R-:W-:Y:S01]  /*11e20*/  IMAD.WIDE R70, R68, 0x4, R196 ;  /* 0x0000000444467825 */ /* 0x004fe200078e02c4 */
[----:B------:R-:W-:-:S04]  /*11e30*/  IADD3 R69, PT, PT, R0, 0x5, RZ ;  /* 0x0000000500457810 */ /* 0x000fc80007ffe0ff */
[----:B------:R2:W-:Y:S01]  /*11e40*/  @P0 STG.E desc[UR16][R70.64], R72 ;  /* 0x0000004846000986 */ /* 0x0005e2000c101910 */
[----:B------:R-:W-:-:S03]  /*11e50*/  ISETP.GE.AND P0, PT, R69, UR15, PT ;  /* 0x0000000f45007c0c */ /* 0x000fc6000bf06270 */
[----:B--2---:R-:W2:Y:S04]  /*11e60*/  LDL.LU R72, [R1+0x24] ;  /* 0x0000240001487983 */ /* 0x004ea80000300800 */
        /* <DEDUP_REMOVED lines=21> */
[----:B--2---:R-:W-:-:S05]  /*11fc0*/  IMAD.WIDE R70, R68, 0x4, R196 ;  /* 0x0000000444467825 */ /* 0x004fca00078e02c4 */
[----:B------:R2:W-:Y:S04]  /*11fd0*/  @P0 STG.E desc[UR16][R70.64], R74 ;  /* 0x0000004a46000986 */ /* 0x0005e8000c101910 */
[----:B--2---:R-:W2:Y:S04]  /*11fe0*/  LDL.LU R71, [R1+0x1c] ;  /* 0x00001c0001477983 */ /* 0x004ea80000300800 */
[----:B------:R-:W3:Y:S01]  /*11ff0*/  LDL.LU R74, [R1+0x28] ;  /* 0x00002800014a7983 */ /* 0x000ee20000300800 */
[----:B------:R-:W-:-:S04]  /*12000*/  IADD3 R69, PT, PT, R0, 0x7, RZ ;  /* 0x0000000700457810 */ /* 0x000fc80007ffe0ff */
[----:B------:R-:W-:-:S04]  /*12010*/  ISETP.GE.AND P0, PT, R69, UR15, PT ;  /* 0x0000000f45007c0c */ /* 0x000fc8000bf06270 */
[----:B-1----:R-:W-:Y:S01]  /*12020*/  ISETP.LT.AND P1, PT, R198, UR4, !P0 ;  /* 0x00000004c6007c0c */ /* 0x002fe2000c721270 */
        /* <DEDUP_REMOVED lines=9> */
[----:B------:R-:W-:-:S04]  /*120c0*/  ISETP.GE.AND P0, PT, R71, UR15, PT ;  /* 0x0000000f47007c0c */ /* 0x000fc8000bf06270 */
[----:B-1----:R-:W-:Y:S01]  /*120d0*/  ISETP.LT.AND P1, PT, R198, UR4, !P0 ;  /* 0x00000004c6007c0c */ /* 0x002fe2000c721270 */
[----:B------:R-:W-:Y:S01]  /*120e0*/  VIADD R71, R70, UR19 ;  /* 0x0000001346477c36 */ /* 0x000fe20008000000 */
[----:B------:R-:W-:Y:S01]  /*120f0*/  ISETP.LT.AND P0, PT, R199, UR6, !P0 ;  /* 0x00000006c7007c0c */ /* 0x000fe2000c701270 */
[----:B------:R-:W1:Y:S02]  /*12100*/  LDCU UR4, c[0x0][0x398] ;  /* 0x00007300ff0477ac */ /* 0x000e640008000800 */
[C---:B--2---:R-:W-:Y:S01]  /*12110*/  IMAD.WIDE R68, R71.reuse, 0x4, R2 ;  /* 0x0000000447447825 */ /* 0x044fe200078e0202 */
[----:B------:R-:W-:Y:S01]  /*12120*/  IADD3 R70, PT, PT, R0, 0x9, RZ ;  /* 0x0000000900467810 */ /* 0x000fe20007ffe0ff */
[----:B------:R-:W2:Y:S06]  /*12130*/  LDCU UR6, c[0x0][0x398] ;  /* 0x00007300ff0677ac */ /* 0x000eac0008000800 */
[----:B------:R1:W-:Y:S02]  /*12140*/  @P1 STG.E desc[UR16][R68.64], R73 ;  /* 0x0000004944001986 */ /* 0x0003e4000c101910 */
[----:B-1----:R-:W-:-:S05]  /*12150*/  IMAD.WIDE R68, R71, 0x4, R196 ;  /* 0x0000000447447825 */ /* 0x002fca00078e02c4 */
[----:B------:R1:W-:Y:S01]  /*12160*/  @P0 STG.E desc[UR16][R68.64], R76 ;  /* 0x0000004c44000986 */ /* 0x0003e2000c101910 */
[----:B------:R-:W-:-:S04]  /*12170*/  ISETP.GE.AND P0, PT, R70, UR15, PT ;  /* 0x0000000f46007c0c */ /* 0x000fc8000bf06270 */
[----:B------:R-:W-:Y:S01]  /*12180*/  ISETP.LT.AND P1, PT, R198, UR4, !P0 ;  /* 0x00000004c6007c0c */ /* 0x000fe2000c721270 */
[----:B------:R-:W-:Y:S01]  /*12190*/  VIADD R71, R71, UR19 ;  /* 0x0000001347477c36 */ /* 0x000fe20008000000 */
[----:B------:R-:W2:Y:S03]  /*121a0*/  LDCU UR4, c[0x0][0x398] ;  /* 0x00007300ff0477ac */ /* 0x000ea60008000800 */
[----:B-1----:R-:W-:-:S08]  /*121b0*/  IMAD.WIDE R68, R71, 0x4, R2 ;  /* 0x0000000447447825 */ /* 0x002fd000078e0202 */
[----:B------:R1:W-:Y:S01]  /*121c0*/  @P1 STG.E desc[UR16][R68.64], R72 ;  /* 0x0000004844001986 */ /* 0x0003e2000c101910 */
[----:B-----5:R-:W-:Y:S01]  /*121d0*/  ISETP.LT.AND P1, PT, R199, UR22, !P0 ;  /* 0x00000016c7007c0c */ /* 0x020fe2000c721270 */
[----:B------:R-:W-:Y:S01]  /*121e0*/  VIADD R70, R0, 0xa ;  /* 0x0000000a00467836 */ /* 0x000fe20000000000 */
[----:B------:R-:W5:Y:S04]  /*121f0*/  LDCU UR22, c[0x0][0x39c] ;  /* 0x00007380ff1677ac */ /* 0x000f680008000800 */
[----:B------:R-:W-:Y:S01]  /*12200*/  ISETP.GE.AND P0, PT, R70, UR15, PT ;  /* 0x0000000f46007c0c */ /* 0x000fe2000bf06270 */
[----:B-1----:R-:W-:Y:S01]  /*12210*/  IMAD.WIDE R68, R71, 0x4, R196 ;  /* 0x0000000447447825 */ /* 0x002fe200078e02c4 */
[----:B------:R-:W-:-:S05]  /*12220*/  IADD3 R72, PT, PT, R0, 0xb, RZ ;  /* 0x0000000b00487810 */ /* 0x000fca0007ffe0ff */
[----:B------:R1:W-:Y:S01]  /*12230*/  @P1 STG.E desc[UR16][R68.64], R77 ;  /* 0x0000004d44001986 */ /* 0x0003e2000c101910 */
[----:B------:R-:W-:Y:S01]  /*12240*/  ISETP.LT.AND P1, PT, R198, UR47, !P0 ;  /* 0x0000002fc6007c0c */ /* 0x000fe2000c721270 */
[----:B------:R-:W-:Y:S01]  /*12250*/  VIADD R73, R71, UR19 ;  /* 0x0000001347497c36 */ /* 0x000fe20008000000 */
[----:B------:R-:W-:Y:S01]  /*12260*/  ISETP.LT.AND P0, PT, R199, UR28, !P0 ;  /* 0x0000001cc7007c0c */ /* 0x000fe2000c701270 */
[----:B------:R-:W-:Y:S01]  /*12270*/  VIADD R76, R0, 0x11 ;  /* 0x00000011004c7836 */ /* 0x000fe20000000000 */
[----:B------:R-:W-:Y:S01]  /*12280*/  ISETP.GE.AND P6, PT, R72, UR15, PT ;  /* 0x0000000f48007c0c */ /* 0x000fe2000bfc6270 */
[C---:B------:R-:W-:Y:S01]  /*12290*/  IMAD.WIDE R70, R73.reuse, 0x4, R2 ;  /* 0x0000000449467825 */ /* 0x040fe200078e0202 */
[----:B------:R-:W2:Y:S03]  /*122a0*/  LDCU UR28, c[0x0][0x39c] ;  /* 0x00007380ff1c77ac */ /* 0x000ea60008000800 */
[----:B------:R-:W-:Y:S01]  /*122b0*/  VIADD R72, R0, 0xc ;  /* 0x0000000c00487836 */ /* 0x000fe20000000000 */
[----:B------:R-:W-:Y:S01]  /*122c0*/  ISETP.LT.AND P3, PT, R198, UR48, !P6 ;  /* 0x00000030c6007c0c */ /* 0x000fe2000f761270 */
[C---:B-1----:R-:W-:Y:S01]  /*122d0*/  IMAD.WIDE R68, R73.reuse, 0x4, R196 ;  /* 0x0000000449447825 */ /* 0x042fe200078e02c4 */
[----:B------:R-:W1:Y:S01]  /*122e0*/  LDCU UR47, c[0x0][0x398] ;  /* 0x00007300ff2f77ac */ /* 0x000e620008000800 */
[----:B---3--:R3:W-:Y:S01]  /*122f0*/  @P1 STG.E desc[UR16][R70.64], R74 ;  /* 0x0000004a46001986 */ /* 0x0087e2000c101910 */
[----:B------:R-:W-:Y:S01]  /*12300*/  ISETP.GE.AND P1, PT, R72, UR15, PT ;  /* 0x0000000f48007c0c */ /* 0x000fe2000bf26270 */
[----:B------:R-:W-:Y:S01]  /*12310*/  VIADD R75, R73, UR19 ;  /* 0x00000013494b7c36 */ /* 0x000fe20008000000 */
[----:B------:R-:W-:Y:S01]  /*12320*/  ISETP.LT.AND P6, PT, R199, UR73, !P6 ;  /* 0x00000049c7007c0c */ /* 0x000fe2000f7c1270 */
[----:B------:R2:W-:Y:S01]  /*12330*/  @P0 STG.E desc[UR16][R68.64], R78 ;  /* 0x0000004e44000986 */ /* 0x0005e2000c101910 */
[----:B------:R-:W-:Y:S01]  /*12340*/  ISETP.LT.AND P5, PT, R198, UR52, !P1 ;  /* 0x00000034c6007c0c */ /* 0x000fe2000cfa1270 */
[C---:B------:R-:W-:Y:S01]  /*12350*/  IMAD.WIDE R72, R75.reuse, 0x4, R2 ;  /* 0x000000044b487825 */ /* 0x040fe200078e0202 */
[----:B------:R-:W1:Y:S03]  /*12360*/  LDCU UR48, c[0x0][0x398] ;  /* 0x00007300ff3077ac */ /* 0x000e660008000800 */
[C---:B---3--:R-:W-:Y:S01]  /*12370*/  VIADD R71, R0.reuse, 0xd ;  /* 0x0000000d00477836 */ /* 0x048fe20000000000 */
[C---:B------:R-:W-:Y:S01]  /*12380*/  IADD3 R70, PT, PT, R0.reuse, 0xe, RZ ;  /* 0x0000000e00467810 */ /* 0x040fe20007ffe0ff */
[----:B------:R-:W-:Y:S01]  /*12390*/  VIADD R77, R75, UR19 ;  /* 0x000000134b4d7c36 */ /* 0x000fe20008000000 */
[C---:B------:R-:W-:Y:S01]  /*123a0*/  IADD3 R74, PT, PT, R0.reuse, 0x10, RZ ;  /* 0x00000010004a7810 */ /* 0x040fe20007ffe0ff */
[----:B--2---:R-:W-:Y:S01]  /*123b0*/  VIADD R68, R0, 0xf ;  /* 0x0000000f00447836 */ /* 0x004fe20000000000 */
[----:B------:R-:W-:Y:S01]  /*123c0*/  ISETP.GE.AND P2, PT, R71, UR15, PT ;  /* 0x0000000f47007c0c */ /* 0x000fe2000bf46270 */
[----:B------:R-:W2:Y:S01]  /*123d0*/  LDCU UR52, c[0x0][0x39c] ;  /* 0x00007380ff3477ac */ /* 0x000ea20008000800 */
[----:B------:R-:W-:Y:S01]  /*123e0*/  ISETP.GE.AND P0, PT, R70, UR15, PT ;  /* 0x0000000f46007c0c */ /* 0x000fe2000bf06270 */
[----:B------:R-:W-:Y:S01]  /*123f0*/  IMAD.WIDE R70, R75, 0x4, R196 ;  /* 0x000000044b467825 */ /* 0x000fe200078e02c4 */
[----:B------:R-:W-:Y:S01]  /*12400*/  ISETP.LT.AND P1, PT, R199, UR71, !P1 ;  /* 0x00000047c7007c0c */ /* 0x000fe2000cf21270 */
[----:B------:R3:W-:Y:S01]  /*12410*/  @P3 STG.E desc[UR16][R72.64], R200 ;  /* 0x000000c848003986 */ /* 0x0007e2000c101910 */
[----:B------:R-:W-:Y:S01]  /*12420*/  ISETP.LT.AND P4, PT, R198, UR32, !P2 ;  /* 0x00000020c6007c0c */ /* 0x000fe2000d781270 */
[----:B------:R-:W1:Y:S01]  /*12430*/  LDCU UR73, c[0x0][0x398] ;  /* 0x00007300ff4977ac */ /* 0x000e620008000800 */
[----:B------:R-:W-:Y:S01]  /*12440*/  ISETP.GE.AND P3, PT, R68, UR15, PT ;  /* 0x0000000f44007c0c */ /* 0x000fe2000bf66270 */
[----:B------:R-:W-:Y:S01]  /*12450*/  IMAD.WIDE R68, R77, 0x4, R2 ;  /* 0x000000044d447825 */ /* 0x000fe200078e0202 */
[C---:B------:R-:W-:Y:S01]  /*12460*/  ISETP.LT.AND P2, PT, R199.reuse, UR10, !P2 ;  /* 0x0000000ac7007c0c */ /* 0x040fe2000d741270 */
[----:B------:R1:W-:Y:S01]  /*12470*/  @P6 STG.E desc[UR16][R70.64], R79 ;  /* 0x0000004f46006986 */ /* 0x0003e2000c101910 */
[C---:B------:R-:W-:Y:S01]  /*12480*/  ISETP.LT.AND P6, PT, R198.reuse, UR59, !P0 ;  /* 0x0000003bc6007c0c */ /* 0x040fe2000c7c1270 */
[----:B------:R-:W2:Y:S01]  /*12490*/  LDCU UR10, c[0x0][0x39c] ;  /* 0x00007380ff0a77ac */ /* 0x000ea20008000800 */
[----:B------:R-:W-:Y:S01]  /*124a0*/  ISETP.LT.AND P0, PT, R199, UR72, !P0 ;  /* 0x00000048c7007c0c */ /* 0x000fe2000c701270 */
[C---:B---3--:R-:W-:Y:S01]  /*124b0*/  IMAD.WIDE R72, R77.reuse, 0x4, R196 ;  /* 0x000000044d487825 */ /* 0x048fe200078e02c4 */
[----:B------:R3:W-:Y:S01]  /*124c0*/  @P5 STG.E desc[UR16][R68.64], R201 ;  /* 0x000000c944005986 */ /* 0x0007e2000c101910 */
[----:B------:R-:W2:Y:S02]  /*124d0*/  LDCU UR71, c[0x0][0x398] ;  /* 0x00007300ff4777ac */ /* 0x000ea40008000800 */
[----:B------:R-:W-:Y:S01]  /*124e0*/  VIADD R77, R77, UR19 ;  /* 0x000000134d4d7c36 */ /* 0x000fe20008000000 */
[----:B------:R2:W-:Y:S01]  /*124f0*/  @P1 STG.E desc[UR16][R72.64], R80 ;  /* 0x0000005048001986 */ /* 0x0005e2000c101910 */
[----:B------:R-:W4:Y:S02]  /*12500*/  LDCU UR32, c[0x0][0x398] ;  /* 0x00007300ff2077ac */ /* 0x000f240008000800 */
[C---:B-1----:R-:W-:Y:S01]  /*12510*/  IMAD.WIDE R70, R77.reuse, 0x4, R2 ;  /* 0x000000044d467825 */ /* 0x042fe200078e0202 */
[----:B------:R-:W-:Y:S01]  /*12520*/  ISETP.LT.AND P5, PT, R198, UR41, !P3 ;  /* 0x00000029c6007c0c */ /* 0x000fe2000dfa1270 */
[----:B------:R-:W1:Y:S02]  /*12530*/  LDCU UR41, c[0x0][0x39c] ;  /* 0x00007380ff2977ac */ /* 0x000e640008000800 */
[----:B---3--:R-:W-:Y:S01]  /*12540*/  IMAD.WIDE R68, R77, 0x4, R196 ;  /* 0x000000044d447825 */ /* 0x008fe200078e02c4 */
[----:B------:R-:W-:Y:S01]  /*12550*/  ISETP.LT.AND P3, PT, R199, UR57, !P3 ;  /* 0x00000039c7007c0c */ /* 0x000fe2000df61270 */
[----:B------:R-:W-:Y:S01]  /*12560*/  @P4 STG.E desc[UR16][R70.64], R202 ;  /* 0x000000ca46004986 */ /* 0x000fe2000c101910 */
[----:B------:R-:W-:Y:S01]  /*12570*/  ISETP.GE.AND P1, PT, R74, UR15, PT ;  /* 0x0000000f4a007c0c */ /* 0x000fe2000bf26270 */
[----:B------:R-:W-:Y:S01]  /*12580*/  VIADD R77, R77, UR19 ;  /* 0x000000134d4d7c36 */ /* 0x000fe20008000000 */
[----:B------:R-:W3:Y:S01]  /*12590*/  LDCU UR59, c[0x0][0x398] ;  /* 0x00007300ff3b77ac */ /* 0x000ee20008000800 */
[----:B------:R1:W-:Y:S02]  /*125a0*/  @P2 STG.E desc[UR16][R68.64], R81 ;  /* 0x0000005144002986 */ /* 0x0003e4000c101910 */
[C---:B--2---:R-:W-:Y:S01]  /*125b0*/  IMAD.WIDE R72, R77.reuse, 0x4, R2 ;  /* 0x000000044d487825 */ /* 0x044fe200078e0202 */
[----:B------:R-:W-:Y:S01]  /*125c0*/  ISETP.GE.AND P2, PT, R76, UR43, PT ;  /* 0x0000002b4c007c0c */ /* 0x000fe2000bf46270 */
[----:B------:R-:W2:Y:S02]  /*125d0*/  LDCU UR72, c[0x0][0x398] ;  /* 0x00007300ff4877ac */ /* 0x000ea40008000800 */
[C---:B------:R-:W-:Y:S01]  /*125e0*/  IMAD.WIDE R74, R77.reuse, 0x4, R196 ;  /* 0x000000044d4a7825 */ /* 0x040fe200078e02c4 */
[----:B------:R-:W-:Y:S01]  /*125f0*/  ISETP.LT.AND P4, PT, R198, UR77, !P1 ;  /* 0x0000004dc6007c0c */ /* 0x000fe2000cf81270 */
[----:B------:R2:W-:Y:S01]  /*12600*/  @P6 STG.E desc[UR16][R72.64], R252 ;  /* 0x000000fc48006986 */ /* 0x0005e2000c101910 */
[----:B------:R-:W-:Y:S01]  /*12610*/  IADD3 R76, PT, PT, R0, 0x12, RZ ;  /* 0x00000012004c7810 */ /* 0x000fe20007ffe0ff */
[----:B------:R-:W-:Y:S01]  /*12620*/  VIADD R77, R77, UR19 ;  /* 0x000000134d4d7c36 */ /* 0x000fe20008000000 */
[----:B------:R-:W-:Y:S01]  /*12630*/  ISETP.LT.AND P1, PT, R199, UR20, !P1 ;  /* 0x00000014c7007c0c */ /* 0x000fe2000cf21270 */
[----:B------:R2:W-:Y:S01]  /*12640*/  @P0 STG.E desc[UR16][R74.64], R82 ;  /* 0x000000524a000986 */ /* 0x0005e2000c101910 */
[----:B------:R-:W-:Y:S01]  /*12650*/  ISETP.GE.AND P0, PT, R76, UR68, PT ;  /* 0x000000444c007c0c */ /* 0x000fe2000bf06270 */
[C---:B-1----:R-:W-:Y:S01]  /*12660*/  IMAD.WIDE R68, R77.reuse, 0x4, R2 ;  /* 0x000000044d447825 */ /* 0x042fe200078e0202 */
[----:B------:R-:W-:Y:S01]  /*12670*/  ISETP.LT.AND P6, PT, R198, UR70, !P2 ;  /* 0x00000046c6007c0c */ /* 0x000fe2000d7c1270 */
[----:B------:R-:W1:Y:S02]  /*12680*/  LDCU UR77, c[0x0][0x39c] ;  /* 0x00007380ff4d77ac */ /* 0x000e640008000800 */
[----:B------:R-:W-:Y:S01]  /*12690*/  IMAD.WIDE R70, R77, 0x4, R196 ;  /* 0x000000044d467825 */ /* 0x000fe200078e02c4 */
[----:B------:R-:W-:Y:S01]  /*126a0*/  ISETP.LT.AND P2, PT, R199, UR58, !P2 ;  /* 0x0000003ac7007c0c */ /* 0x000fe2000d741270 */
[----:B------:R-:W1:Y:S02]  /*126b0*/  LDCU UR57, c[0x0][0x398] ;  /* 0x00007300ff3977ac */ /* 0x000e640008000800 */
[----:B------:R-:W-:-:S02]  /*126c0*/  VIADD R77, R77, UR19 ;  /* 0x000000134d4d7c36 */ /* 0x000fc40008000000 */
[----:B------:R-:W-:Y:S01]  /*126d0*/  VIADD R76, R0, 0x13 ;  /* 0x00000013004c7836 */ /* 0x000fe20000000000 */
[----:B------:R1:W-:Y:S01]  /*126e0*/  @P5 STG.E desc[UR16][R68.64], R251 ;  /* 0x000000fb44005986 */ /* 0x0003e2000c101910 */
[C---:B--2---:R-:W-:Y:S01]  /*126f0*/  IMAD.WIDE R72, R77.reuse, 0x4, R2 ;  /* 0x000000044d487825 */ /* 0x044fe200078e0202 */
[----:B------:R-:W-:Y:S01]  /*12700*/  ISETP.LT.AND P5, PT, R198, UR49, !P0 ;  /* 0x00000031c6007c0c */ /* 0x000fe2000c7a1270 */
[----:B------:R-:W2:Y:S01]  /*12710*/  LDCU UR15, c[0x0][0x398] ;  /* 0x00007300ff0f77ac */ /* 0x000ea20008000800 */
[----:B------:R3:W-:Y:S01]  /*12720*/  @P3 STG.E desc[UR16][R70.64], R83 ;  /* 0x0000005346003986 */ /* 0x0007e2000c101910 */
[C---:B------:R-:W-:Y:S01]  /*12730*/  IMAD.WIDE R74, R77.reuse, 0x4, R196 ;  /* 0x000000044d4a7825 */ /* 0x040fe200078e02c4 */
[----:B------:R-:W-:Y:S01]  /*12740*/  ISETP.GE.AND P3, PT, R76, UR12, PT ;  /* 0x0000000c4c007c0c */ /* 0x000fe2000bf66270 */
[----:B------:R-:W2:Y:S01]  /*12750*/  LDCU UR70, c[0x0][0x39c] ;  /* 0x00007380ff4677ac */ /* 0x000ea20008000800 */
[----:B------:R-:W-:Y:S01]  /*12760*/  IADD3 R76, PT, PT, R0, 0x14, RZ ;  /* 0x00000014004c7810 */ /* 0x000fe20007ffe0ff */
[----:B------:R-:W-:Y:S01]  /*12770*/  VIADD R77, R77, UR19 ;  /* 0x000000134d4d7c36 */ /* 0x000fe20008000000 */
[----:B------:R-:W-:Y:S01]  /*12780*/  ISETP.LT.AND P0, PT, R199, UR39, !P0 ;  /* 0x00000027c7007c0c */ /* 0x000fe2000c701270 */
[----:B------:R2:W-:Y:S01]  /*12790*/  @P4 STG.E desc[UR16][R72.64], R250 ;  /* 0x000000fa48004986 */ /* 0x0005e2000c101910 */
[----:B------:R-:W4:Y:S01]  /*127a0*/  LDCU UR20, c[0x0][0x398] ;  /* 0x00007300ff1477ac */ /* 0x000f220008000800 */
[----:B-1----:R-:W-:-:S02]  /*127b0*/  IMAD.WIDE R68, R77, 0x4, R2 ;  /* 0x000000044d447825 */ /* 0x002fc400078e0202 */
[----:B------:R1:W-:Y:S01]  /*127c0*/  @P1 STG.E desc[UR16][R74.64], R84 ;  /* 0x000000544a001986 */ /* 0x0003e2000c101910 */
[----:B------:R-:W-:Y:S01]  /*127d0*/  ISETP.GE.AND P1, PT, R76, UR45, PT ;  /* 0x0000002d4c007c0c */ /* 0x000fe2000bf26270 */
[C---:B---3--:R-:W-:Y:S01]  /*127e0*/  IMAD.WIDE R70, R77.reuse, 0x4, R196 ;  /* 0x000000044d467825 */ /* 0x048fe200078e02c4 */
[----:B------:R-:W-:Y:S01]  /*127f0*/  ISETP.LT.AND P4, PT, R198, UR69, !P3 ;  /* 0x00000045c6007c0c */ /* 0x000fe2000df81270 */
[----:B------:R3:W-:Y:S01]  /*12800*/  @P6 STG.E desc[UR16][R68.64], R249 ;  /* 0x000000f944006986 */ /* 0x0007e2000c101910 */
[----:B------:R-:W4:Y:S01]  /*12810*/  LDCU UR43, c[0x0][0x398] ;  /* 0x00007300ff2b77ac */ /* 0x000f220008000800 */
[----:B------:R-:W-:Y:S02]  /*12820*/  VIADD R77, R77, UR19 ;  /* 0x000000134d4d7c36 */ /* 0x000fe40008000000 */
[----:B------:R-:W-:Y:S01]  /*12830*/  VIADD R76, R0, 0x15 ;  /* 0x00000015004c7836 */ /* 0x000fe20000000000 */
[----:B------:R-:W-:Y:S01]  /*12840*/  ISETP.LT.AND P3, PT, R199, UR6, !P3 ;  /* 0x00000006c7007c0c */ /* 0x000fe2000df61270 */
[C---:B--2---:R-:W-:Y:S01]  /*12850*/  IMAD.WIDE R72, R77.reuse, 0x4, R2 ;  /* 0x000000044d487825 */ /* 0x044fe200078e0202 */
[----:B------:R2:W-:Y:S01]  /*12860*/  @P2 STG.E desc[UR16][R70.64], R85 ;  /* 0x0000005546002986 */ /* 0x0005e2000c101910 */
[----:B------:R-:W-:Y:S01]  /*12870*/  ISETP.LT.AND P6, PT, R198, UR38, !P1 ;  /* 0x00000026c6007c0c */ /* 0x000fe2000cfc1270 */
[----:B------:R-:W4:Y:S01]  /*12880*/  LDCU UR49, c[0x0][0x39c] ;  /* 0x00007380ff3177ac */ /* 0x000f220008000800 */
[----:B-1----:R-:W-:Y:S01]  /*12890*/  IMAD.WIDE R74, R77, 0x4, R196 ;  /* 0x000000044d4a7825 */ /* 0x002fe200078e02c4 */
[----:B------:R-:W-:-:S02]  /*128a0*/  ISETP.GE.AND P2, PT, R76, UR54, PT ;  /* 0x000000364c007c0c */ /* 0x000fc4000bf46270 */
[----:B------:R-:W-:Y:S01]  /*128b0*/  IADD3 R76, PT, PT, R0, 0x16, RZ ;  /* 0x00000016004c7810 */ /* 0x000fe20007ffe0ff */
[----:B------:R-:W-:Y:S01]  /*128c0*/  VIADD R77, R77, UR19 ;  /* 0x000000134d4d7c36 */ /* 0x000fe20008000000 */
[----:B------:R-:W-:Y:S01]  /*128d0*/  ISETP.LT.AND P1, PT, R199, UR35, !P1 ;  /* 0x00000023c7007c0c */ /* 0x000fe2000cf21270 */
[----:B------:R1:W-:Y:S01]  /*128e0*/  @P5 STG.E desc[UR16][R72.64], R248 ;  /* 0x000000f848005986 */ /* 0x0003e2000c101910 */
[----:B------:R-:W4:Y:S01]  /*128f0*/  LDCU UR58, c[0x0][0x398] ;  /* 0x00007300ff3a77ac */ /* 0x000f220008000800 */
[C---:B---3--:R-:W-:Y:S02]  /*12900*/  IMAD.WIDE R68, R77.reuse, 0x4, R2 ;  /* 0x000000044d447825 */ /* 0x048fe400078e0202 */
[----:B------:R3:W-:Y:S01]  /*12910*/  @P0 STG.E desc[UR16][R74.64], R86 ;  /* 0x000000564a000986 */ /* 0x0007e2000c101910 */
[----:B------:R-:W-:Y:S01]  /*12920*/  ISETP.GE.AND P0, PT, R76, UR65, PT ;  /* 0x000000414c007c0c */ /* 0x000fe2000bf06270 */
[C---:B--2---:R-:W-:Y:S01]  /*12930*/  IMAD.WIDE R70, R77.reuse, 0x4, R196 ;  /* 0x000000044d467825 */ /* 0x044fe200078e02c4 */
[----:B------:R-:W-:Y:S01]  /*12940*/  ISETP.LT.AND P5, PT, R198, UR67, !P2 ;  /* 0x00000043c6007c0c */ /* 0x000fe2000d7a1270 */
[----:B------:R2:W-:Y:S01]  /*12950*/  @P4 STG.E desc[UR16][R68.64], R247 ;  /* 0x000000f744004986 */ /* 0x0005e2000c101910 */
[----:B------:R-:W4:Y:S01]  /*12960*/  LDCU UR68, c[0x0][0x398] ;  /* 0x00007300ff4477ac */ /* 0x000f220008000800 */
[----:B------:R-:W-:-:S02]  /*12970*/  VIADD R77, R77, UR19 ;  /* 0x000000134d4d7c36 */ /* 0x000fc40008000000 */
[----:B------:R-:W-:Y:S01]  /*12980*/  VIADD R76, R0, 0x17 ;  /* 0x00000017004c7836 */ /* 0x000fe20000000000 */
[----:B------:R-:W-:Y:S01]  /*12990*/  ISETP.LT.AND P2, PT, R199, UR30, !P2 ;  /* 0x0000001ec7007c0c */ /* 0x000fe2000d741270 */
[C---:B-1----:R-:W-:Y:S01]  /*129a0*/  IMAD.WIDE R72, R77.reuse, 0x4, R2 ;  /* 0x000000044d487825 */ /* 0x042fe200078e0202 */
[----:B------:R1:W-:Y:S01]  /*129b0*/  @P3 STG.E desc[UR16][R70.64], R87 ;  /* 0x0000005746003986 */ /* 0x0003e2000c101910 */
[----:B------:R-:W-:Y:S01]  /*129c0*/  ISETP.LT.AND P4, PT, R198, UR40, !P0 ;  /* 0x00000028c6007c0c */ /* 0x000fe2000c781270 */
[----:B------:R-:W4:Y:S01]  /*129d0*/  LDCU UR39, c[0x0][0x398] ;  /* 0x00007300ff2777ac */ /* 0x000f220008000800 */
[C---:B---3--:R-:W-:Y:S01]  /*129e0*/  IMAD.WIDE R74, R77.reuse, 0x4, R196 ;  /* 0x000000044d4a7825 */ /* 0x048fe200078e02c4 */
[----:B------:R-:W-:Y:S02]  /*129f0*/  ISETP.GE.AND P3, PT, R76, UR55, PT ;  /* 0x000000374c007c0c */ /* 0x000fe4000bf66270 */
[----:B------:R-:W-:Y:S01]  /*12a00*/  IADD3 R76, PT, PT, R0, 0x18, RZ ;  /* 0x00000018004c7810 */ /* 0x000fe20007ffe0ff */
[----:B------:R-:W-:Y:S01]  /*12a10*/  VIADD R77, R77, UR19 ;  /* 0x000000134d4d7c36 */ /* 0x000fe20008000000 */
[----:B------:R-:W-:Y:S01]  /*12a20*/  ISETP.LT.AND P0, PT, R199, UR33, !P0 ;  /* 0x00000021c7007c0c */ /* 0x000fe2000c701270 */
[----:B------:R3:W-:Y:S01]  /*12a30*/  @P6 STG.E desc[UR16][R72.64], R246 ;  /* 0x000000f648006986 */ /* 0x0007e2000c101910 */
[----:B------:R-:W4:Y:S01]  /*12a40*/  LDCU UR69, c[0x0][0x39c] ;  /* 0x00007380ff4577ac */ /* 0x000f220008000800 */
[----:B--2---:R-:W-:-:S02]  /*12a50*/  IMAD.WIDE R68, R77, 0x4, R2 ;  /* 0x000000044d447825 */ /* 0x004fc400078e0202 */
[----:B------:R2:W-:Y:S01]  /*12a60*/  @P1 STG.E desc[UR16][R74.64], R88 ;  /* 0x000000584a001986 */ /* 0x0005e2000c101910 */
[----:B------:R-:W-:Y:S01]  /*12a70*/  ISETP.GE.AND P1, PT, R76, UR46, PT ;  /* 0x0000002e4c007c0c */ /* 0x000fe2000bf26270 */
[C---:B-1----:R-:W-:Y:S01]  /*12a80*/  IMAD.WIDE R70, R77.reuse, 0x4, R196 ;  /* 0x000000044d467825 */ /* 0x042fe200078e02c4 */
[----:B------:R-:W-:Y:S01]  /*12a90*/  ISETP.LT.AND P6, PT, R198, UR76, !P3 ;  /* 0x0000004cc6007c0c */ /* 0x000fe2000dfc1270 */
[----:B------:R1:W-:Y:S01]  /*12aa0*/  @P5 STG.E desc[UR16][R68.64], R245 ;  /* 0x000000f544005986 */ /* 0x0003e2000c101910 */
[----:B------:R-:W4:Y:S01]  /*12ab0*/  LDCU UR12, c[0x0][0x398] ;  /* 0x00007300ff0c77ac */ /* 0x000f220008000800 */
[----:B------:R-:W-:Y:S02]  /*12ac0*/  VIADD R77, R77, UR19 ;  /* 0x000000134d4d7c36 */ /* 0x000fe40008000000 */
[----:B------:R-:W-:Y:S01]  /*12ad0*/  VIADD R76, R0, 0x19 ;  /* 0x00000019004c7836 */ /* 0x000fe20000000000 */
[----:B------:R-:W-:Y:S01]  /*12ae0*/  ISETP.LT.AND P3, PT, R199, UR66, !P3 ;  /* 0x00000042c7007c0c */ /* 0x000fe2000df61270 */
[C---:B---3--:R-:W-:Y:S01]  /*12af0*/  IMAD.WIDE R72, R77.reuse, 0x4, R2 ;  /* 0x000000044d487825 */ /* 0x048fe200078e0202 */
[----:B------:R3:W-:Y:S01]  /*12b00*/  @P2 STG.E desc[UR16][R70.64], R89 ;  /* 0x0000005946002986 */ /* 0x0007e2000c101910 */
[----:B------:R-:W-:Y:S01]  /*12b10*/  ISETP.LT.AND P5, PT, R198, UR56, !P1 ;  /* 0x00000038c6007c0c */ /* 0x000fe2000cfa1270 */
[----:B------:R-:W4:Y:S01]  /*12b20*/  LDCU UR6, c[0x0][0x398] ;  /* 0x00007300ff0677ac */ /* 0x000f220008000800 */
[----:B--2---:R-:W-:Y:S01]  /*12b30*/  IMAD.WIDE R74, R77, 0x4, R196 ;  /* 0x000000044d4a7825 */ /* 0x004fe200078e02c4 */
[----:B------:R-:W-:-:S02]  /*12b40*/  ISETP.GE.AND P2, PT, R76, UR64, PT ;  /* 0x000000404c007c0c */ /* 0x000fc4000bf46270 */
[----:B------:R-:W-:Y:S01]  /*12b50*/  IADD3 R76, PT, PT, R0, 0x1a, RZ ;  /* 0x0000001a004c7810 */ /* 0x000fe20007ffe0ff */
[----:B------:R-:W-:Y:S01]  /*12b60*/  VIADD R77, R77, UR19 ;  /* 0x000000134d4d7c36 */ /* 0x000fe20008000000 */
[----:B------:R-:W-:Y:S01]  /*12b70*/  ISETP.LT.AND P1, PT, R199, UR8, !P1 ;  /* 0x00000008c7007c0c */ /* 0x000fe2000cf21270 */
[----:B------:R2:W-:Y:S01]  /*12b80*/  @P4 STG.E desc[UR16][R72.64], R244 ;  /* 0x000000f448004986 */ /* 0x0005e2000c101910 */
[----:B------:R-:W5:Y:S01]  /*12b90*/  LDCU UR38, c[0x0][0x39c] ;  /* 0x00007380ff2677ac */ /* 0x000f620008000800 */
[C---:B-1----:R-:W-:Y:S02]  /*12ba0*/  IMAD.WIDE R68, R77.reuse, 0x4, R2 ;  /* 0x000000044d447825 */ /* 0x042fe400078e0202 */
[----:B------:R1:W-:Y:S01]  /*12bb0*/  @P0 STG.E desc[UR16][R74.64], R90 ;  /* 0x0000005a4a000986 */ /* 0x0003e2000c101910 */
[----:B------:R-:W-:Y:S01]  /*12bc0*/  ISETP.GE.AND P0, PT, R76, UR44, PT ;  /* 0x0000002c4c007c0c */ /* 0x000fe2000bf06270 */
[C---:B---3--:R-:W-:Y:S01]  /*12bd0*/  IMAD.WIDE R70, R77.reuse, 0x4, R196 ;  /* 0x000000044d467825 */ /* 0x048fe200078e02c4 */
[----:B------:R-:W-:Y:S01]  /*12be0*/  ISETP.LT.AND P4, PT, R198, UR62, !P2 ;  /* 0x0000003ec6007c0c */ /* 0x000fe2000d781270 */
[----:B------:R3:W-:Y:S01]  /*12bf0*/  @P6 STG.E desc[UR16][R68.64], R243 ;  /* 0x000000f344006986 */ /* 0x0007e2000c101910 */
[----:B------:R-:W5:Y:S01]  /*12c00*/  LDCU UR45, c[0x0][0x398] ;  /* 0x00007300ff2d77ac */ /* 0x000f620008000800 */
[----:B------:R-:W-:-:S02]  /*12c10*/  VIADD R77, R77, UR19 ;  /* 0x000000134d4d7c36 */ /* 0x000fc40008000000 */
[----:B------:R-:W-:Y:S01]  /*12c20*/  VIADD R76, R0, 0x1b ;  /* 0x0000001b004c7836 */ /* 0x000fe20000000000 */
[----:B------:R-:W-:Y:S01]  /*12c30*/  ISETP.LT.AND P2, PT, R199, UR4, !P2 ;  /* 0x00000004c7007c0c */ /* 0x000fe2000d741270 */
[C---:B--2---:R-:W-:Y:S01]  /*12c40*/  IMAD.WIDE R72, R77.reuse, 0x4, R2 ;  /* 0x000000044d487825 */ /* 0x044fe200078e0202 */
[----:B------:R2:W-:Y:S01]  /*12c50*/  @P3 STG.E desc[UR16][R70.64], R91 ;  /* 0x0000005b46003986 */ /* 0x0005e2000c101910 */
[----:B----4-:R-:W-:Y:S01]  /*12c60*/  ISETP.LT.AND P6, PT, R198, UR26, !P0 ;  /* 0x0000001ac6007c0c */ /* 0x010fe2000c7c1270 */
[----:B------:R-:W4:Y:S01]  /*12c70*/  LDCU UR35, c[0x0][0x398] ;  /* 0x00007300ff2377ac */ /* 0x000f220008000800 */
[C---:B-1----:R-:W-:Y:S01]  /*12c80*/  IMAD.WIDE R74, R77.reuse, 0x4, R196 ;  /* 0x000000044d4a7825 */ /* 0x042fe200078e02c4 */
[----:B------:R-:W-:Y:S02]  /*12c90*/  ISETP.GE.AND P3, PT, R76, UR63, PT ;  /* 0x0000003f4c007c0c */ /* 0x000fe4000bf66270 */
[----:B------:R-:W-:Y:S01]  /*12ca0*/  IADD3 R76, PT, PT, R0, 0x1c, RZ ;  /* 0x0000001c004c7810 */ /* 0x000fe20007ffe0ff */
[----:B------:R-:W-:Y:S01]  /*12cb0*/  VIADD R77, R77, UR19 ;  /* 0x000000134d4d7c36 */ /* 0x000fe20008000000 */
[----:B------:R-:W-:Y:S01]  /*12cc0*/  ISETP.LT.AND P0, PT, R199, UR36, !P0 ;  /* 0x00000024c7007c0c */ /* 0x000fe2000c701270 */
[----:B------:R1:W-:Y:S01]  /*12cd0*/  @P5 STG.E desc[UR16][R72.64], R242 ;  /* 0x000000f248005986 */ /* 0x0003e2000c101910 */
[----:B------:R-:W4:Y:S01]  /*12ce0*/  LDCU UR67, c[0x0][0x39c] ;  /* 0x00007380ff4377ac */ /* 0x000f220008000800 */
[----:B---3--:R-:W-:-:S02]  /*12cf0*/  IMAD.WIDE R68, R77, 0x4, R2 ;  /* 0x000000044d447825 */ /* 0x008fc400078e0202 */
[----:B------:R3:W-:Y:S01]  /*12d00*/  @P1 STG.E desc[UR16][R74.64], R92 ;  /* 0x0000005c4a001986 */ /* 0x0007e2000c101910 */
[----:B------:R-:W-:Y:S01]  /*12d10*/  ISETP.GE.AND P1, PT, R76, UR42, PT ;  /* 0x0000002a4c007c0c */ /* 0x000fe2000bf26270 */
[C---:B--2---:R-:W-:Y:S01]  /*12d20*/  IMAD.WIDE R70, R77.reuse, 0x4, R196 ;  /* 0x000000044d467825 */ /* 0x044fe200078e02c4 */
[----:B------:R-:W-:Y:S01]  /*12d30*/  ISETP.LT.AND P5, PT, R198, UR14, !P3 ;  /* 0x0000000ec6007c0c */ /* 0x000fe2000dfa1270 */
[----:B------:R2:W-:Y:S01]  /*12d40*/  @P4 STG.E desc[UR16][R68.64], R241 ;  /* 0x000000f144004986 */ /* 0x0005e2000c101910 */
[----:B------:R-:W4:Y:S01]  /*12d50*/  LDCU UR54, c[0x0][0x398] ;  /* 0x00007300ff3677ac */ /* 0x000f220008000800 */
[----:B------:R-:W-:Y:S02]  /*12d60*/  VIADD R77, R77, UR19 ;  /* 0x000000134d4d7c36 */ /* 0x000fe40008000000 */
[----:B------:R-:W-:Y:S01]  /*12d70*/  VIADD R76, R0, 0x1d ;  /* 0x0000001d004c7836 */ /* 0x000fe20000000000 */
[----:B------:R-:W-:Y:S01]  /*12d80*/  ISETP.LT.AND P3, PT, R199, UR53, !P3 ;  /* 0x00000035c7007c0c */ /* 0x000fe2000df61270 */
[C---:B-1----:R-:W-:Y:S01]  /*12d90*/  IMAD.WIDE R72, R77.reuse, 0x4, R2 ;  /* 0x000000044d487825 */ /* 0x042fe200078e0202 */
[----:B------:R1:W-:Y:S01]  /*12da0*/  @P2 STG.E desc[UR16][R70.64], R93 ;  /* 0x0000005d46002986 */ /* 0x0003e2000c101910 */
[----:B------:R-:W-:Y:S01]  /*12db0*/  ISETP.LT.AND P4, PT, R198, UR37, !P1 ;  /* 0x00000025c6007c0c */ /* 0x000fe2000cf81270 */
[----:B------:R-:W4:Y:S01]  /*12dc0*/  LDCU UR30, c[0x0][0x398] ;  /* 0x00007300ff1e77ac */ /* 0x000f220008000800 */
[----:B---3--:R-:W-:Y:S01]  /*12dd0*/  IMAD.WIDE R74, R77, 0x4, R196 ;  /* 0x000000044d4a7825 */ /* 0x008fe200078e02c4 */
[----:B------:R-:W-:-:S02]  /*12de0*/  ISETP.GE.AND P2, PT, R76, UR61, PT ;  /* 0x0000003d4c007c0c */ /* 0x000fc4000bf46270 */
[----:B------:R-:W-:Y:S01]  /*12df0*/  IADD3 R76, PT, PT, R0, 0x1e, RZ ;  /* 0x0000001e004c7810 */ /* 0x000fe20007ffe0ff */
[----:B------:R-:W-:Y:S01]  /*12e00*/  VIADD R77, R77, UR19 ;  /* 0x000000134d4d7c36 */ /* 0x000fe20008000000 */
[----:B------:R-:W-:Y:S01]  /*12e10*/  ISETP.LT.AND P1, PT, R199, UR34, !P1 ;  /* 0x00000022c7007c0c */ /* 0x000fe2000cf21270 */
[----:B------:R3:W-:Y:S01]  /*12e20*/  @P6 STG.E desc[UR16][R72.64], R240 ;  /* 0x000000f048006986 */ /* 0x0007e2000c101910 */
[----:B------:R-:W4:Y:S01]  /*12e30*/  LDCU UR76, c[0x0][0x39c] ;  /* 0x00007380ff4c77ac */ /* 0x000f220008000800 */
[C---:B--2---:R-:W-:Y:S02]  /*12e40*/  IMAD.WIDE R68, R77.reuse, 0x4, R2 ;  /* 0x000000044d447825 */ /* 0x044fe400078e0202 */
[----:B------:R2:W-:Y:S01]  /*12e50*/  @P0 STG.E desc[UR16][R74.64], R94 ;  /* 0x0000005e4a000986 */ /* 0x0005e2000c101910 */
[----:B-----5:R-:W-:Y:S01]  /*12e60*/  ISETP.GE.AND P0, PT, R76, UR22, PT ;  /* 0x000000164c007c0c */ /* 0x020fe2000bf06270 */
[C---:B-1----:R-:W-:Y:S01]  /*12e70*/  IMAD.WIDE R70, R77.reuse, 0x4, R196 ;  /* 0x000000044d467825 */ /* 0x042fe200078e02c4 */
[----:B------:R-:W-:Y:S01]  /*12e80*/  ISETP.LT.AND P6, PT, R198, UR74, !P2 ;  /* 0x0000004ac6007c0c */ /* 0x000fe2000d7c1270 */
[----:B------:R1:W-:Y:S01]  /*12e90*/  @P5 STG.E desc[UR16][R68.64], R239 ;  /* 0x000000ef44005986 */ /* 0x0003e2000c101910 */
[----:B------:R-:W5:Y:S01]  /*12ea0*/  LDCU UR40, c[0x0][0x39c] ;  /* 0x00007380ff2877ac */ /* 0x000f620008000800 */
[----:B------:R-:W-:-:S02]  /*12eb0*/  VIADD R77, R77, UR19 ;  /* 0x000000134d4d7c36 */ /* 0x000fc40008000000 */
[----:B------:R-:W-:Y:S01]  /*12ec0*/  VIADD R76, R0, 0x1f ;  /* 0x0000001f004c7836 */ /* 0x000fe20000000000 */
[----:B------:R-:W-:Y:S01]  /*12ed0*/  ISETP.LT.AND P2, PT, R199, UR51, !P2 ;  /* 0x00000033c7007c0c */ /* 0x000fe2000d741270 */
[C---:B---3--:R-:W-:Y:S01]  /*12ee0*/  IMAD.WIDE R72, R77.reuse, 0x4, R2 ;  /* 0x000000044d487825 */ /* 0x048fe200078e0202 */
[----:B------:R3:W-:Y:S01]  /*12ef0*/  @P3 STG.E desc[UR16][R70.64], R95 ;  /* 0x0000005f46003986 */ /* 0x0007e2000c101910 */
[----:B------:R-:W-:Y:S01]  /*12f00*/  ISETP.LT.AND P5, PT, R198, UR24, !P0 ;  /* 0x00000018c6007c0c */ /* 0x000fe2000c7a1270 */
[----:B------:R-:W4:Y:S01]  /*12f10*/  LDCU UR65, c[0x0][0x398] ;  /* 0x00007300ff4177ac */ /* 0x000f220008000800 */
[C---:B--2---:R-:W-:Y:S01]  /*12f20*/  IMAD.WIDE R74, R77.reuse, 0x4, R196 ;  /* 0x000000044d4a7825 */ /* 0x044fe200078e02c4 */
[----:B------:R-:W-:Y:S02]  /*12f30*/  ISETP.GE.AND P3, PT, R76, UR60, PT ;  /* 0x0000003c4c007c0c */ /* 0x000fe4000bf66270 */
        /* <DEDUP_REMOVED lines=61> */
[C---:B--2---:R-:W-:Y:S01]  /*13310*/  IMAD.WIDE R74, R77.reuse, 0x4, R196 ;  /* 0x000000044d4a7825 */ /* 0x044fe200078e02c4 */
[----:B------:R-:W-:Y:S01]  /*13320*/  ISETP.GE.AND P2, PT, R76, UR70, PT ;  /* 0x000000464c007c0c */ /* 0x000fe2000bf46270 */
[----:B------:R2:W-:Y:S01]  /*13330*/  @P3 STG.E desc[UR16][R72.64], R232 ;  /* 0x000000e848003986 */ /* 0x0005e2000c101910 */
[----:B------:R-:W4:Y:S01]  /*13340*/  LDCU UR64, c[0x0][0x398] ;  /* 0x00007300ff4077ac */ /* 0x000f220008000800 */
[----:B------:R-:W-:Y:S01]  /*13350*/  VIADD R77, R77, UR19 ;  /* 0x000000134d4d7c36 */ /* 0x000fe20008000000 */
[----:B------:R-:W-:Y:S01]  /*13360*/  IADD3 R76, PT, PT, R0, 0x26, RZ ;  /* 0x00000026004c7810 */ /* 0x000fe20007ffe0ff */
[----:B------:R2:W-:Y:S01]  /*13370*/  @P0 STG.E desc[UR16][R74.64], R102 ;  /* 0x000000664a000986 */ /* 0x0005e2000c101910 */
[----:B------:R-:W-:Y:S01]  /*13380*/  ISETP.LT.AND P1, PT, R199, UR43, !P1 ;  /* 0x0000002bc7007c0c */ /* 0x000fe2000cf21270 */
[C---:B-1----:R-:W-:Y:S01]  /*13390*/  IMAD.WIDE R68, R77.reuse, 0x4, R2 ;  /* 0x000000044d447825 */ /* 0x042fe200078e0202 */
[----:B------:R-:W-:Y:S01]  /*133a0*/  ISETP.GE.AND P0, PT, R76, UR49, PT ;  /* 0x000000314c007c0c */ /* 0x000fe2000bf06270 */
[----:B------:R-:W1:Y:S02]  /*133b0*/  LDCU UR4, c[0x0][0x398] ;  /* 0x00007300ff0477ac */ /* 0x000e640008000800 */
[C---:B---3--:R-:W-:Y:S01]  /*133c0*/  IMAD.WIDE R70, R77.reuse, 0x4, R196 ;  /* 0x000000044d467825 */ /* 0x048fe200078e02c4 */
[----:B------:R-:W-:Y:S01]  /*133d0*/  ISETP.LT.AND P3, PT, R198, UR58, !P2 ;  /* 0x0000003ac6007c0c */ /* 0x000fe2000d761270 */
[----:B------:R3:W-:Y:S01]  /*133e0*/  @P6 STG.E desc[UR16][R68.64], R231 ;  /* 0x000000e744006986 */ /* 0x0007e2000c101910 */
[----:B------:R-:W1:Y:S01]  /*133f0*/  LDCU UR37, c[0x0][0x39c] ;  /* 0x00007380ff2577ac */ /* 0x000e620008000800 */
[----:B------:R-:W-:-:S02]  /*13400*/  VIADD R77, R77, UR19 ;  /* 0x000000134d4d7c36 */ /* 0x000fc40008000000 */
[----:B------:R-:W-:Y:S01]  /*13410*/  VIADD R76, R0, 0x27 ;  /* 0x00000027004c7836 */ /* 0x000fe20000000000 */
[----:B------:R-:W-:Y:S01]  /*13420*/  ISETP.LT.AND P2, PT, R199, UR68, !P2 ;  /* 0x00000044c7007c0c */ /* 0x000fe2000d741270 */
[C---:B--2---:R-:W-:Y:S01]  /*13430*/  IMAD.WIDE R72, R77.reuse, 0x4, R2 ;  /* 0x000000044d487825 */ /* 0x044fe200078e0202 */
[----:B------:R2:W-:Y:S01]  /*13440*/  @P4 STG.E desc[UR16][R70.64], R103 ;  /* 0x0000006746004986 */ /* 0x0005e2000c101910 */
[----:B------:R-:W-:Y:S01]  /*13450*/  ISETP.LT.AND P6, PT, R198, UR39, !P0 ;  /* 0x00000027c6007c0c */ /* 0x000fe2000c7c1270 */
[----:B------:R-:W1:Y:S01]  /*13460*/  LDCU UR44, c[0x0][0x398] ;  /* 0x00007300ff2c77ac */ /* 0x000e620008000800 */
[C---:B------:R-:W-:Y:S01]  /*13470*/  IMAD.WIDE R74, R77.reuse, 0x4, R196 ;  /* 0x000000044d4a7825 */ /* 0x040fe200078e02c4 */
[----:B------:R-:W-:Y:S01]  /*13480*/  ISETP.GE.AND P4, PT, R76, UR69, PT ;  /* 0x000000454c007c0c */ /* 0x000fe2000bf86270 */
[----:B------:R1:W-:Y:S01]  /*13490*/  @P5 STG.E desc[UR16][R72.64], R230 ;  /* 0x000000e648005986 */ /* 0x0003e2000c101910 */
[----:B------:R-:W4:Y:S01]  /*134a0*/  LDCU UR36, c[0x0][0x398] ;  /* 0x00007300ff2477ac */ /* 0x000f220008000800 */
[----:B------:R-:W-:Y:S01]  /*134b0*/  VIADD R77, R77, UR19 ;  /* 0x000000134d4d7c36 */ /* 0x000fe20008000000 */
[----:B------:R-:W-:-:S02]  /*134c0*/  ISETP.LT.AND P0, PT, R199, UR12, !P0 ;  /* 0x0000000cc7007c0c */ /* 0x000fc4000c701270 */
[----:B------:R-:W-:Y:S01]  /*134d0*/  IADD3 R76, PT, PT, R0, 0x28, RZ ;  /* 0x00000028004c7810 */ /* 0x000fe20007ffe0ff */
[C---:B---3--:R-:W-:Y:S01]  /*134e0*/  IMAD.WIDE R68, R77.reuse, 0x4, R2 ;  /* 0x000000044d447825 */ /* 0x048fe200078e0202 */
[----:B------:R-:W-:Y:S01]  /*134f0*/  ISETP.LT.AND P5, PT, R198, UR6, !P4 ;  /* 0x00000006c6007c0c */ /* 0x000fe2000e7a1270 */
[----:B------:R3:W-:Y:S01]  /*13500*/  @P1 STG.E desc[UR16][R74.64], R104 ;  /* 0x000000684a001986 */ /* 0x0007e2000c101910 */
[----:B------:R-:W4:Y:S01]  /*13510*/  LDCU UR63, c[0x0][0x398] ;  /* 0x00007300ff3f77ac */ /* 0x000f220008000800 */
[C---:B--2---:R-:W-:Y:S01]  /*13520*/  IMAD.WIDE R70, R77.reuse, 0x4, R196 ;  /* 0x000000044d467825 */ /* 0x044fe200078e02c4 */
[----:B------:R-:W2:Y:S03]  /*13530*/  LDCU UR74, c[0x0][0x39c] ;  /* 0x00007380ff4a77ac */ /* 0x000ea60008000800 */
[----:B------:R-:W-:Y:S01]  /*13540*/  VIADD R77, R77, UR19 ;  /* 0x000000134d4d7c36 */ /* 0x000fe20008000000 */
[----:B------:R-:W-:Y:S01]  /*13550*/  ISETP.GE.AND P1, PT, R76, UR38, PT ;  /* 0x000000264c007c0c */ /* 0x000fe2000bf26270 */
[----:B------:R2:W-:Y:S01]  /*13560*/  @P3 STG.E desc[UR16][R68.64], R229 ;  /* 0x000000e544003986 */ /* 0x0005e2000c101910 */
[----:B------:R-:W5:Y:S01]  /*13570*/  LDCU UR53, c[0x0][0x398] ;  /* 0x00007300ff3577ac */ /* 0x000f620008000800 */
[----:B-1----:R-:W-:Y:S01]  /*13580*/  IMAD.WIDE R72, R77, 0x4, R2 ;  /* 0x000000044d487825 */ /* 0x002fe200078e0202 */
[----:B------:R-:W-:Y:S01]  /*13590*/  ISETP.LT.AND P4, PT, R199, UR45, !P4 ;  /* 0x0000002dc7007c0c */ /* 0x000fe2000e781270 */
[----:B------:R-:W1:Y:S02]  /*135a0*/  LDCU UR42, c[0x0][0x398] ;  /* 0x00007300ff2a77ac */ /* 0x000e640008000800 */
[C---:B---3--:R-:W-:Y:S01]  /*135b0*/  IMAD.WIDE R74, R77.reuse, 0x4, R196 ;  /* 0x000000044d4a7825 */ /* 0x048fe200078e02c4 */
[----:B------:R3:W-:Y:S01]  /*135c0*/  @P2 STG.E desc[UR16][R70.64], R105 ;  /* 0x0000006946002986 */ /* 0x0007e2000c101910 */
[----:B------:R-:W1:Y:S02]  /*135d0*/  LDCU UR34, c[0x0][0x398] ;  /* 0x00007300ff2277ac */ /* 0x000e640008000800 */
[----:B------:R-:W-:-:S02]  /*135e0*/  VIADD R77, R77, UR19 ;  /* 0x000000134d4d7c36 */ /* 0x000fc40008000000 */
[----:B------:R-:W-:Y:S01]  /*135f0*/  VIADD R76, R0, 0x29 ;  /* 0x00000029004c7836 */ /* 0x000fe20000000000 */
[----:B----4-:R-:W-:Y:S01]  /*13600*/  ISETP.LT.AND P2, PT, R198, UR35, !P1 ;  /* 0x00000023c6007c0c */ /* 0x010fe2000cf41270 */
[----:B------:R4:W-:Y:S01]  /*13610*/  @P6 STG.E desc[UR16][R72.64], R228 ;  /* 0x000000e448006986 */ /* 0x0009e2000c101910 */
[C---:B--2---:R-:W-:Y:S01]  /*13620*/  IMAD.WIDE R68, R77.reuse, 0x4, R2 ;  /* 0x000000044d447825 */ /* 0x044fe200078e0202 */
[----:B------:R-:W2:Y:S01]  /*13630*/  LDCU UR24, c[0x0][0x39c] ;  /* 0x00007380ff1877ac */ /* 0x000ea20008000800 */
[----:B------:R-:W-:Y:S02]  /*13640*/  ISETP.GE.AND P3, PT, R76, UR67, PT ;  /* 0x000000434c007c0c */ /* 0x000fe4000bf66270 */
[----:B---3--:R-:W-:Y:S01]  /*13650*/  IMAD.WIDE R70, R77, 0x4, R196 ;  /* 0x000000044d467825 */ /* 0x008fe200078e02c4 */
[C---:B------:R-:W-:Y:S01]  /*13660*/  IADD3 R76, PT, PT, R0.reuse, 0x2a, RZ ;  /* 0x0000002a004c7810 */ /* 0x040fe20007ffe0ff */
[----:B------:R3:W-:Y:S01]  /*13670*/  @P0 STG.E desc[UR16][R74.64], R106 ;  /* 0x0000006a4a000986 */ /* 0x0007e2000c101910 */
[----:B------:R-:W-:Y:S01]  /*13680*/  ISETP.LT.AND P1, PT, R199, UR54, !P1 ;  /* 0x00000036c7007c0c */ /* 0x000fe2000cf21270 */
[----:B------:R-:W-:Y:S01]  /*13690*/  VIADD R77, R77, UR19 ;  /* 0x000000134d4d7c36 */ /* 0x000fe20008000000 */
[----:B------:R-:W1:Y:S01]  /*136a0*/  LDCU UR50, c[0x0][0x39c] ;  /* 0x00007380ff3277ac */ /* 0x000e620008000800 */
[----:B----4-:R-:W-:Y:S01]  /*136b0*/  VIADD R72, R0, 0x2b ;  /* 0x0000002b00487836 */ /* 0x010fe20000000000 */
[----:B------:R4:W-:Y:S01]  /*136c0*/  @P5 STG.E desc[UR16][R68.64], R227 ;  /* 0x000000e344005986 */ /* 0x0009e2000c101910 */
[----:B------:R-:W-:Y:S01]  /*136d0*/  ISETP.LT.AND P0, PT, R198, UR30, !P3 ;  /* 0x0000001ec6007c0c */ /* 0x000fe2000df01270 */
[----:B------:R-:W1:Y:S01]  /*136e0*/  LDCU UR61, c[0x0][0x398] ;  /* 0x00007300ff3d77ac */ /* 0x000e620008000800 */
[----:B-----5:R-:W-:-:S02]  /*136f0*/  ISETP.GE.AND P6, PT, R76, UR40, PT ;  /* 0x000000284c007c0c */ /* 0x020fc4000bfc6270 */
[----:B------:R-:W-:Y:S01]  /*13700*/  ISETP.GE.AND P5, PT, R72, UR76, PT ;  /* 0x0000004c48007c0c */ /* 0x000fe2000bfa6270 */
[----:B------:R-:W-:Y:S01]  /*13710*/  IMAD.WIDE R72, R77, 0x4, R2 ;  /* 0x000000044d487825 */ /* 0x000fe200078e0202 */
[----:B------:R-:W-:Y:S01]  /*13720*/  ISETP.LT.AND P3, PT, R199, UR65, !P3 ;  /* 0x00000041c7007c0c */ /* 0x000fe2000df61270 */
[----:B------:R5:W-:Y:S01]  /*13730*/  @P4 STG.E desc[UR16][R70.64], R107 ;  /* 0x0000006b46004986 */ /* 0x000be2000c101910 */
[----:B---3--:R-:W-:Y:S01]  /*13740*/  IADD3 R74, PT, PT, R0, 0x2c, RZ ;  /* 0x0000002c004a7810 */ /* 0x008fe20007ffe0ff */
[----:B------:R-:W-:Y:S01]  /*13750*/  VIADD R79, R77, UR19 ;  /* 0x000000134d4f7c36 */ /* 0x000fe20008000000 */
[----:B------:R-:W-:Y:S01]  /*13760*/  ISETP.LT.AND P4, PT, R198, UR33, !P6 ;  /* 0x00000021c6007c0c */ /* 0x000fe2000f781270 */
[----:B------:R3:W-:Y:S01]  /*13770*/  @P2 STG.E desc[UR16][R72.64], R226 ;  /* 0x000000e248002986 */ /* 0x0007e2000c101910 */
[----:B------:R-:W-:Y:S01]  /*13780*/  ISETP.LT.AND P6, PT, R199, UR55, !P6 ;  /* 0x00000037c7007c0c */ /* 0x000fe2000f7c1270 */
[--C-:B----4-:R-:W-:Y:S01]  /*13790*/  IMAD.WIDE R68, R77, 0x4, R196.reuse ;  /* 0x000000044d447825 */ /* 0x110fe200078e02c4 */
[----:B------:R-:W-:Y:S01]  /*137a0*/  ISETP.GE.AND P2, PT, R74, UR56, PT ;  /* 0x000000384a007c0c */ /* 0x000fe2000bf46270 */
[----:B------:R-:W4:Y:S02]  /*137b0*/  LDCU UR48, c[0x0][0x39c] ;  /* 0x00007380ff3077ac */ /* 0x000f240008000800 */
[C---:B------:R-:W-:Y:S01]  /*137c0*/  IMAD.WIDE R74, R79.reuse, 0x4, R196 ;  /* 0x000000044f4a7825 */ /* 0x040fe200078e02c4 */
[----:B------:R-:W1:Y:S03]  /*137d0*/  LDCU UR51, c[0x0][0x398] ;  /* 0x00007300ff3377ac */ /* 0x000e660008000800 */
[C---:B-----5:R-:W-:Y:S01]  /*137e0*/  IMAD.WIDE R70, R79.reuse, 0x4, R2 ;  /* 0x000000044f467825 */ /* 0x060fe200078e0202 */
[----:B------:R5:W-:Y:S01]  /*137f0*/  @P1 STG.E desc[UR16][R68.64], R108 ;  /* 0x0000006c44001986 */ /* 0x000be2000c101910 */
[----:B------:R-:W1:Y:S02]  /*13800*/  LDCU UR22, c[0x0][0x398] ;  /* 0x00007300ff1677ac */ /* 0x000e640008000800 */
[----:B------:R-:W-:-:S02]  /*13810*/  VIADD R79, R79, UR19 ;  /* 0x000000134f4f7c36 */ /* 0x000fc40008000000 */
[----:B---3--:R-:W-:Y:S01]  /*13820*/  VIADD R72, R0, 0x2e ;  /* 0x0000002e00487836 */ /* 0x008fe20000000000 */
[----:B------:R3:W-:Y:S01]  /*13830*/  @P0 STG.E desc[UR16][R70.64], R225 ;  /* 0x000000e146000986 */ /* 0x0007e2000c101910 */
[----:B------:R-:W-:Y:S01]  /*13840*/  ISETP.LT.AND P1, PT, R198, UR66, !P5 ;  /* 0x00000042c6007c0c */ /* 0x000fe2000ef21270 */
[----:B------:R-:W-:Y:S01]  /*13850*/  VIADD R76, R0, 0x2d ;  /* 0x0000002d004c7836 */ /* 0x000fe20000000000 */
[----:B------:R-:W-:Y:S01]  /*13860*/  ISETP.LT.AND P5, PT, R199, UR46, !P5 ;  /* 0x0000002ec7007c0c */ /* 0x000fe2000efa1270 */
[----:B------:R1:W-:Y:S01]  /*13870*/  @P3 STG.E desc[UR16][R74.64], R109 ;  /* 0x0000006d4a003986 */ /* 0x0003e2000c101910 */
[----:B------:R-:W2:Y:S01]  /*13880*/  LDCU UR75, c[0x0][0x398] ;  /* 0x00007300ff4b77ac */ /* 0x000ea20008000800 */
[C---:B-----5:R-:W-:Y:S01]  /*13890*/  IMAD.WIDE R68, R79.reuse, 0x4, R2 ;  /* 0x000000044f447825 */ /* 0x060fe200078e0202 */
[----:B------:R-:W-:Y:S02]  /*138a0*/  ISETP.GE.AND P3, PT, R72, UR26, PT ;  /* 0x0000001a48007c0c */ /* 0x000fe4000bf66270 */
[----:B------:R-:W-:Y:S01]  /*138b0*/  IADD3 R72, PT, PT, R0, 0x2f, RZ ;  /* 0x0000002f00487810 */ /* 0x000fe20007ffe0ff */
[----:B------:R-:W5:Y:S01]  /*138c0*/  LDCU UR60, c[0x0][0x398] ;  /* 0x00007300ff3c77ac */ /* 0x000f620008000800 */
[C---:B---3--:R-:W-:Y:S01]  /*138d0*/  IMAD.WIDE R70, R79.reuse, 0x4, R196 ;  /* 0x000000044f467825 */ /* 0x048fe200078e02c4 */
[----:B------:R3:W-:Y:S01]  /*138e0*/  @P4 STG.E desc[UR16][R68.64], R224 ;  /* 0x000000e044004986 */ /* 0x0007e2000c101910 */
[----:B------:R-:W-:Y:S01]  /*138f0*/  ISETP.GE.AND P0, PT, R76, UR62, PT ;  /* 0x0000003e4c007c0c */ /* 0x000fe2000bf06270 */
[----:B------:R-:W2:Y:S01]  /*13900*/  LDCU UR47, c[0x0][0x398] ;  /* 0x00007300ff2f77ac */ /* 0x000ea20008000800 */
[----:B------:R-:W-:Y:S01]  /*13910*/  VIADD R79, R79, UR19 ;  /* 0x000000134f4f7c36 */ /* 0x000fe20008000000 */
[----:B------:R2:W-:Y:S01]  /*13920*/  @P6 STG.E desc[UR16][R70.64], R110 ;  /* 0x0000006e46006986 */ /* 0x0005e2000c101910 */
[----:B------:R-:W-:Y:S01]  /*13930*/  ISETP.LT.AND P6, PT, R198, UR8, !P2 ;  /* 0x00000008c6007c0c */ /* 0x000fe2000d7c1270 */
[----:B-1----:R-:W-:Y:S01]  /*13940*/  VIADD R74, R0, 0x30 ;  /* 0x00000030004a7836 */ /* 0x002fe20000000000 */
[----:B------:R-:W-:Y:S01]  /*13950*/  ISETP.GE.AND P4, PT, R72, UR14, PT ;  /* 0x0000000e48007c0c */ /* 0x000fe2000bf86270 */
[C---:B------:R-:W-:Y:S01]  /*13960*/  IMAD.WIDE R72, R79.reuse, 0x4, R2 ;  /* 0x000000044f487825 */ /* 0x040fe200078e0202 */
[----:B------:R-:W1:Y:S03]  /*13970*/  LDCU UR28, c[0x0][0x398] ;  /* 0x00007300ff1c77ac */ /* 0x000e660008000800 */
[----:B---3--:R-:W-:Y:S01]  /*13980*/  IMAD.WIDE R68, R79, 0x4, R196 ;  /* 0x000000044f447825 */ /* 0x008fe200078e02c4 */
[----:B------:R-:W-:Y:S01]  /*13990*/  ISETP.LT.AND P2, PT, R199, UR64, !P2 ;  /* 0x00000040c7007c0c */ /* 0x000fe2000d741270 */
[----:B------:R-:W3:Y:S02]  /*139a0*/  LDCU UR59, c[0x0][0x39c] ;  /* 0x00007380ff3b77ac */ /* 0x000ee40008000800 */
[----:B------:R-:W-:Y:S01]  /*139b0*/  VIADD R77, R79, UR19 ;  /* 0x000000134f4d7c36 */ /* 0x000fe20008000000 */
[----:B------:R1:W-:Y:S01]  /*139c0*/  @P1 STG.E desc[UR16][R72.64], R223 ;  /* 0x000000df48001986 */ /* 0x0003e2000c101910 */
[----:B------:R-:W-:Y:S01]  /*139d0*/  ISETP.GE.AND P1, PT, R74, UR37, PT ;  /* 0x000000254a007c0c */ /* 0x000fe2000bf26270 */
[----:B------:R-:W3:Y:S01]  /*139e0*/  LDCU UR73, c[0x0][0x398] ;  /* 0x00007300ff4977ac */ /* 0x000ee20008000800 */
[C---:B--2---:R-:W-:Y:S01]  /*139f0*/  IMAD.WIDE R70, R77.reuse, 0x4, R2 ;  /* 0x000000044d467825 */ /* 0x044fe200078e0202 */
[----:B------:R2:W-:Y:S01]  /*13a00*/  @P5 STG.E desc[UR16][R68.64], R111 ;  /* 0x0000006f44005986 */ /* 0x0005e2000c101910 */
[C---:B------:R-:W-:Y:S01]  /*13a10*/  ISETP.LT.AND P5, PT, R198.reuse, UR4, !P0 ;  /* 0x00000004c6007c0c */ /* 0x040fe2000c7a1270 */
[----:B------:R-:W3:Y:S01]  /*13a20*/  LDCU UR57, c[0x0][0x39c] ;  /* 0x00007380ff3977ac */ /* 0x000ee20008000800 */
[C---:B------:R-:W-:Y:S01]  /*13a30*/  IMAD.WIDE R74, R77.reuse, 0x4, R196 ;  /* 0x000000044d4a7825 */ /* 0x040fe200078e02c4 */
[----:B------:R-:W-:Y:S01]  /*13a40*/  IADD3 R77, PT, PT, R77, UR19, RZ ;  /* 0x000000134d4d7c10 */ /* 0x000fe2000fffe0ff */
[----:B------:R4:W-:Y:S01]  /*13a50*/  @P6 STG.E desc[UR16][R70.64], R222 ;  /* 0x000000de46006986 */ /* 0x0009e2000c101910 */
[C---:B------:R-:W-:Y:S01]  /*13a60*/  ISETP.LT.AND P0, PT, R199.reuse, UR44, !P0 ;  /* 0x0000002cc7007c0c */ /* 0x040fe2000c701270 */
[----:B------:R-:W3:Y:S01]  /*13a70*/  LDCU UR71, c[0x0][0x39c] ;  /* 0x00007380ff4777ac */ /* 0x000ee20008000800 */
[----:B------:R-:W-:Y:S01]  /*13a80*/  ISETP.LT.AND P6, PT, R198, UR36, !P3 ;  /* 0x00000024c6007c0c */ /* 0x000fe2000dfc1270 */
[----:B-1----:R-:W-:Y:S01]  /*13a90*/  VIADD R72, R0, 0x31 ;  /* 0x0000003100487836 */ /* 0x002fe20000000000 */
[----:B------:R-:W-:Y:S01]  /*13aa0*/  ISETP.LT.AND P3, PT, R199, UR63, !P3 ;  /* 0x0000003fc7007c0c */ /* 0x000fe2000df61270 */
[C---:B------:R-:W-:Y:S01]  /*13ab0*/  VIADD R79, R77.reuse, UR19 ;  /* 0x000000134d4f7c36 */ /* 0x040fe20008000000 */
[----:B------:R-:W1:Y:S01]  /*13ac0*/  LDCU UR52, c[0x0][0x398] ;  /* 0x00007300ff3477ac */ /* 0x000e620008000800 */
[C---:B--2---:R-:W-:Y:S01]  /*13ad0*/  IMAD.WIDE R68, R77.reuse, 0x4, R2 ;  /* 0x000000044d447825 */ /* 0x044fe200078e0202 */
[----:B------:R2:W-:Y:S01]  /*13ae0*/  @P2 STG.E desc[UR16][R74.64], R112 ;  /* 0x000000704a002986 */ /* 0x0005e2000c101910 */
[----:B------:R-:W-:Y:S01]  /*13af0*/  ISETP.GE.AND P2, PT, R72, UR74, PT ;  /* 0x0000004a48007c0c */ /* 0x000fe2000bf46270 */
[----:B------:R-:W1:Y:S01]  /*13b00*/  LDCU UR32, c[0x0][0x398] ;  /* 0x00007300ff2077ac */ /* 0x000e620008000800 */
[----:B----4-:R-:W-:Y:S01]  /*13b10*/  IMAD.WIDE R70, R77, 0x4, R196 ;  /* 0x000000044d467825 */ /* 0x010fe200078e02c4 */
[----:B------:R4:W-:Y:S01]  /*13b20*/  @P5 STG.E desc[UR16][R68.64], R221 ;  /* 0x000000dd44005986 */ /* 0x0009e2000c101910 */
[----:B------:R-:W1:Y:S02]  /*13b30*/  LDCU UR10, c[0x0][0x398] ;  /* 0x00007300ff0a77ac */ /* 0x000e640008000800 */
[C---:B------:R-:W-:Y:S01]  /*13b40*/  IMAD.WIDE R72, R79.reuse, 0x4, R2 ;  /* 0x000000044f487825 */ /* 0x040fe200078e0202 */
[----:B------:R1:W-:Y:S01]  /*13b50*/  @P0 STG.E desc[UR16][R70.64], R113 ;  /* 0x0000007146000986 */ /* 0x0003e2000c101910 */
[----:B------:R-:W-:Y:S01]  /*13b60*/  ISETP.LT.AND P0, PT, R198, UR53, !P4 ;  /* 0x00000035c6007c0c */ /* 0x000fe2000e701270 */
[----:B------:R-:W1:Y:S01]  /*13b70*/  LDCU UR20, c[0x0][0x39c] ;  /* 0x00007380ff1477ac */ /* 0x000e620008000800 */
[----:B--2---:R-:W-:Y:S01]  /*13b80*/  VIADD R74, R0, 0x32 ;  /* 0x00000032004a7836 */ /* 0x004fe20000000000 */
[----:B------:R-:W2:Y:S01]  /*13b90*/  LDCU UR72, c[0x0][0x398] ;  /* 0x00007300ff4877ac */ /* 0x000ea20008000800 */
[----:B----4-:R-:W-:Y:S01]  /*13ba0*/  IMAD.WIDE R68, R79, 0x4, R196 ;  /* 0x000000044f447825 */ /* 0x010fe200078e02c4 */
[----:B------:R4:W-:Y:S01]  /*13bb0*/  @P6 STG.E desc[UR16][R72.64], R220 ;  /* 0x000000dc48006986 */ /* 0x0009e2000c101910 */
[----:B------:R-:W-:Y:S01]  /*13bc0*/  ISETP.LT.AND P4, PT, R199, UR42, !P4 ;  /* 0x0000002ac7007c0c */ /* 0x000fe2000e781270 */
[----:B------:R-:W2:Y:S01]  /*13bd0*/  LDCU UR41, c[0x0][0x398] ;  /* 0x00007300ff2977ac */ /* 0x000ea20008000800 */
[----:B------:R-:W-:Y:S01]  /*13be0*/  ISETP.GE.AND P5, PT, R74, UR24, PT ;  /* 0x000000184a007c0c */ /* 0x000fe2000bfa6270 */
[----:B------:R2:W-:Y:S01]  /*13bf0*/  @P3 STG.E desc[UR16][R68.64], R114 ;  /* 0x0000007244003986 */ /* 0x0005e2000c101910 */
[----:B------:R-:W-:Y:S01]  /*13c00*/  VIADD R79, R79, UR19 ;  /* 0x000000134f4f7c36 */ /* 0x000fe20008000000 */
[----:B------:R-:W-:Y:S01]  /*13c10*/  ISETP.LT.AND P3, PT, R198, UR34, !P1 ;  /* 0x00000022c6007c0c */ /* 0x000fe2000cf61270 */
[C---:B------:R-:W-:Y:S01]  /*13c20*/  VIADD R76, R0.reuse, 0x35 ;  /* 0x00000035004c7836 */ /* 0x040fe20000000000 */
[----:B------:R-:W-:Y:S01]  /*13c30*/  IADD3 R74, PT, PT, R0, 0x33, RZ ;  /* 0x00000033004a7810 */ /* 0x000fe20007ffe0ff */
[C---:B------:R-:W-:Y:S01]  /*13c40*/  VIADD R77, R79.reuse, UR19 ;  /* 0x000000134f4d7c36 */ /* 0x040fe20008000000 */
[----:B------:R-:W3:Y:S01]  /*13c50*/  LDCU UR15, c[0x0][0x398] ;  /* 0x00007300ff0f77ac */ /* 0x000ee20008000800 */
[----:B-1----:R-:W-:Y:S01]  /*13c60*/  IMAD.WIDE R70, R79, 0x4, R2 ;  /* 0x000000044f467825 */ /* 0x002fe200078e0202 */
[----:B------:R-:W-:Y:S01]  /*13c70*/  ISETP.GE.AND P6, PT, R74, UR50, PT ;  /* 0x000000324a007c0c */ /* 0x000fe2000bfc6270 */
[----:B------:R-:W1:Y:S02]  /*13c80*/  LDCU UR77, c[0x0][0x398] ;  /* 0x00007300ff4d77ac */ /* 0x000e640008000800 */
[----:B------:R-:W-:-:S02]  /*13c90*/  VIADD R74, R0, 0x34 ;  /* 0x00000034004a7836 */ /* 0x000fc40000000000 */
[----:B----4-:R-:W-:Y:S01]  /*13ca0*/  IMAD.WIDE R72, R79, 0x4, R196 ;  /* 0x000000044f487825 */ /* 0x010fe200078e02c4 */
[----:B------:R4:W-:Y:S01]  /*13cb0*/  @P0 STG.E desc[UR16][R70.64], R219 ;  /* 0x000000db46000986 */ /* 0x0009e2000c101910 */
[----:B------:R-:W-:Y:S01]  /*13cc0*/  ISETP.LT.AND P1, PT, R199, UR61, !P1 ;  /* 0x0000003dc7007c0c */ /* 0x000fe2000cf21270 */
[----:B------:R-:W1:Y:S01]  /*13cd0*/  LDCU UR39, c[0x0][0x39c] ;  /* 0x00007380ff2777ac */ /* 0x000e620008000800 */
[C---:B--2---:R-:W-:Y:S01]  /*13ce0*/  IMAD.WIDE R68, R77.reuse, 0x4, R2 ;  /* 0x000000044d447825 */ /* 0x044fe200078e0202 */
[----:B------:R-:W-:Y:S01]  /*13cf0*/  ISETP.GE.AND P0, PT, R74, UR48, PT ;  /* 0x000000304a007c0c */ /* 0x000fe2000bf06270 */
[----:B------:R2:W-:Y:S01]  /*13d00*/  @P4 STG.E desc[UR16][R72.64], R115 ;  /* 0x0000007348004986 */ /* 0x0005e2000c101910 */
[C---:B------:R-:W-:Y:S01]  /*13d10*/  ISETP.LT.AND P4, PT, R198.reuse, UR51, !P2 ;  /* 0x00000033c6007c0c */ /* 0x040fe2000d781270 */
[C---:B------:R-:W-:Y:S01]  /*13d20*/  IMAD.WIDE R74, R77.reuse, 0x4, R196 ;  /* 0x000000044d4a7825 */ /* 0x040fe200078e02c4 */
[----:B------:R-:W-:Y:S01]  /*13d30*/  IADD3 R77, PT, PT, R77, UR19, RZ ;  /* 0x000000134d4d7c10 */ /* 0x000fe2000fffe0ff */
[----:B------:R1:W-:Y:S01]  /*13d40*/  @P3 STG.E desc[UR16][R68.64], R218 ;  /* 0x000000da44003986 */ /* 0x0003e2000c101910 */
[----:B------:R-:W-:Y:S01]  /*13d50*/  ISETP.LT.AND P2, PT, R199, UR22, !P2 ;  /* 0x00000016c7007c0c */ /* 0x000fe2000d741270 */
[----:B------:R-:W3:Y:S01]  /*13d60*/  LDCU UR43, c[0x0][0x398] ;  /* 0x00007300ff2b77ac */ /* 0x000ee20008000800 */
[----:B------:R-:W-:Y:S01]  /*13d70*/  ISETP.LT.AND P3, PT, R198, UR75, !P5 ;  /* 0x0000004bc6007c0c */ /* 0x000fe2000ef61270 */
[----:B------:R-:W-:-:S02]  /*13d80*/  VIADD R79, R77, UR19 ;  /* 0x000000134d4f7c36 */ /* 0x000fc40008000000 */
[--C-:B----4-:R-:W-:Y:S01]  /*13d90*/  IMAD.WIDE R70, R77, 0x4, R2.reuse ;  /* 0x000000044d467825 */ /* 0x110fe200078e0202 */
[----:B-----5:R-:W-:Y:S01]  /*13da0*/  ISETP.LT.AND P5, PT, R199, UR60, !P5 ;  /* 0x0000003cc7007c0c */ /* 0x020fe2000efa1270 */
[----:B------:R4:W-:Y:S01]  /*13db0*/  @P1 STG.E desc[UR16][R74.64], R116 ;  /* 0x000000744a001986 */ /* 0x0009e2000c101910 */
[----:B------:R-:W5:Y:S01]  /*13dc0*/  LDCU UR6, c[0x0][0x39c] ;  /* 0x00007380ff0677ac */ /* 0x000f620008000800 */
[----:B--2---:R-:W-:Y:S01]  /*13dd0*/  IMAD.WIDE R72, R79, 0x4, R2 ;  /* 0x000000044f487825 */ /* 0x004fe200078e0202 */
[----:B------:R-:W2:Y:S03]  /*13de0*/  LDCU UR58, c[0x0][0x39c] ;  /* 0x00007380ff3a77ac */ /* 0x000ea60008000800 */
[--C-:B-1----:R-:W-:Y:S01]  /*13df0*/  IMAD.WIDE R68, R77, 0x4, R196.reuse ;  /* 0x000000044d447825 */ /* 0x102fe200078e02c4 */
[----:B------:R1:W-:Y:S01]  /*13e00*/  @P4 STG.E desc[UR16][R70.64], R217 ;  /* 0x000000d946004986 */ /* 0x0003e2000c101910 */
[----:B------:R-:W2:Y:S03]  /*13e10*/  LDCU UR70, c[0x0][0x398] ;  /* 0x00007300ff4677ac */ /* 0x000ea60008000800 */
[----:B------:R2:W-:Y:S01]  /*13e20*/  @P2 STG.E desc[UR16][R68.64], R117 ;  /* 0x0000007544002986 */ /* 0x0005e2000c101910 */
[----:B----4-:R-:W-:Y:S01]  /*13e30*/  VIADD R74, R0, 0x36 ;  /* 0x00000036004a7836 */ /* 0x010fe20000000000 */
[----:B------:R-:W4:Y:S02]  /*13e40*/  LDCU UR68, c[0x0][0x398] ;  /* 0x00007300ff4477ac */ /* 0x000f240008000800 */
[----:B------:R2:W-:Y:S01]  /*13e50*/  @P3 STG.E desc[UR16][R72.64], R216 ;  /* 0x000000d848003986 */ /* 0x0005e2000c101910 */
[----:B------:R-:W-:Y:S01]  /*13e60*/  ISETP.LT.AND P3, PT, R198, UR47, !P6 ;  /* 0x0000002fc6007c0c */ /* 0x000fe2000f761270 */
[----:B------:R-:W4:Y:S01]  /*13e70*/  LDCU UR49, c[0x0][0x398] ;  /* 0x00007300ff3177ac */ /* 0x000f220008000800 */
[----:B------:R-:W-:Y:S01]  /*13e80*/  ISETP.LT.AND P6, PT, R199, UR28, !P6 ;  /* 0x0000001cc7007c0c */ /* 0x000fe2000f7c1270 */
[C---:B-1----:R-:W-:Y:S01]  /*13e90*/  IMAD.WIDE R70, R79.reuse, 0x4, R196 ;  /* 0x000000044f467825 */ /* 0x042fe200078e02c4 */
[----:B---3--:R-:W-:Y:S01]  /*13ea0*/  ISETP.GE.AND P4, PT, R74, UR59, PT ;  /* 0x0000003b4a007c0c */ /* 0x008fe2000bf86270 */
[----:B------:R-:W1:Y:S02]  /*13eb0*/  LDCU UR35, c[0x0][0x39c] ;  /* 0x00007380ff2377ac */ /* 0x000e640008000800 */
[----:B------:R-:W-:Y:S01]  /*13ec0*/  VIADD R79, R79, UR19 ;  /* 0x000000134f4f7c36 */ /* 0x000fe20008000000 */
[----:B------:R-:W-:Y:S01]  /*13ed0*/  IADD3 R74, PT, PT, R0, 0x37, RZ ;  /* 0x00000037004a7810 */ /* 0x000fe20007ffe0ff */
[----:B------:R3:W-:Y:S01]  /*13ee0*/  @P5 STG.E desc[UR16][R70.64], R118 ;  /* 0x0000007646005986 */ /* 0x0007e2000c101910 */
[----:B------:R-:W-:Y:S01]  /*13ef0*/  ISETP.LT.AND P5, PT, R198, UR73, !P0 ;  /* 0x00000049c6007c0c */ /* 0x000fe2000c7a1270 */
[C---:B--2---:R-:W-:Y:S01]  /*13f00*/  IMAD.WIDE R68, R79.reuse, 0x4, R2 ;  /* 0x000000044f447825 */ /* 0x044fe200078e0202 */
[----:B------:R-:W-:Y:S01]  /*13f10*/  ISETP.GE.AND P2, PT, R74, UR57, PT ;  /* 0x000000394a007c0c */ /* 0x000fe2000bf46270 */
[----:B------:R-:W2:Y:S02]  /*13f20*/  LDCU UR12, c[0x0][0x398] ;  /* 0x00007300ff0c77ac */ /* 0x000ea40008000800 */
[----:B------:R-:W-:Y:S01]  /*13f30*/  IMAD.WIDE R72, R79, 0x4, R196 ;  /* 0x000000044f487825 */ /* 0x000fe200078e02c4 */
[----:B------:R-:W-:Y:S01]  /*13f40*/  ISETP.GE.AND P1, PT, R76, UR71, PT ;  /* 0x000000474c007c0c */ /* 0x000fe2000bf26270 */
[----:B------:R1:W-:Y:S01]  /*13f50*/  @P3 STG.E desc[UR16][R68.64], R215 ;  /* 0x000000d744003986 */ /* 0x0003e2000c101910 */
[----:B------:R-:W2:Y:S01]  /*13f60*/  LDCU UR69, c[0x0][0x398] ;  /* 0x00007300ff4577ac */ /* 0x000ea20008000800 */
[----:B------:R-:W-:-:S02]  /*13f70*/  VIADD R74, R0, 0x38 ;  /* 0x00000038004a7836 */ /* 0x000fc40000000000 */
[----:B------:R-:W-:Y:S01]  /*13f80*/  VIADD R77, R79, UR19 ;  /* 0x000000134f4d7c36 */ /* 0x000fe20008000000 */
[----:B------:R-:W-:Y:S01]  /*13f90*/  ISETP.LT.AND P0, PT, R199, UR52, !P0 ;  /* 0x00000034c7007c0c */ /* 0x000fe2000c701270 */
[----:B------:R-:W-:Y:S01]  /*13fa0*/  @P6 STG.E desc[UR16][R72.64], R119 ;  /* 0x0000007748006986 */ /* 0x000fe2000c101910 */
[----:B------:R-:W-:Y:S01]  /*13fb0*/  ISETP.LT.AND P6, PT, R198, UR32, !P1 ;  /* 0x00000020c6007c0c */ /* 0x000fe2000cfc1270 */
[----:B---3--:R-:W-:Y:S01]  /*13fc0*/  IMAD.WIDE R70, R77, 0x4, R2 ;  /* 0x000000044d467825 */ /* 0x008fe200078e0202 */
[----:B------:R-:W-:Y:S01]  /*13fd0*/  ISETP.GE.AND P3, PT, R74, UR20, PT ;  /* 0x000000144a007c0c */ /* 0x000fe2000bf66270 */
[----:B------:R-:W3:Y:S01]  /*13fe0*/  LDCU UR45, c[0x0][0x398] ;  /* 0x00007300ff2d77ac */ /* 0x000ee20008000800 */
[----:B------:R-:W-:Y:S01]  /*13ff0*/  ISETP.LT.AND P1, PT, R199, UR10, !P1 ;  /* 0x0000000ac7007c0c */ /* 0x000fe2000cf21270 */
[C---:B------:R-:W-:Y:S01]  /*14000*/  IMAD.WIDE R74, R77.reuse, 0x4, R196 ;  /* 0x000000044d4a7825 */ /* 0x040fe200078e02c4 */
[----:B------:R-:W-:Y:S01]  /*14010*/  IADD3 R77, PT, PT, R77, UR19, RZ ;  /* 0x000000134d4d7c10 */ /* 0x000fe2000fffe0ff */
[----:B------:R2:W-:Y:S01]  /*14020*/  @P5 STG.E desc[UR16][R70.64], R214 ;  /* 0x000000d646005986 */ /* 0x0005e2000c101910 */
[----:B------:R-:W-:Y:S01]  /*14030*/  ISETP.LT.AND P5, PT, R198, UR72, !P4 ;  /* 0x00000048c6007c0c */ /* 0x000fe2000e7a1270 */
[----:B------:R-:W-:Y:S01]  /*14040*/  VIADD R76, R0, 0x39 ;  /* 0x00000039004c7836 */ /* 0x000fe20000000000 */
[----:B------:R-:W-:Y:S01]  /*14050*/  ISETP.LT.AND P4, PT, R199, UR41, !P4 ;  /* 0x00000029c7007c0c */ /* 0x000fe2000e781270 */
[C---:B-1----:R-:W-:Y:S01]  /*14060*/  IMAD.WIDE R68, R77.reuse, 0x4, R2 ;  /* 0x000000044d447825 */ /* 0x042fe200078e0202 */
[----:B------:R1:W-:Y:S01]  /*14070*/  @P0 STG.E desc[UR16][R74.64], R120 ;  /* 0x000000784a000986 */ /* 0x0003e2000c101910 */
[----:B------:R-:W3:Y:S02]  /*14080*/  LDCU UR38, c[0x0][0x398] ;  /* 0x00007300ff2677ac */ /* 0x000ee40008000800 */
[C---:B------:R-:W-:Y:S01]  /*14090*/  VIADD R79, R77.reuse, UR19 ;  /* 0x000000134d4f7c36 */ /* 0x040fe20008000000 */
[----:B------:R-:W3:Y:S01]  /*140a0*/  LDCU UR33, c[0x0][0x39c] ;  /* 0x00007380ff2177ac */ /* 0x000ee20008000800 */
[----:B--2---:R-:W-:Y:S01]  /*140b0*/  IMAD.WIDE R70, R77, 0x4, R196 ;  /* 0x000000044d467825 */ /* 0x004fe200078e02c4 */
[----:B------:R2:W-:Y:S01]  /*140c0*/  @P6 STG.E desc[UR16][R68.64], R213 ;  /* 0x000000d544006986 */ /* 0x0005e2000c101910 */
[----:B------:R-:W3:Y:S02]  /*140d0*/  LDCU UR54, c[0x0][0x398] ;  /* 0x00007300ff3677ac */ /* 0x000ee40008000800 */
[----:B------:R-:W-:Y:S01]  /*140e0*/  IMAD.WIDE R72, R79, 0x4, R2 ;  /* 0x000000044f487825 */ /* 0x000fe200078e0202 */
[----:B------:R3:W-:Y:S01]  /*140f0*/  @P1 STG.E desc[UR16][R70.64], R121 ;  /* 0x0000007946001986 */ /* 0x0007e2000c101910 */
[----:B------:R-:W-:Y:S01]  /*14100*/  ISETP.LT.AND P1, PT, R198, UR15, !P2 ;  /* 0x0000000fc6007c0c */ /* 0x000fe2000d721270 */
[----:B------:R-:W4:Y:S01]  /*14110*/  LDCU UR66, c[0x0][0x39c] ;  /* 0x00007380ff4277ac */ /* 0x000f220008000800 */
[----:B-1----:R-:W-:Y:S01]  /*14120*/  VIADD R74, R0, 0x3a ;  /* 0x0000003a004a7836 */ /* 0x002fe20000000000 */
[----:B------:R-:W-:Y:S01]  /*14130*/  ISETP.LT.AND P2, PT, R199, UR77, !P2 ;  /* 0x0000004dc7007c0c */ /* 0x000fe2000d741270 */
[----:B------:R-:W1:Y:S01]  /*14140*/  LDCU UR30, c[0x0][0x39c] ;  /* 0x00007380ff1e77ac */ /* 0x000e620008000800 */
[----:B--2---:R-:W-:-:S02]  /*14150*/  IMAD.WIDE R68, R79, 0x4, R196 ;  /* 0x000000044f447825 */ /* 0x004fc400078e02c4 */
[----:B------:R-:W-:Y:S01]  /*14160*/  ISETP.GE.AND P6, PT, R74, UR39, PT ;  /* 0x000000274a007c0c */ /* 0x000fe2000bfc6270 */
[----:B------:R2:W-:Y:S01]  /*14170*/  @P5 STG.E desc[UR16][R72.64], R212 ;  /* 0x000000d448005986 */ /* 0x0005e2000c101910 */
[----:B------:R-:W-:Y:S01]  /*14180*/  ISETP.GE.AND P0, PT, R76, UR58, PT ;  /* 0x0000003a4c007c0c */ /* 0x000fe2000bf06270 */
[----:B------:R-:W-:Y:S01]  /*14190*/  VIADD R79, R79, UR19 ;  /* 0x000000134f4f7c36 */ /* 0x000fe20008000000 */
[----:B------:R-:W-:Y:S01]  /*141a0*/  IADD3 R74, PT, PT, R0, 0x3b, RZ ;  /* 0x0000003b004a7810 */ /* 0x000fe20007ffe0ff */
[----:B------:R1:W-:Y:S01]  /*141b0*/  @P4 STG.E desc[UR16][R68.64], R122 ;  /* 0x0000007a44004986 */ /* 0x0003e2000c101910 */
[----:B------:R-:W-:Y:S01]  /*141c0*/  ISETP.LT.AND P4, PT, R198, UR43, !P3 ;  /* 0x0000002bc6007c0c */ /* 0x000fe2000df81270 */
[----:B---3--:R-:W-:Y:S01]  /*141d0*/  IMAD.WIDE R70, R79, 0x4, R2 ;  /* 0x000000044f467825 */ /* 0x008fe200078e0202 */
[----:B-----5:R-:W-:Y:S01]  /*141e0*/  ISETP.GE.AND P5, PT, R74, UR6, PT ;  /* 0x000000064a007c0c */ /* 0x020fe2000bfa6270 */
[----:B------:R-:W3:Y:S02]  /*141f0*/  LDCU UR67, c[0x0][0x398] ;  /* 0x00007300ff4377ac */ /* 0x000ee40008000800 */
[----:B------:R-:W-:-:S02]  /*14200*/  VIADD R74, R0, 0x3c ;  /* 0x0000003c004a7836 */ /* 0x000fc40000000000 */
[C---:B--2---:R-:W-:Y:S01]  /*14210*/  IMAD.WIDE R72, R79.reuse, 0x4, R196 ;  /* 0x000000044f487825 */ /* 0x044fe200078e02c4 */
[----:B------:R2:W-:Y:S01]  /*14220*/  @P1 STG.E desc[UR16][R70.64], R211 ;  /* 0x000000d346001986 */ /* 0x0005e2000c101910 */
[----:B------:R-:W5:Y:S02]  /*14230*/  LDCU UR65, c[0x0][0x398] ;  /* 0x00007300ff4177ac */ /* 0x000f640008000800 */
[----:B------:R-:W-:Y:S01]  /*14240*/  VIADD R77, R79, UR19 ;  /* 0x000000134f4d7c36 */ /* 0x000fe20008000000 */
[----:B------:R-:W-:Y:S01]  /*14250*/  ISETP.LT.AND P3, PT, R199, UR70, !P3 ;  /* 0x00000046c7007c0c */ /* 0x000fe2000df61270 */
[----:B------:R-:W-:Y:S01]  /*14260*/  @P2 STG.E desc[UR16][R72.64], R123 ;  /* 0x0000007b48002986 */ /* 0x000fe2000c101910 */
[----:B----4-:R-:W-:Y:S01]  /*14270*/  ISETP.LT.AND P2, PT, R198, UR68, !P0 ;  /* 0x00000044c6007c0c */ /* 0x010fe2000c741270 */
[----:B-1----:R-:W-:Y:S01]  /*14280*/  IMAD.WIDE R68, R77, 0x4, R2 ;  /* 0x000000044d447825 */ /* 0x002fe200078e0202 */
[----:B------:R-:W-:Y:S01]  /*14290*/  ISETP.GE.AND P1, PT, R74, UR35, PT ;  /* 0x000000234a007c0c */ /* 0x000fe2000bf26270 */
[----:B------:R-:W1:Y:S01]  /*142a0*/  LDCU UR46, c[0x0][0x39c] ;  /* 0x00007380ff2e77ac */ /* 0x000e620008000800 */
[----:B------:R-:W-:Y:S01]  /*142b0*/  ISETP.LT.AND P0, PT, R199, UR49, !P0 ;  /* 0x00000031c7007c0c */ /* 0x000fe2000c701270 */
[C---:B------:R-:W-:Y:S01]  /*142c0*/  IMAD.WIDE R74, R77.reuse, 0x4, R196 ;  /* 0x000000044d4a7825 */ /* 0x040fe200078e02c4 */
[----:B------:R-:W-:Y:S01]  /*142d0*/  IADD3 R77, PT, PT, R77, UR19, RZ ;  /* 0x000000134d4d7c10 */ /* 0x000fe2000fffe0ff */
[----:B------:R4:W-:Y:S01]  /*142e0*/  @P4 STG.E desc[UR16][R68.64], R210 ;  /* 0x000000d244004986 */ /* 0x0009e2000c101910 */
[C---:B------:R-:W-:Y:S01]  /*142f0*/  ISETP.LT.AND P4, PT, R198.reuse, UR12, !P6 ;  /* 0x0000000cc6007c0c */ /* 0x040fe2000f781270 */
[----:B------:R-:W1:Y:S01]  /*14300*/  LDCU UR40, c[0x0][0x398] ;  /* 0x00007300ff2877ac */ /* 0x000e620008000800 */
[----:B------:R-:W-:Y:S01]  /*14310*/  ISETP.LT.AND P6, PT, R199, UR69, !P6 ;  /* 0x00000045c7007c0c */ /* 0x000fe2000f7c1270 */
[C---:B--2---:R-:W-:Y:S01]  /*14320*/  IMAD.WIDE R70, R77.reuse, 0x4, R2 ;  /* 0x000000044d467825 */ /* 0x044fe200078e0202 */
[----:B------:R2:W-:Y:S01]  /*14330*/  @P3 STG.E desc[UR16][R74.64], R124 ;  /* 0x0000007c4a003986 */ /* 0x0005e2000c101910 */
[----:B------:R-:W1:Y:S02]  /*14340*/  LDCU UR76, c[0x0][0x398] ;  /* 0x00007300ff4c77ac */ /* 0x000e640008000800 */
[C---:B------:R-:W-:Y:S01]  /*14350*/  VIADD R79, R77.reuse, UR19 ;  /* 0x000000134d4f7c36 */ /* 0x040fe20008000000 */
[----:B------:R-:W1:Y:S01]  /*14360*/  LDCU UR55, c[0x0][0x398] ;  /* 0x00007300ff3777ac */ /* 0x000e620008000800 */
[----:B----4-:R-:W-:Y:S01]  /*14370*/  IMAD.WIDE R68, R77, 0x4, R196 ;  /* 0x000000044d447825 */ /* 0x010fe200078e02c4 */
[----:B------:R4:W-:Y:S01]  /*14380*/  @P2 STG.E desc[UR16][R70.64], R209 ;  /* 0x000000d146002986 */ /* 0x0009e2000c101910 */
[----:B------:R-:W1:Y:S02]  /*14390*/  LDCU UR56, c[0x0][0x398] ;  /* 0x00007300ff3877ac */ /* 0x000e640008000800 */
[----:B------:R-:W-:Y:S01]  /*143a0*/  IMAD.WIDE R72, R79, 0x4, R2 ;  /* 0x000000044f487825 */ /* 0x000fe200078e0202 */
[----:B------:R1:W-:Y:S01]  /*143b0*/  @P0 STG.E desc[UR16][R68.64], R125 ;  /* 0x0000007d44000986 */ /* 0x0003e2000c101910 */
[----:B------:R-:W-:Y:S01]  /*143c0*/  ISETP.LT.AND P0, PT, R198, UR45, !P5 ;  /* 0x0000002dc6007c0c */ /* 0x000fe2000ef01270 */
[----:B------:R-:W3:Y:S01]  /*143d0*/  LDCU UR62, c[0x0][0x398] ;  /* 0x00007300ff3e77ac */ /* 0x000ee20008000800 */
[C---:B--2---:R-:W-:Y:S01]  /*143e0*/  VIADD R74, R0.reuse, 0x3e ;  /* 0x0000003e004a7836 */ /* 0x044fe20000000000 */
[----:B------:R-:W-:Y:S01]  /*143f0*/  ISETP.LT.AND P5, PT, R199, UR38, !P5 ;  /* 0x00000026c7007c0c */ /* 0x000fe2000efa1270 */
[----:B------:R-:W-:Y:S01]  /*14400*/  VIADD R76, R0, 0x3d ;  /* 0x0000003d004c7836 */ /* 0x000fe20000000000 */
[----:B------:R-:W2:Y:S01]  /*14410*/  LDCU UR26, c[0x0][0x398] ;  /* 0x00007300ff1a77ac */ /* 0x000ea20008000800 */
[C---:B----4-:R-:W-:Y:S01]  /*14420*/  IMAD.WIDE R70, R79.reuse, 0x4, R196 ;  /* 0x000000044f467825 */ /* 0x050fe200078e02c4 */
[----:B------:R4:W-:Y:S01]  /*14430*/  @P4 STG.E desc[UR16][R72.64], R208 ;  /* 0x000000d048004986 */ /* 0x0009e2000c101910 */
[----:B------:R-:W-:Y:S01]  /*14440*/  ISETP.GE.AND P2, PT, R74, UR33, PT ;  /* 0x000000214a007c0c */ /* 0x000fe2000bf46270 */
[----:B------:R-:W2:Y:S01]  /*14450*/  LDCU UR44, c[0x0][0x39c] ;  /* 0x00007380ff2c77ac */ /* 0x000ea20008000800 */
[----:B------:R-:W-:Y:S01]  /*14460*/  VIADD R79, R79, UR19 ;  /* 0x000000134f4f7c36 */ /* 0x000fe20008000000 */
[----:B------:R2:W-:Y:S01]  /*14470*/  @P6 STG.E desc[UR16][R70.64], R126 ;  /* 0x0000007e46006986 */ /* 0x0005e2000c101910 */
[----:B------:R-:W-:Y:S01]  /*14480*/  IADD3 R74, PT, PT, R0, 0x3f, RZ ;  /* 0x0000003f004a7810 */ /* 0x000fe20007ffe0ff */
[----:B------:R-:W5:Y:S01]  /*14490*/  LDCU UR63, c[0x0][0x39c] ;  /* 0x00007380ff3f77ac */ /* 0x000f620008000800 */
[----:B------:R-:W-:Y:S01]  /*144a0*/  ISETP.LT.AND P6, PT, R198, UR54, !P1 ;  /* 0x00000036c6007c0c */ /* 0x000fe2000cfc1270 */
[C---:B-1----:R-:W-:Y:S01]  /*144b0*/  IMAD.WIDE R68, R79.reuse, 0x4, R2 ;  /* 0x000000044f447825 */ /* 0x042fe200078e0202 */
[----:B------:R-:W-:Y:S01]  /*144c0*/  ISETP.GE.AND P4, PT, R74, UR66, PT ;  /* 0x000000424a007c0c */ /* 0x000fe2000bf86270 */
[----:B------:R-:W1:Y:S02]  /*144d0*/  LDCU UR14, c[0x0][0x39c] ;  /* 0x00007380ff0e77ac */ /* 0x000e640008000800 */
[C---:B----4-:R-:W-:Y:S01]  /*144e0*/  IMAD.WIDE R72, R79.reuse, 0x4, R196 ;  /* 0x000000044f487825 */ /* 0x050fe200078e02c4 */
[----:B------:R-:W-:Y:S01]  /*144f0*/  ISETP.GE.AND P3, PT, R76, UR30, PT ;  /* 0x0000001e4c007c0c */ /* 0x000fe2000bf66270 */
[----:B------:R-:W4:Y:S02]  /*14500*/  LDCU UR8, c[0x0][0x398] ;  /* 0x00007300ff0877ac */ /* 0x000f240008000800 */
[----:B------:R-:W-:-:S02]  /*14510*/  VIADD R77, R79, UR19 ;  /* 0x000000134f4d7c36 */ /* 0x000fc40008000000 */
[----:B------:R-:W-:Y:S01]  /*14520*/  VIADD R74, R0, 0x40 ;  /* 0x00000040004a7836 */ /* 0x000fe20000000000 */
[----:B------:R1:W-:Y:S01]  /*14530*/  @P0 STG.E desc[UR16][R68.64], R207 ;  /* 0x000000cf44000986 */ /* 0x0003e2000c101910 */
[----:B---3--:R-:W-:Y:S01]  /*14540*/  ISETP.LT.AND P1, PT, R199, UR67, !P1 ;  /* 0x00000043c7007c0c */ /* 0x008fe2000cf21270 */
[C---:B--2---:R-:W-:Y:S01]  /*14550*/  IMAD.WIDE R70, R77.reuse, 0x4, R2 ;  /* 0x000000044d467825 */ /* 0x044fe200078e0202 */
[----:B------:R-:W2:Y:S01]  /*14560*/  LDCU UR42, c[0x0][0x39c] ;  /* 0x00007380ff2a77ac */ /* 0x000ea20008000800 */
[----:B------:R-:W-:Y:S01]  /*14570*/  @P5 STG.E desc[UR16][R72.64], R127 ;  /* 0x0000007f48005986 */ /* 0x000fe2000c101910 */
[----:B-----5:R-:W-:Y:S02]  /*14580*/  ISETP.LT.AND P5, PT, R198, UR65, !P3 ;  /* 0x00000041c6007c0c */ /* 0x020fe4000dfa1270 */
[----:B------:R-:W-:Y:S01]  /*14590*/  ISETP.GE.AND P0, PT, R74, UR46, PT ;  /* 0x0000002e4a007c0c */ /* 0x000fe2000bf06270 */
[C---:B------:R-:W-:Y:S01]  /*145a0*/  IMAD.WIDE R74, R77.reuse, 0x4, R196 ;  /* 0x000000044d4a7825 */ /* 0x040fe200078e02c4 */
[----:B------:R-:W-:Y:S01]  /*145b0*/  IADD3 R77, PT, PT, R77, UR19, RZ ;  /* 0x000000134d4d7c10 */ /* 0x000fe2000fffe0ff */
[----:B------:R3:W-:Y:S01]  /*145c0*/  @P6 STG.E desc[UR16][R70.64], R206 ;  /* 0x000000ce46006986 */ /* 0x0007e2000c101910 */
[----:B------:R-:W-:Y:S01]  /*145d0*/  ISETP.LT.AND P3, PT, R199, UR40, !P3 ;  /* 0x00000028c7007c0c */ /* 0x000fe2000df61270 */
[----:B------:R-:W5:Y:S01]  /*145e0*/  LDCU UR37, c[0x0][0x398] ;  /* 0x00007300ff2577ac */ /* 0x000f620008000800 */
[----:B------:R-:W-:-:S02]  /*145f0*/  ISETP.LT.AND P6, PT, R198, UR76, !P2 ;  /* 0x0000004cc6007c0c */ /* 0x000fc4000d7c1270 */
[----:B------:R-:W-:Y:S01]  /*14600*/  ISETP.LT.AND P2, PT, R199, UR55, !P2 ;  /* 0x00000037c7007c0c */ /* 0x000fe2000d741270 */
[C---:B-1----:R-:W-:Y:S01]  /*14610*/  IMAD.WIDE R68, R77.reuse, 0x4, R2 ;  /* 0x000000044d447825 */ /* 0x042fe200078e0202 */
[----:B------:R1:W-:Y:S01]  /*14620*/  @P1 STG.E desc[UR16][R74.64], R128 ;  /* 0x000000804a001986 */ /* 0x0003e2000c101910 */
[----:B------:R-:W2:Y:S02]  /*14630*/  LDCU UR4, c[0x0][0x398] ;  /* 0x00007300ff0477ac */ /* 0x000ea40008000800 */
[C---:B------:R-:W-:Y:S02]  /*14640*/  VIADD R79, R77.reuse, UR19 ;  /* 0x000000134d4f7c36 */ /* 0x040fe40008000000 */
[----:B---3--:R-:W-:Y:S01]  /*14650*/  IMAD.WIDE R70, R77, 0x4, R196 ;  /* 0x000000044d467825 */ /* 0x008fe200078e02c4 */
[----:B------:R3:W-:Y:S01]  /*14660*/  @P5 STG.E desc[UR16][R68.64], R205 ;  /* 0x000000cd44005986 */ /* 0x0007e2000c101910 */
[----:B------:R-:W2:Y:S02]  /*14670*/  LDCU UR36, c[0x0][0x398] ;  /* 0x00007300ff2477ac */ /* 0x000ea40008000800 */
[C---:B------:R-:W-:Y:S01]  /*14680*/  IMAD.WIDE R72, R79.reuse, 0x4, R2 ;  /* 0x000000044f487825 */ /* 0x040fe200078e0202 */
[----:B------:R2:W-:Y:S01]  /*14690*/  @P3 STG.E desc[UR16][R70.64], R129 ;  /* 0x0000008146003986 */ /* 0x0005e2000c101910 */
[----:B------:R-:W-:Y:S01]  /*146a0*/  ISETP.LT.AND P3, PT, R198, UR56, !P4 ;  /* 0x00000038c6007c0c */ /* 0x000fe2000e761270 */
[----:B------:R-:W4:Y:S01]  /*146b0*/  LDCU UR64, c[0x0][0x398] ;  /* 0x00007300ff4077ac */ /* 0x000f220008000800 */
[C---:B-1----:R-:W-:Y:S01]  /*146c0*/  VIADD R74, R0.reuse, 0x42 ;  /* 0x00000042004a7836 */ /* 0x042fe20000000000 */
[----:B------:R1:W-:Y:S01]  /*146d0*/  @P6 STG.E desc[UR16][R72.64], R204 ;  /* 0x000000cc48006986 */ /* 0x0003e2000c101910 */
[----:B------:R-:W-:Y:S01]  /*146e0*/  VIADD R76, R0, 0x41 ;  /* 0x00000041004c7836 */ /* 0x000fe20000000000 */
[----:B------:R-:W1:Y:S01]  /*146f0*/  LDCU UR24, c[0x0][0x398] ;  /* 0x00007300ff1877ac */ /* 0x000e620008000800 */
[----:B---3--:R-:W-:Y:S01]  /*14700*/  IMAD.WIDE R68, R79, 0x4, R196 ;  /* 0x000000044f447825 */ /* 0x008fe200078e02c4 */
[----:B------:R-:W-:Y:S01]  /*14710*/  ISETP.LT.AND P4, PT, R199, UR62, !P4 ;  /* 0x0000003ec7007c0c */ /* 0x000fe2000e781270 */
[----:B------:R-:W3:Y:S01]  /*14720*/  LDCU UR50, c[0x0][0x398] ;  /* 0x00007300ff3277ac */ /* 0x000ee20008000800 */
[----:B------:R-:W-:Y:S01]  /*14730*/  ISETP.GE.AND P5, PT, R74, UR44, PT ;  /* 0x0000002c4a007c0c */ /* 0x000fe2000bfa6270 */
[----:B------:R-:W-:Y:S01]  /*14740*/  VIADD R79, R79, UR19 ;  /* 0x000000134f4f7c36 */ /* 0x000fe20008000000 */
[----:B------:R1:W-:Y:S01]  /*14750*/  @P2 STG.E desc[UR16][R68.64], R130 ;  /* 0x0000008244002986 */ /* 0x0003e2000c101910 */
[----:B------:R-:W-:Y:S01]  /*14760*/  ISETP.LT.AND P2, PT, R198, UR26, !P0 ;  /* 0x0000001ac6007c0c */ /* 0x000fe2000c741270 */
[----:B------:R-:W3:Y:S01]  /*14770*/  LDCU UR60, c[0x0][0x39c] ;  /* 0x00007380ff3c77ac */ /* 0x000ee20008000800 */
[----:B------:R-:W-:Y:S01]  /*14780*/  IADD3 R74, PT, PT, R0, 0x43, RZ ;  /* 0x00000043004a7810 */ /* 0x000fe20007ffe0ff */
[----:B------:R-:W-:-:S02]  /*14790*/  VIADD R77, R79, UR19 ;  /* 0x000000134f4d7c36 */ /* 0x000fc40008000000 */
[C---:B--2---:R-:W-:Y:S01]  /*147a0*/  IMAD.WIDE R70, R79.reuse, 0x4, R2 ;  /* 0x000000044f467825 */ /* 0x044fe200078e0202 */
[----:B------:R-:W-:Y:S01]  /*147b0*/  ISETP.GE.AND P6, PT, R74, UR63, PT ;  /* 0x0000003f4a007c0c */ /* 0x000fe2000bfc6270 */
[----:B------:R-:W2:Y:S02]  /*147c0*/  LDCU UR28, c[0x0][0x39c] ;  /* 0x00007380ff1c77ac */ /* 0x000ea40008000800 */
[----:B------:R-:W-:Y:S02]  /*147d0*/  VIADD R74, R0, 0x44 ;  /* 0x00000044004a7836 */ /* 0x000fe40000000000 */
[----:B-1----:R-:W-:Y:S01]  /*147e0*/  IMAD.WIDE R72, R79, 0x4, R196 ;  /* 0x000000044f487825 */ /* 0x002fe200078e02c4 */
[----:B------:R-:W-:Y:S01]  /*147f0*/  ISETP.GE.AND P1, PT, R76, UR14, PT ;  /* 0x0000000e4c007c0c */ /* 0x000fe2000bf26270 */
[----:B------:R1:W-:Y:S01]  /*14800*/  @P3 STG.E desc[UR16][R70.64], R203 ;  /* 0x000000cb46003986 */ /* 0x0003e2000c101910 */
[----:B------:R-:W2:Y:S01]  /*14810*/  LDCU UR48, c[0x0][0x39c] ;  /* 0x00007380ff3077ac */ /* 0x000ea20008000800 */
[----:B------:R-:W-:Y:S01]  /*14820*/  IMAD.WIDE R68, R77, 0x4, R2 ;  /* 0x000000044d447825 */ /* 0x000fe200078e0202 */
[----:B----4-:R-:W-:Y:S01]  /*14830*/  ISETP.LT.AND P0, PT, R199, UR8, !P0 ;  /* 0x00000008c7007c0c */ /* 0x010fe2000c701270 */
[----:B------:R-:W-:Y:S01]  /*14840*/  @P4 STG.E desc[UR16][R72.64], R131 ;  /* 0x0000008348004986 */ /* 0x000fe2000c101910 */
[----:B------:R-:W-:Y:S01]  /*14850*/  ISETP.GE.AND P3, PT, R74, UR42, PT ;  /* 0x0000002a4a007c0c */ /* 0x000fe2000bf66270 */
[C---:B------:R-:W-:Y:S01]  /*14860*/  IMAD.WIDE R74, R77.reuse, 0x4, R196 ;  /* 0x000000044d4a7825 */ /* 0x040fe200078e02c4 */
[----:B-----5:R-:W-:Y:S01]  /*14870*/  ISETP.LT.AND P4, PT, R198, UR37, !P1 ;  /* 0x00000025c6007c0c */ /* 0x020fe2000cf81270 */
[----:B------:R4:W-:Y:S01]  /*14880*/  @P2 STG.E desc[UR16][R68.64], R132 ;  /* 0x0000008444002986 */ /* 0x0009e2000c101910 */
[----:B------:R-:W-:Y:S01]  /*14890*/  IADD3 R77, PT, PT, R77, UR19, RZ ;  /* 0x000000134d4d7c10 */ /* 0x000fe2000fffe0ff */
[----:B------:R-:W5:Y:S01]  /*148a0*/  LDCU UR34, c[0x0][0x398] ;  /* 0x00007300ff2277ac */ /* 0x000f620008000800 */
[----:B------:R-:W-:-:S02]  /*148b0*/  ISETP.LT.AND P1, PT, R199, UR4, !P1 ;  /* 0x00000004c7007c0c */ /* 0x000fc4000cf21270 */
[----:B------:R-:W-:Y:S01]  /*148c0*/  ISETP.LT.AND P2, PT, R198, UR36, !P5 ;  /* 0x00000024c6007c0c */ /* 0x000fe2000ef41270 */
[C---:B------:R-:W-:Y:S01]  /*148d0*/  VIADD R79, R77.reuse, UR19 ;  /* 0x000000134d4f7c36 */ /* 0x040fe20008000000 */
[----:B------:R-:W2:Y:S01]  /*148e0*/  LDCU UR51, c[0x0][0x398] ;  /* 0x00007300ff3377ac */ /* 0x000ea20008000800 */
[C---:B-1----:R-:W-:Y:S01]  /*148f0*/  IMAD.WIDE R70, R77.reuse, 0x4, R2 ;  /* 0x000000044d467825 */ /* 0x042fe200078e0202 */
[----:B------:R1:W-:Y:S01]  /*14900*/  @P0 STG.E desc[UR16][R74.64], R4 ;  /* 0x000000044a000986 */ /* 0x0003e2000c101910 */
[----:B------:R-:W2:Y:S02]  /*14910*/  LDCU UR22, c[0x0][0x398] ;  /* 0x00007300ff1677ac */ /* 0x000ea40008000800 */
[----:B----4-:R-:W-:Y:S01]  /*14920*/  IMAD.WIDE R68, R77, 0x4, R196 ;  /* 0x000000044d447825 */ /* 0x010fe200078e02c4 */
[----:B------:R4:W-:Y:S01]  /*14930*/  @P4 STG.E desc[UR16][R70.64], R133 ;  /* 0x0000008546004986 */ /* 0x0009e2000c101910 */
[----:B------:R-:W2:Y:S02]  /*14940*/  LDCU UR52, c[0x0][0x39c] ;  /* 0x00007380ff3477ac */ /* 0x000ea40008000800 */
[----:B------:R-:W-:Y:S01]  /*14950*/  IMAD.WIDE R72, R79, 0x4, R2 ;  /* 0x000000044f487825 */ /* 0x000fe200078e0202 */
[----:B------:R-:W-:Y:S01]  /*14960*/  ISETP.LT.AND P5, PT, R199, UR64, !P5 ;  /* 0x00000040c7007c0c */ /* 0x000fe2000efa1270 */
[----:B------:R2:W-:Y:S01]  /*14970*/  @P1 STG.E desc[UR16][R68.64], R5 ;  /* 0x0000000544001986 */ /* 0x0005e2000c101910 */
[----:B------:R-:W5:Y:S01]  /*14980*/  LDCU UR53, c[0x0][0x398] ;  /* 0x00007300ff3577ac */ /* 0x000f620008000800 */
[----:B-1----:R-:W-:-:S02]  /*14990*/  VIADD R4, R0, 0x46 ;  /* 0x0000004600047836 */ /* 0x002fc40000000000 */
[----:B------:R1:W-:Y:S01]  /*149a0*/  @P2 STG.E desc[UR16][R72.64], R134 ;  /* 0x0000008648002986 */ /* 0x0003e2000c101910 */
[----:B------:R-:W-:Y:S01]  /*149b0*/  ISETP.LT.AND P2, PT, R198, UR24, !P6 ;  /* 0x00000018c6007c0c */ /* 0x000fe2000f741270 */
[----:B------:R-:W-:Y:S01]  /*149c0*/  VIADD R76, R0, 0x45 ;  /* 0x00000045004c7836 */ /* 0x000fe20000000000 */
[----:B---3--:R-:W-:Y:S01]  /*149d0*/  ISETP.LT.AND P6, PT, R199, UR50, !P6 ;  /* 0x00000032c7007c0c */ /* 0x008fe2000f7c1270 */
[C---:B----4-:R-:W-:Y:S01]  /*149e0*/  IMAD.WIDE R70, R79.reuse, 0x4, R196 ;  /* 0x000000044f467825 */ /* 0x050fe200078e02c4 */
[----:B------:R-:W-:Y:S01]  /*149f0*/  ISETP.GE.AND P4, PT, R4, UR60, PT ;  /* 0x0000003c04007c0c */ /* 0x000fe2000bf86270 */
[----:B------:R-:W3:Y:S01]  /*14a00*/  LDCU UR59, c[0x0][0x398] ;  /* 0x00007300ff3b77ac */ /* 0x000ee20008000800 */
[----:B------:R-:W-:Y:S01]  /*14a10*/  IADD3 R4, PT, PT, R0, 0x47, RZ ;  /* 0x0000004700047810 */ /* 0x000fe20007ffe0ff */
[----:B------:R-:W-:Y:S01]  /*14a20*/  VIADD R79, R79, UR19 ;  /* 0x000000134f4f7c36 */ /* 0x000fe20008000000 */
[----:B--2---:R-:W-:Y:S01]  /*14a30*/  ISETP.GE.AND P0, PT, R76, UR48, PT ;  /* 0x000000304c007c0c */ /* 0x004fe2000bf06270 */
[----:B------:R-:W2:Y:S01]  /*14a40*/  LDCU UR47, c[0x0][0x398] ;  /* 0x00007300ff2f77ac */ /* 0x000ea20008000800 */
[----:B------:R-:W-:Y:S01]  /*14a50*/  ISETP.GE.AND P1, PT, R4, UR28, PT ;  /* 0x0000001c04007c0c */ /* 0x000fe2000bf26270 */
[C---:B------:R-:W-:Y:S01]  /*14a60*/  IMAD.WIDE R4, R79.reuse, 0x4, R2 ;  /* 0x000000044f047825 */ /* 0x040fe200078e0202 */
[----:B------:R4:W-:Y:S01]  /*14a70*/  @P5 STG.E desc[UR16][R70.64], R6 ;  /* 0x0000000646005986 */ /* 0x0009e2000c101910 */
[----:B------:R-:W2:Y:S02]  /*14a80*/  LDCU UR41, c[0x0][0x39c] ;  /* 0x00007380ff2977ac */ /* 0x000ea40008000800 */
[----:B------:R-:W-:Y:S01]  /*14a90*/  IMAD.WIDE R68, R79, 0x4, R196 ;  /* 0x000000044f447825 */ /* 0x000fe200078e02c4 */
[----:B-----5:R-:W-:Y:S01]  /*14aa0*/  ISETP.LT.AND P5, PT, R198, UR34, !P3 ;  /* 0x00000022c6007c0c */ /* 0x020fe2000dfa1270 */
[----:B------:R5:W-:Y:S01]  /*14ab0*/  @P2 STG.E desc[UR16][R4.64], R135 ;  /* 0x0000008704002986 */ /* 0x000be2000c101910 */
[----:B------:R-:W2:Y:S01]  /*14ac0*/  LDCU UR20, c[0x0][0x398] ;  /* 0x00007300ff1477ac */ /* 0x000ea20008000800 */
[----:B-1----:R-:W-:Y:S01]  /*14ad0*/  VIADD R72, R0, 0x48 ;  /* 0x0000004800487836 */ /* 0x002fe20000000000 */
[----:B------:R-:W-:Y:S01]  /*14ae0*/  ISETP.LT.AND P3, PT, R199, UR51, !P3 ;  /* 0x00000033c7007c0c */ /* 0x000fe2000df61270 */
[----:B------:R-:W-:Y:S01]  /*14af0*/  VIADD R75, R79, UR19 ;  /* 0x000000134f4b7c36 */ /* 0x000fe20008000000 */
[----:B------:R1:W-:Y:S01]  /*14b00*/  @P6 STG.E desc[UR16][R68.64], R7 ;  /* 0x0000000744006986 */ /* 0x0003e2000c101910 */
[----:B------:R-:W-:Y:S01]  /*14b10*/  ISETP.LT.AND P6, PT, R198, UR22, !P0 ;  /* 0x00000016c6007c0c */ /* 0x000fe2000c7c1270 */
[----:B------:R-:W1:Y:S01]  /*14b20*/  LDCU UR32, c[0x0][0x398] ;  /* 0x00007300ff2077ac */ /* 0x000e620008000800 */
[----:B------:R-:W-:Y:S01]  /*14b30*/  ISETP.GE.AND P2, PT, R72, UR52, PT ;  /* 0x0000003448007c0c */ /* 0x000fe2000bf46270 */
[----:B----4-:R-:W-:Y:S01]  /*14b40*/  IMAD.WIDE R70, R75, 0x4, R2 ;  /* 0x000000044b467825 */ /* 0x010fe200078e0202 */
[----:B------:R-:W-:Y:S01]  /*14b50*/  ISETP.LT.AND P0, PT, R199, UR53, !P0 ;  /* 0x00000035c7007c0c */ /* 0x000fe2000c701270 */
[----:B------:R-:W4:Y:S02]  /*14b60*/  LDCU UR10, c[0x0][0x398] ;  /* 0x00007300ff0a77ac */ /* 0x000f240008000800 */
[C---:B------:R-:W-:Y:S01]  /*14b70*/  IMAD.WIDE R72, R75.reuse, 0x4, R196 ;  /* 0x000000044b487825 */ /* 0x040fe200078e02c4 */
[----:B------:R-:W-:Y:S01]  /*14b80*/  IADD3 R75, PT, PT, R75, UR19, RZ ;  /* 0x000000134b4b7c10 */ /* 0x000fe2000fffe0ff */
[----:B------:R-:W4:Y:S01]  /*14b90*/  LDCU UR15, c[0x0][0x39c] ;  /* 0x00007380ff0f77ac */ /* 0x000f220008000800 */
[----:B------:R-:W-:Y:S03]  /*14ba0*/  @P5 STG.E desc[UR16][R70.64], R136 ;  /* 0x0000008846005986 */ /* 0x000fe6000c101910 */
[----:B-----5:R-:W-:Y:S01]  /*14bb0*/  IMAD.WIDE R4, R75, 0x4, R2 ;  /* 0x000000044b047825 */ /* 0x020fe200078e0202 */
[----:B---3--:R-:W-:Y:S01]  /*14bc0*/  ISETP.LT.AND P5, PT, R198, UR59, !P4 ;  /* 0x0000003bc6007c0c */ /* 0x008fe2000e7a1270 */
[----:B------:R-:W-:Y:S01]  /*14bd0*/  @P3 STG.E desc[UR16][R72.64], R8 ;  /* 0x0000000848003986 */ /* 0x000fe2000c101910 */
[----:B------:R-:W3:Y:S01]  /*14be0*/  LDCU UR58, c[0x0][0x39c] ;  /* 0x00007380ff3a77ac */ /* 0x000ee20008000800 */
[----:B------:R-:W-:-:S02]  /*14bf0*/  VIADD R6, R0, 0x49 ;  /* 0x0000004900067836 */ /* 0x000fc40000000000 */
[----:B------:R5:W-:Y:S01]  /*14c00*/  @P6 STG.E desc[UR16][R4.64], R137 ;  /* 0x0000008904006986 */ /* 0x000be2000c101910 */
[----:B--2---:R-:W-:Y:S01]  /*14c10*/  ISETP.LT.AND P6, PT, R199, UR47, !P4 ;  /* 0x0000002fc7007c0c */ /* 0x004fe2000e7c1270 */
[C---:B------:R-:W-:Y:S01]  /*14c20*/  VIADD R77, R75.reuse, UR19 ;  /* 0x000000134b4d7c36 */ /* 0x040fe20008000000 */
[----:B------:R-:W-:Y:S01]  /*14c30*/  ISETP.GE.AND P3, PT, R6, UR41, PT ;  /* 0x0000002906007c0c */ /* 0x000fe2000bf66270 */
[----:B-1----:R-:W-:Y:S01]  /*14c40*/  IMAD.WIDE R6, R75, 0x4, R196 ;  /* 0x000000044b067825 */ /* 0x002fe200078e02c4 */
[----:B------:R-:W1:Y:S03]  /*14c50*/  LDCU UR57, c[0x0][0x398] ;  /* 0x00007300ff3977ac */ /* 0x000e660008000800 */
[C---:B------:R-:W-:Y:S01]  /*14c60*/  IMAD.WIDE R68, R77.reuse, 0x4, R2 ;  /* 0x000000044d447825 */ /* 0x040fe200078e0202 */
[----:B------:R-:W2:Y:S01]  /*14c70*/  LDCU UR49, c[0x0][0x39c] ;  /* 0x00007380ff3177ac */ /* 0x000ea20008000800 */
[----:B------:R1:W-:Y:S02]  /*14c80*/  @P0 STG.E desc[UR16][R6.64], R9 ;  /* 0x0000000906000986 */ /* 0x0003e4000c101910 */
[----:B-----5:R-:W-:Y:S01]  /*14c90*/  IMAD.WIDE R4, R77, 0x4, R196 ;  /* 0x000000044d047825 */ /* 0x020fe200078e02c4 */
[----:B------:R-:W5:Y:S01]  /*14ca0*/  LDCU UR39, c[0x0][0x398] ;  /* 0x00007300ff2777ac */ /* 0x000f620008000800 */
[----:B------:R1:W-:Y:S02]  /*14cb0*/  @P5 STG.E desc[UR16][R68.64], R138 ;  /* 0x0000008a44005986 */ /* 0x0003e4000c101910 */
[----:B------:R-:W-:Y:S01]  /*14cc0*/  VIADD R8, R0, 0x4a ;  /* 0x0000004a00087836 */ /* 0x000fe20000000000 */
[----:B------:R-:W2:Y:S01]  /*14cd0*/  LDCU UR6, c[0x0][0x398] ;  /* 0x00007300ff0677ac */ /* 0x000ea20008000800 */
[----:B------:R-:W-:Y:S01]  /*14ce0*/  ISETP.LT.AND P5, PT, R198, UR20, !P1 ;  /* 0x00000014c6007c0c */ /* 0x000fe2000cfa1270 */
[----:B------:R-:W2:Y:S01]  /*14cf0*/  LDCU UR35, c[0x0][0x398] ;  /* 0x00007300ff2377ac */ /* 0x000ea20008000800 */
[----:B------:R-:W-:Y:S01]  /*14d00*/  ISETP.LT.AND P1, PT, R199, UR32, !P1 ;  /* 0x00000020c7007c0c */ /* 0x000fe2000cf21270 */
[----:B------:R2:W-:Y:S01]  /*14d10*/  @P6 STG.E desc[UR16][R4.64], R10 ;  /* 0x0000000a04006986 */ /* 0x0005e2000c101910 */
[----:B----4-:R-:W-:Y:S01]  /*14d20*/  ISETP.GE.AND P4, PT, R8, UR15, PT ;  /* 0x0000000f08007c0c */ /* 0x010fe2000bf86270 */
[----:B------:R-:W-:Y:S01]  /*14d30*/  VIADD R77, R77, UR19 ;  /* 0x000000134d4d7c36 */ /* 0x000fe20008000000 */
[----:B------:R-:W-:Y:S01]  /*14d40*/  ISETP.LT.AND P6, PT, R198, UR10, !P2 ;  /* 0x0000000ac6007c0c */ /* 0x000fe2000d7c1270 */
[----:B------:R-:W4:Y:S01]  /*14d50*/  LDCU UR43, c[0x0][0x398] ;  /* 0x00007300ff2b77ac */ /* 0x000f220008000800 */
[----:B------:R-:W-:Y:S01]  /*14d60*/  IADD3 R8, PT, PT, R0, 0x4b, RZ ;  /* 0x0000004b00087810 */ /* 0x000fe20007ffe0ff */
[----:B------:R-:W-:-:S02]  /*14d70*/  VIADD R71, R77, UR19 ;  /* 0x000000134d477c36 */ /* 0x000fc40008000000 */
[C---:B-1----:R-:W-:Y:S01]  /*14d80*/  IMAD.WIDE R6, R77.reuse, 0x4, R2 ;  /* 0x000000044d067825 */ /* 0x042fe200078e0202 */
[----:B---3--:R-:W-:Y:S01]  /*14d90*/  ISETP.GE.AND P0, PT, R8, UR58, PT ;  /* 0x0000003a08007c0c */ /* 0x008fe2000bf06270 */
[----:B------:R-:W1:Y:S02]  /*14da0*/  LDCU UR38, c[0x0][0x39c] ;  /* 0x00007380ff2677ac */ /* 0x000e640008000800 */
[----:B------:R-:W-:Y:S02]  /*14db0*/  VIADD R68, R0, 0x4c ;  /* 0x0000004c00447836 */ /* 0x000fe40000000000 */
[----:B------:R-:W-:Y:S01]  /*14dc0*/  IMAD.WIDE R8, R77, 0x4, R196 ;  /* 0x000000044d087825 */ /* 0x000fe200078e02c4 */
[----:B------:R-:W3:Y:S01]  /*14dd0*/  LDCU UR12, c[0x0][0x398] ;  /* 0x00007300ff0c77ac */ /* 0x000ee20008000800 */
[----:B------:R-:W-:Y:S02]  /*14de0*/  @P5 STG.E desc[UR16][R6.64], R139 ;  /* 0x0000008b06005986 */ /* 0x000fe4000c101910 */
[----:B--2---:R-:W-:Y:S01]  /*14df0*/  IMAD.WIDE R4, R71, 0x4, R2 ;  /* 0x0000000447047825 */ /* 0x004fe200078e0202 */
[----:B------:R-:W-:Y:S01]  /*14e00*/  ISETP.LT.AND P2, PT, R199, UR57, !P2 ;  /* 0x00000039c7007c0c */ /* 0x000fe2000d741270 */
[----:B------:R2:W-:Y:S01]  /*14e10*/  @P1 STG.E desc[UR16][R8.64], R11 ;  /* 0x0000000b08001986 */ /* 0x0005e2000c101910 */
[----:B------:R-:W-:Y:S01]  /*14e20*/  ISETP.GE.AND P5, PT, R68, UR49, PT ;  /* 0x0000003144007c0c */ /* 0x000fe2000bfa6270 */
[C---:B------:R-:W-:Y:S01]  /*14e30*/  IMAD.WIDE R68, R71.reuse, 0x4, R196 ;  /* 0x0000000447447825 */ /* 0x040fe200078e02c4 */
[----:B-----5:R-:W-:Y:S01]  /*14e40*/  ISETP.LT.AND P1, PT, R198, UR39, !P3 ;  /* 0x00000027c6007c0c */ /* 0x020fe2000df21270 */
[----:B------:R-:W5:Y:S01]  /*14e50*/  LDCU UR61, c[0x0][0x39c] ;  /* 0x00007380ff3d77ac */ /* 0x000f620008000800 */
[----:B------:R1:W-:Y:S01]  /*14e60*/  @P6 STG.E desc[UR16][R4.64], R140 ;  /* 0x0000008c04006986 */ /* 0x0003e2000c101910 */
[----:B------:R-:W-:-:S02]  /*14e70*/  IADD3 R71, PT, PT, R71, UR19, RZ ;  /* 0x0000001347477c10 */ /* 0x000fc4000fffe0ff */
[----:B------:R-:W-:Y:S01]  /*14e80*/  ISETP.LT.AND P3, PT, R199, UR6, !P3 ;  /* 0x00000006c7007c0c */ /* 0x000fe2000df61270 */
[----:B------:R-:W3:Y:S01]  /*14e90*/  LDCU UR30, c[0x0][0x398] ;  /* 0x00007300ff1e77ac */ /* 0x000ee20008000800 */
[----:B------:R-:W-:Y:S01]  /*14ea0*/  ISETP.LT.AND P6, PT, R198, UR35, !P4 ;  /* 0x00000023c6007c0c */ /* 0x000fe2000e7c1270 */
[----:B------:R-:W3:Y:S01]  /*14eb0*/  LDCU UR33, c[0x0][0x398] ;  /* 0x00007300ff2177ac */ /* 0x000ee20008000800 */
[----:B--2---:R-:W-:Y:S01]  /*14ec0*/  VIADD R11, R71, UR19 ;  /* 0x00000013470b7c36 */ /* 0x004fe20008000000 */
[----:B------:R-:W2:Y:S01]  /*14ed0*/  LDCU UR45, c[0x0][0x398] ;  /* 0x00007300ff2d77ac */ /* 0x000ea20008000800 */
[----:B------:R-:W-:Y:S01]  /*14ee0*/  VIADD R10, R0, 0x4d ;  /* 0x0000004d000a7836 */ /* 0x000fe20000000000 */
[----:B----4-:R-:W-:Y:S01]  /*14ef0*/  ISETP.LT.AND P4, PT, R199, UR43, !P4 ;  /* 0x0000002bc7007c0c */ /* 0x010fe2000e781270 */
[----:B------:R-:W4:Y:S01]  /*14f00*/  LDCU UR55, c[0x0][0x39c] ;  /* 0x00007380ff3777ac */ /* 0x000f220008000800 */
[C---:B------:R-:W-:Y:S01]  /*14f10*/  IMAD.WIDE R6, R71.reuse, 0x4, R2 ;  /* 0x0000000447067825 */ /* 0x040fe200078e0202 */
[----:B------:R-:W-:Y:S01]  /*14f20*/  @P2 STG.E desc[UR16][R68.64], R12 ;  /* 0x0000000c44002986 */ /* 0x000fe2000c101910 */
[----:B------:R-:W2:Y:S02]  /*14f30*/  LDCU UR62, c[0x0][0x39c] ;  /* 0x00007380ff3e77ac */ /* 0x000ea40008000800 */
[----:B-1----:R-:W-:Y:S01]  /*14f40*/  IMAD.WIDE R4, R71, 0x4, R196 ;  /* 0x0000000447047825 */ /* 0x002fe200078e02c4 */
[----:B------:R-:W-:Y:S01]  /*14f50*/  ISETP.GE.AND P2, PT, R10, UR38, PT ;  /* 0x000000260a007c0c */ /* 0x000fe2000bf46270 */
[----:B------:R-:W1:Y:S02]  /*14f60*/  LDCU UR46, c[0x0][0x398] ;  /* 0x00007300ff2e77ac */ /* 0x000e640008000800 */
[C---:B------:R-:W-:Y:S01]  /*14f70*/  IMAD.WIDE R8, R11.reuse, 0x4, R2 ;  /* 0x000000040b087825 */ /* 0x040fe200078e0202 */
[----:B------:R2:W-:Y:S01]  /*14f80*/  @P1 STG.E desc[UR16][R6.64], R141 ;  /* 0x0000008d06001986 */ /* 0x0005e2000c101910 */
[----:B------:R-:W1:Y:S02]  /*14f90*/  LDCU UR54, c[0x0][0x398] ;  /* 0x00007300ff3677ac */ /* 0x000e640008000800 */
[----:B------:R-:W-:Y:S01]  /*14fa0*/  VIADD R10, R0, 0x4e ;  /* 0x0000004e000a7836 */ /* 0x000fe20000000000 */
[----:B------:R1:W-:Y:S01]  /*14fb0*/  @P3 STG.E desc[UR16][R4.64], R13 ;  /* 0x0000000d04003986 */ /* 0x0003e2000c101910 */
[----:B------:R-:W4:Y:S03]  /*14fc0*/  LDCU UR40, c[0x0][0x398] ;  /* 0x00007300ff2877ac */ /* 0x000f260008000800 */
[----:B------:R1:W-:Y:S01]  /*14fd0*/  @P6 STG.E desc[UR16][R8.64], R142 ;  /* 0x0000008e08006986 */ /* 0x0003e2000c101910 */
[----:B---3--:R-:W-:Y:S01]  /*14fe0*/  ISETP.LT.AND P6, PT, R198, UR12, !P0 ;  /* 0x0000000cc6007c0c */ /* 0x008fe2000c7c1270 */
[----:B------:R-:W3:Y:S01]  /*14ff0*/  LDCU UR14, c[0x0][0x398] ;  /* 0x00007300ff0e77ac */ /* 0x000ee20008000800 */
[C---:B--2---:R-:W-:Y:S01]  /*15000*/  IMAD.WIDE R6, R11.reuse, 0x4, R196 ;  /* 0x000000040b067825 */ /* 0x044fe200078e02c4 */
[----:B-----5:R-:W-:Y:S01]  /*15010*/  ISETP.GE.AND P1, PT, R10, UR61, PT ;  /* 0x0000003d0a007c0c */ /* 0x020fe2000bf26270 */
[----:B------:R-:W2:Y:S01]  /*15020*/  LDCU UR44, c[0x0][0x398] ;  /* 0x00007300ff2c77ac */ /* 0x000ea20008000800 */
[----:B------:R-:W-:Y:S01]  /*15030*/  IADD3 R10, PT, PT, R0, 0x4f, RZ ;  /* 0x0000004f000a7810 */ /* 0x000fe20007ffe0ff */
[----:B------:R-:W-:Y:S01]  /*15040*/  VIADD R11, R11, UR19 ;  /* 0x000000130b0b7c36 */ /* 0x000fe20008000000 */
[----:B------:R-:W-:Y:S01]  /*15050*/  ISETP.LT.AND P0, PT, R199, UR30, !P0 ;  /* 0x0000001ec7007c0c */ /* 0x000fe2000c701270 */
[----:B------:R5:W-:Y:S01]  /*15060*/  @P4 STG.E desc[UR16][R6.64], R14 ;  /* 0x0000000e06004986 */ /* 0x000be2000c101910 */
[----:B------:R-:W-:Y:S01]  /*15070*/  ISETP.LT.AND P4, PT, R198, UR33, !P5 ;  /* 0x00000021c6007c0c */ /* 0x000fe2000ef81270 */
[----:B-1----:R-:W-:Y:S01]  /*15080*/  IMAD.WIDE R4, R11, 0x4, R2 ;  /* 0x000000040b047825 */ /* 0x002fe200078e0202 */
[----:B------:R-:W-:Y:S01]  /*15090*/  ISETP.LT.AND P5, PT, R199, UR45, !P5 ;  /* 0x0000002dc7007c0c */ /* 0x000fe2000efa1270 */
[----:B------:R-:W1:Y:S01]  /*150a0*/  LDCU UR56, c[0x0][0x398] ;  /* 0x00007300ff3877ac */ /* 0x000e620008000800 */
[----:B----4-:R-:W-:Y:S01]  /*150b0*/  ISETP.GE.AND P3, PT, R10, UR55, PT ;  /* 0x000000370a007c0c */ /* 0x010fe2000bf66270 */
[----:B------:R-:W-:-:S02]  /*150c0*/  VIADD R10, R0, 0x50 ;  /* 0x00000050000a7836 */ /* 0x000fc40000000000 */
[C---:B------:R-:W-:Y:S01]  /*150d0*/  VIADD R13, R11.reuse, UR19 ;  /* 0x000000130b0d7c36 */ /* 0x040fe20008000000 */
[----:B------:R-:W-:Y:S01]  /*150e0*/  @P6 STG.E desc[UR16][R4.64], R143 ;  /* 0x0000008f04006986 */ /* 0x000fe2000c101910 */
[----:B------:R-:W-:Y:S01]  /*150f0*/  IMAD.WIDE R8, R11, 0x4, R196 ;  /* 0x000000040b087825 */ /* 0x000fe200078e02c4 */
[----:B------:R-:W-:Y:S01]  /*15100*/  ISETP.GE.AND P6, PT, R10, UR62, PT ;  /* 0x0000003e0a007c0c */ /* 0x000fe2000bfc6270 */
[----:B------:R-:W4:Y:S02]  /*15110*/  LDCU UR48, c[0x0][0x39c] ;  /* 0x00007380ff3077ac */ /* 0x000f240008000800 */
[C---:B-----5:R-:W-:Y:S01]  /*15120*/  IMAD.WIDE R6, R13.reuse, 0x4, R2 ;  /* 0x000000040d067825 */ /* 0x060fe200078e0202 */
[----:B------:R5:W-:Y:S01]  /*15130*/  @P0 STG.E desc[UR16][R8.64], R15 ;  /* 0x0000000f08000986 */ /* 0x000be2000c101910 */
[----:B------:R-:W1:Y:S02]  /*15140*/  LDCU UR8, c[0x0][0x398] ;  /* 0x00007300ff0877ac */ /* 0x000e640008000800 */
[C---:B------:R-:W-:Y:S01]  /*15150*/  IMAD.WIDE R10, R13.reuse, 0x4, R196 ;  /* 0x000000040d0a7825 */ /* 0x040fe200078e02c4 */
[C---:B------:R-:W-:Y:S01]  /*15160*/  ISETP.LT.AND P0, PT, R198.reuse, UR46, !P2 ;  /* 0x0000002ec6007c0c */ /* 0x040fe2000d701270 */
[----:B------:R2:W-:Y:S01]  /*15170*/  @P4 STG.E desc[UR16][R6.64], R144 ;  /* 0x0000009006004986 */ /* 0x0005e2000c101910 */
[----:B------:R-:W-:Y:S01]  /*15180*/  IADD3 R13, PT, PT, R13, UR19, RZ ;  /* 0x000000130d0d7c10 */ /* 0x000fe2000fffe0ff */
[----:B------:R-:W1:Y:S01]  /*15190*/  LDCU UR37, c[0x0][0x398] ;  /* 0x00007300ff2577ac */ /* 0x000e620008000800 */
[----:B------:R-:W-:Y:S01]  /*151a0*/  ISETP.LT.AND P2, PT, R199, UR54, !P2 ;  /* 0x00000036c7007c0c */ /* 0x000fe2000d741270 */
[----:B------:R1:W-:Y:S01]  /*151b0*/  @P5 STG.E desc[UR16][R10.64], R16 ;  /* 0x000000100a005986 */ /* 0x0003e2000c101910 */
[----:B------:R-:W-:Y:S01]  /*151c0*/  ISETP.LT.AND P5, PT, R198, UR40, !P1 ;  /* 0x00000028c6007c0c */ /* 0x000fe2000cfa1270 */
[----:B------:R-:W4:Y:S01]  /*151d0*/  LDCU UR28, c[0x0][0x39c] ;  /* 0x00007380ff1c77ac */ /* 0x000f220008000800 */
[----:B-----5:R-:W-:-:S02]  /*151e0*/  VIADD R15, R13, UR19 ;  /* 0x000000130d0f7c36 */ /* 0x020fc40008000000 */
[----:B------:R-:W-:Y:S01]  /*151f0*/  IMAD.WIDE R4, R13, 0x4, R2 ;  /* 0x000000040d047825 */ /* 0x000fe200078e0202 */
[----:B------:R-:W5:Y:S01]  /*15200*/  LDCU UR26, c[0x0][0x39c] ;  /* 0x00007380ff1a77ac */ /* 0x000f620008000800 */
[----:B---3--:R-:W-:Y:S02]  /*15210*/  ISETP.LT.AND P1, PT, R199, UR14, !P1 ;  /* 0x0000000ec7007c0c */ /* 0x008fe4000cf21270 */
[----:B--2---:R-:W-:Y:S01]  /*15220*/  IMAD.WIDE R6, R13, 0x4, R196 ;  /* 0x000000040d067825 */ /* 0x004fe200078e02c4 */
[----:B------:R-:W2:Y:S03]  /*15230*/  LDCU UR4, c[0x0][0x398] ;  /* 0x00007300ff0477ac */ /* 0x000ea60008000800 */
[----:B------:R-:W-:Y:S01]  /*15240*/  IMAD.WIDE R8, R15, 0x4, R2 ;  /* 0x000000040f087825 */ /* 0x000fe200078e0202 */
[----:B------:R3:W-:Y:S01]  /*15250*/  @P0 STG.E desc[UR16][R4.64], R145 ;  /* 0x0000009104000986 */ /* 0x0007e2000c101910 */
[----:B------:R-:W2:Y:S03]  /*15260*/  LDCU UR50, c[0x0][0x39c] ;  /* 0x00007380ff3277ac */ /* 0x000ea60008000800 */
[----:B------:R2:W-:Y:S01]  /*15270*/  @P2 STG.E desc[UR16][R6.64], R17 ;  /* 0x0000001106002986 */ /* 0x0005e2000c101910 */
[----:B-1----:R-:W-:Y:S01]  /*15280*/  VIADD R10, R0, 0x52 ;  /* 0x00000052000a7836 */ /* 0x002fe20000000000 */
[----:B------:R-:W1:Y:S02]  /*15290*/  LDCU UR36, c[0x0][0x398] ;  /* 0x00007300ff2477ac */ /* 0x000e640008000800 */
[----:B------:R1:W-:Y:S01]  /*152a0*/  @P5 STG.E desc[UR16][R8.64], R146 ;  /* 0x0000009208005986 */ /* 0x0003e2000c101910 */
[----:B------:R-:W-:Y:S01]  /*152b0*/  ISETP.LT.AND P5, PT, R198, UR44, !P3 ;  /* 0x0000002cc6007c0c */ /* 0x000fe2000dfa1270 */
[----:B------:R-:W5:Y:S01]  /*152c0*/  LDCU UR42, c[0x0][0x398] ;  /* 0x00007300ff2a77ac */ /* 0x000f620008000800 */
[----:B------:R-:W-:Y:S01]  /*152d0*/  ISETP.LT.AND P3, PT, R199, UR56, !P3 ;  /* 0x00000038c7007c0c */ /* 0x000fe2000df61270 */
[C---:B---3--:R-:W-:Y:S01]  /*152e0*/  IMAD.WIDE R4, R15.reuse, 0x4, R196 ;  /* 0x000000040f047825 */ /* 0x048fe200078e02c4 */
[----:B----4-:R-:W-:Y:S01]  /*152f0*/  ISETP.GE.AND P0, PT, R10, UR48, PT ;  /* 0x000000300a007c0c */ /* 0x010fe2000bf06270 */
[----:B------:R-:W3:Y:S02]  /*15300*/  LDCU UR24, c[0x0][0x398] ;  /* 0x00007300ff1877ac */ /* 0x000ee40008000800 */
[----:B------:R-:W-:Y:S01]  /*15310*/  VIADD R15, R15, UR19 ;  /* 0x000000130f0f7c36 */ /* 0x000fe20008000000 */
[C---:B------:R-:W-:Y:S01]  /*15320*/  IADD3 R10, PT, PT, R0.reuse, 0x53, RZ ;  /* 0x00000053000a7810 */ /* 0x040fe20007ffe0ff */
[----:B------:R-:W-:Y:S01]  /*15330*/  VIADD R12, R0, 0x51 ;  /* 0x00000051000c7836 */ /* 0x000fe20000000000 */
[----:B------:R4:W-:Y:S01]  /*15340*/  @P1 STG.E desc[UR16][R4.64], R18 ;  /* 0x0000001204001986 */ /* 0x0009e2000c101910 */
[----:B------:R-:W-:Y:S01]  /*15350*/  ISETP.LT.AND P1, PT, R198, UR8, !P6 ;  /* 0x00000008c6007c0c */ /* 0x000fe2000f721270 */
[----:B--2---:R-:W-:Y:S01]  /*15360*/  IMAD.WIDE R6, R15, 0x4, R2 ;  /* 0x000000040f067825 */ /* 0x004fe200078e0202 */
[----:B------:R-:W-:Y:S01]  /*15370*/  ISETP.LT.AND P6, PT, R199, UR37, !P6 ;  /* 0x00000025c7007c0c */ /* 0x000fe2000f7c1270 */
[----:B------:R-:W2:Y:S01]  /*15380*/  LDCU UR34, c[0x0][0x398] ;  /* 0x00007300ff2277ac */ /* 0x000ea20008000800 */
[----:B------:R-:W-:Y:S01]  /*15390*/  ISETP.GE.AND P2, PT, R10, UR28, PT ;  /* 0x0000001c0a007c0c */ /* 0x000fe2000bf46270 */
[----:B-1----:R-:W-:Y:S01]  /*153a0*/  IMAD.WIDE R8, R15, 0x4, R196 ;  /* 0x000000040f087825 */ /* 0x002fe200078e02c4 */
[----:B-----5:R-:W-:Y:S01]  /*153b0*/  ISETP.GE.AND P4, PT, R12, UR26, PT ;  /* 0x0000001a0c007c0c */ /* 0x020fe2000bf86270 */
[----:B------:R1:W-:Y:S01]  /*153c0*/  @P5 STG.E desc[UR16][R6.64], R147 ;  /* 0x0000009306005986 */ /* 0x0003e2000c101910 */
[----:B------:R-:W5:Y:S01]  /*153d0*/  LDCU UR32, c[0x0][0x39c] ;  /* 0x00007380ff2077ac */ /* 0x000f620008000800 */
[----:B------:R-:W-:-:S02]  /*153e0*/  VIADD R10, R0, 0x54 ;  /* 0x00000054000a7836 */ /* 0x000fc40000000000 */
[----:B------:R-:W-:Y:S01]  /*153f0*/  VIADD R13, R15, UR19 ;  /* 0x000000130f0d7c36 */ /* 0x000fe20008000000 */
[----:B------:R-:W-:Y:S01]  /*15400*/  @P3 STG.E desc[UR16][R8.64], R19 ;  /* 0x0000001308003986 */ /* 0x000fe2000c101910 */
[----:B------:R-:W-:Y:S01]  /*15410*/  ISETP.LT.AND P3, PT, R198, UR4, !P4 ;  /* 0x00000004c6007c0c */ /* 0x000fe2000e761270 */
[----:B------:R-:W2:Y:S01]  /*15420*/  LDCU UR22, c[0x0][0x398] ;  /* 0x00007300ff1677ac */ /* 0x000ea20008000800 */
[----:B------:R-:W-:Y:S01]  /*15430*/  ISETP.GE.AND P5, PT, R10, UR50, PT ;  /* 0x000000320a007c0c */ /* 0x000fe2000bfa6270 */
[C---:B----4-:R-:W-:Y:S01]  /*15440*/  IMAD.WIDE R4, R13.reuse, 0x4, R2 ;  /* 0x000000040d047825 */ /* 0x050fe200078e0202 */
[----:B------:R-:W4:Y:S03]  /*15450*/  LDCU UR51, c[0x0][0x398] ;  /* 0x00007300ff3377ac */ /* 0x000f260008000800 */
[C---:B------:R-:W-:Y:S01]  /*15460*/  IMAD.WIDE R10, R13.reuse, 0x4, R196 ;  /* 0x000000040d0a7825 */ /* 0x040fe200078e02c4 */
[----:B------:R-:W-:Y:S01]  /*15470*/  IADD3 R13, PT, PT, R13, UR19, RZ ;  /* 0x000000130d0d7c10 */ /* 0x000fe2000fffe0ff */
[----:B------:R2:W-:Y:S01]  /*15480*/  @P1 STG.E desc[UR16][R4.64], R148 ;  /* 0x0000009404001986 */ /* 0x0005e2000c101910 */
[----:B------:R-:W-:Y:S01]  /*15490*/  ISETP.LT.AND P4, PT, R199, UR36, !P4 ;  /* 0x00000024c7007c0c */ /* 0x000fe2000e781270 */
[----:B------:R-:W4:Y:S02]  /*154a0*/  LDCU UR41, c[0x0][0x398] ;  /* 0x00007300ff2977ac */ /* 0x000f240008000800 */
[----:B------:R4:W-:Y:S01]  /*154b0*/  @P6 STG.E desc[UR16][R10.64], R20 ;  /* 0x000000140a006986 */ /* 0x0009e2000c101910 */
[C---:B-1----:R-:W-:Y:S01]  /*154c0*/  IMAD.WIDE R6, R13.reuse, 0x4, R2 ;  /* 0x000000040d067825 */ /* 0x042fe200078e0202 */
[----:B------:R-:W-:Y:S01]  /*154d0*/  ISETP.LT.AND P6, PT, R198, UR42, !P0 ;  /* 0x0000002ac6007c0c */ /* 0x000fe2000c7c1270 */
[----:B------:R-:W1:Y:S02]  /*154e0*/  LDCU UR49, c[0x0][0x39c] ;  /* 0x00007380ff3177ac */ /* 0x000e640008000800 */
[----:B------:R-:W-:Y:S01]  /*154f0*/  VIADD R15, R13, UR19 ;  /* 0x000000130d0f7c36 */ /* 0x000fe20008000000 */
[----:B------:R5:W-:Y:S01]  /*15500*/  @P3 STG.E desc[UR16][R6.64], R149 ;  /* 0x0000009506003986 */ /* 0x000be2000c101910 */
[----:B---3--:R-:W-:Y:S01]  /*15510*/  ISETP.LT.AND P3, PT, R199, UR24, !P0 ;  /* 0x00000018c7007c0c */ /* 0x008fe2000c761270 */
[----:B--2---:R-:W-:Y:S01]  /*15520*/  IMAD.WIDE R4, R13, 0x4, R196 ;  /* 0x000000040d047825 */ /* 0x004fe200078e02c4 */
[----:B------:R-:W2:Y:S03]  /*15530*/  LDCU UR43, c[0x0][0x39c] ;  /* 0x00007380ff2b77ac */ /* 0x000ea60008000800 */
[C---:B------:R-:W-:Y:S01]  /*15540*/  IMAD.WIDE R8, R15.reuse, 0x4, R2 ;  /* 0x000000040f087825 */ /* 0x040fe200078e0202 */
[----:B------:R-:W3:Y:S01]  /*15550*/  LDCU UR47, c[0x0][0x39c] ;  /* 0x00007380ff2f77ac */ /* 0x000ee20008000800 */
[----:B------:R1:W-:Y:S02]  /*15560*/  @P4 STG.E desc[UR16][R4.64], R21 ;  /* 0x0000001504004986 */ /* 0x0003e4000c101910 */
[----:B----4-:R-:W-:Y:S01]  /*15570*/  VIADD R10, R0, 0x56 ;  /* 0x00000056000a7836 */ /* 0x010fe20000000000 */
[----:B------:R-:W4:Y:S01]  /*15580*/  LDCU UR15, c[0x0][0x398] ;  /* 0x00007300ff0f77ac */ /* 0x000f220008000800 */
[----:B------:R1:W-:Y:S01]  /*15590*/  @P6 STG.E desc[UR16][R8.64], R150 ;  /* 0x0000009608006986 */ /* 0x0003e2000c101910 */
[----:B------:R-:W-:Y:S01]  /*155a0*/  ISETP.LT.AND P6, PT, R198, UR34, !P2 ;  /* 0x00000022c6007c0c */ /* 0x000fe2000d7c1270 */
[----:B-----5:R-:W-:Y:S01]  /*155b0*/  IMAD.WIDE R6, R15, 0x4, R196 ;  /* 0x000000040f067825 */ /* 0x020fe200078e02c4 */
[----:B------:R-:W5:Y:S01]  /*155c0*/  LDCU UR20, c[0x0][0x398] ;  /* 0x00007300ff1477ac */ /* 0x000f620008000800 */
[----:B------:R-:W-:-:S02]  /*155d0*/  ISETP.GE.AND P0, PT, R10, UR32, PT ;  /* 0x000000200a007c0c */ /* 0x000fc4000bf06270 */
[----:B------:R-:W-:Y:S01]  /*155e0*/  IADD3 R10, PT, PT, R0, 0x57, RZ ;  /* 0x00000057000a7810 */ /* 0x000fe20007ffe0ff */
[----:B------:R-:W3:Y:S01]  /*155f0*/  LDCU UR10, c[0x0][0x398] ;  /* 0x00007300ff0a77ac */ /* 0x000ee20008000800 */
[----:B------:R-:W-:Y:S01]  /*15600*/  VIADD R15, R15, UR19 ;  /* 0x000000130f0f7c36 */ /* 0x000fe20008000000 */
[----:B------:R-:W-:Y:S01]  /*15610*/  ISETP.LT.AND P2, PT, R199, UR22, !P2 ;  /* 0x00000016c7007c0c */ /* 0x000fe2000d741270 */
[----:B------:R2:W-:Y:S01]  /*15620*/  @P3 STG.E desc[UR16][R6.64], R22 ;  /* 0x0000001606003986 */ /* 0x0005e2000c101910 */
[----:B------:R-:W-:Y:S01]  /*15630*/  ISETP.LT.AND P3, PT, R198, UR51, !P5 ;  /* 0x00000033c6007c0c */ /* 0x000fe2000ef61270 */
[----:B-1----:R-:W-:Y:S01]  /*15640*/  IMAD.WIDE R4, R15, 0x4, R2 ;  /* 0x000000040f047825 */ /* 0x002fe200078e0202 */
[----:B------:R-:W-:Y:S01]  /*15650*/  ISETP.LT.AND P5, PT, R199, UR41, !P5 ;  /* 0x00000029c7007c0c */ /* 0x000fe2000efa1270 */
[----:B------:R-:W1:Y:S01]  /*15660*/  LDCU UR39, c[0x0][0x398] ;  /* 0x00007300ff2777ac */ /* 0x000e620008000800 */
[----:B------:R-:W-:Y:S01]  /*15670*/  ISETP.GE.AND P4, PT, R10, UR49, PT ;  /* 0x000000310a007c0c */ /* 0x000fe2000bf86270 */
[----:B------:R-:W-:-:S02]  /*15680*/  VIADD R10, R0, 0x58 ;  /* 0x00000058000a7836 */ /* 0x000fc40000000000 */
[----:B------:R-:W-:Y:S01]  /*15690*/  VIADD R12, R0, 0x55 ;  /* 0x00000055000c7836 */ /* 0x000fe20000000000 */
[----:B------:R-:W1:Y:S01]  /*156a0*/  LDCU UR6, c[0x0][0x398] ;  /* 0x00007300ff0677ac */ /* 0x000e620008000800 */
[C---:B------:R-:W-:Y:S01]  /*156b0*/  VIADD R13, R15.reuse, UR19 ;  /* 0x000000130f0d7c36 */ /* 0x040fe20008000000 */
[----:B------:R1:W-:Y:S01]  /*156c0*/  @P6 STG.E desc[UR16][R4.64], R151 ;  /* 0x0000009704006986 */ /* 0x0003e2000c101910 */
[----:B------:R-:W-:Y:S01]  /*156d0*/  IMAD.WIDE R8, R15, 0x4, R196 ;  /* 0x000000040f087825 */ /* 0x000fe200078e02c4 */
[----:B--2---:R-:W-:Y:S01]  /*156e0*/  ISETP.GE.AND P6, PT, R10, UR43, PT ;  /* 0x0000002b0a007c0c */ /* 0x004fe2000bfc6270 */
[----:B------:R-:W2:Y:S01]  /*156f0*/  LDCU UR45, c[0x0][0x39c] ;  /* 0x00007380ff2d77ac */ /* 0x000ea20008000800 */
[----:B---3--:R-:W-:Y:S01]  /*15700*/  ISETP.GE.AND P1, PT, R12, UR47, PT ;  /* 0x0000002f0c007c0c */ /* 0x008fe2000bf26270 */
[C---:B------:R-:W-:Y:S01]  /*15710*/  IMAD.WIDE R6, R13.reuse, 0x4, R2 ;  /* 0x000000040d067825 */ /* 0x040fe200078e0202 */
[----:B------:R-:W-:Y:S01]  /*15720*/  @P2 STG.E desc[UR16][R8.64], R23 ;  /* 0x0000001708002986 */ /* 0x000fe2000c101910 */
[----:B------:R-:W3:Y:S02]  /*15730*/  LDCU UR35, c[0x0][0x398] ;  /* 0x00007300ff2377ac */ /* 0x000ee40008000800 */
[C---:B------:R-:W-:Y:S01]  /*15740*/  IMAD.WIDE R10, R13.reuse, 0x4, R196 ;  /* 0x000000040d0a7825 */ /* 0x040fe200078e02c4 */
[C---:B----4-:R-:W-:Y:S01]  /*15750*/  ISETP.LT.AND P2, PT, R198.reuse, UR15, !P1 ;  /* 0x0000000fc6007c0c */ /* 0x050fe2000cf41270 */
[----:B------:R4:W-:Y:S01]  /*15760*/  @P3 STG.E desc[UR16][R6.64], R152 ;  /* 0x0000009806003986 */ /* 0x0009e2000c101910 */
[----:B------:R-:W-:Y:S01]  /*15770*/  IADD3 R13, PT, PT, R13, UR19, RZ ;  /* 0x000000130d0d7c10 */ /* 0x000fe2000fffe0ff */
[----:B------:R-:W2:Y:S01]  /*15780*/  LDCU UR38, c[0x0][0x398] ;  /* 0x00007300ff2677ac */ /* 0x000ea20008000800 */
[----:B-----5:R-:W-:Y:S01]  /*15790*/  ISETP.LT.AND P1, PT, R199, UR20, !P1 ;  /* 0x00000014c7007c0c */ /* 0x020fe2000cf21270 */
[----:B------:R5:W-:Y:S01]  /*157a0*/  @P5 STG.E desc[UR16][R10.64], R24 ;  /* 0x000000180a005986 */ /* 0x000be2000c101910 */
[----:B------:R-:W-:Y:S01]  /*157b0*/  ISETP.LT.AND P5, PT, R198, UR10, !P0 ;  /* 0x0000000ac6007c0c */ /* 0x000fe2000c7a1270 */
[----:B------:R-:W2:Y:S01]  /*157c0*/  LDCU UR12, c[0x0][0x398] ;  /* 0x00007300ff0c77ac */ /* 0x000ea20008000800 */
[----:B------:R-:W-:Y:S01]  /*157d0*/  VIADD R15, R13, UR19 ;  /* 0x000000130d0f7c36 */ /* 0x000fe20008000000 */
[----:B-1----:R-:W-:Y:S01]  /*157e0*/  ISETP.LT.AND P0, PT, R199, UR39, !P0 ;  /* 0x00000027c7007c0c */ /* 0x002fe2000c701270 */
[----:B------:R-:W1:Y:S01]  /*157f0*/  LDCU UR46, c[0x0][0x39c] ;  /* 0x00007380ff2e77ac */ /* 0x000e620008000800 */
[C---:B------:R-:W-:Y:S01]  /*15800*/  IMAD.WIDE R4, R13.reuse, 0x4, R2 ;  /* 0x000000040d047825 */ /* 0x040fe200078e0202 */
[----:B------:R-:W1:Y:S03]  /*15810*/  LDCU UR44, c[0x0][0x39c] ;  /* 0x00007380ff2c77ac */ /* 0x000e660008000800 */
[----:B----4-:R-:W-:Y:S01]  /*15820*/  IMAD.WIDE R6, R13, 0x4, R196 ;  /* 0x000000040d067825 */ /* 0x010fe200078e02c4 */
[----:B------:R4:W-:Y:S01]  /*15830*/  @P2 STG.E desc[UR16][R4.64], R153 ;  /* 0x0000009904002986 */ /* 0x0009e2000c101910 */
[----:B------:R-:W1:Y:S02]  /*15840*/  LDCU UR52, c[0x0][0x39c] ;  /* 0x00007380ff3477ac */ /* 0x000e640008000800 */
[C---:B------:R-:W-:Y:S01]  /*15850*/  IMAD.WIDE R8, R15.reuse, 0x4, R2 ;  /* 0x000000040f087825 */ /* 0x040fe200078e0202 */
[----:B------:R1:W-:Y:S01]  /*15860*/  @P1 STG.E desc[UR16][R6.64], R25 ;  /* 0x0000001906001986 */ /* 0x0003e2000c101910 */
[----:B------:R-:W1:Y:S02]  /*15870*/  LDCU UR30, c[0x0][0x398] ;  /* 0x00007300ff1e77ac */ /* 0x000e640008000800 */
[----:B-----5:R-:W-:Y:S01]  /*15880*/  VIADD R10, R0, 0x5a ;  /* 0x0000005a000a7836 */ /* 0x020fe20000000000 */
[----:B------:R5:W-:Y:S01]  /*15890*/  @P5 STG.E desc[UR16][R8.64], R154 ;  /* 0x0000009a08005986 */ /* 0x000be2000c101910 */
[----:B------:R-:W-:Y:S01]  /*158a0*/  ISETP.LT.AND P5, PT, R198, UR6, !P4 ;  /* 0x00000006c6007c0c */ /* 0x000fe2000e7a1270 */
[----:B------:R-:W5:Y:S01]  /*158b0*/  LDCU UR33, c[0x0][0x398] ;  /* 0x00007300ff2177ac */ /* 0x000f620008000800 */
[C---:B----4-:R-:W-:Y:S01]  /*158c0*/  IMAD.WIDE R4, R15.reuse, 0x4, R196 ;  /* 0x000000040f047825 */ /* 0x050fe200078e02c4 */
[----:B--2---:R-:W-:Y:S01]  /*158d0*/  ISETP.GE.AND P2, PT, R10, UR45, PT ;  /* 0x0000002d0a007c0c */ /* 0x004fe2000bf46270 */
[----:B------:R-:W2:Y:S01]  /*158e0*/  LDCU UR40, c[0x0][0x398] ;  /* 0x00007300ff2877ac */ /* 0x000ea20008000800 */
[----:B------:R-:W-:Y:S01]  /*158f0*/  IADD3 R10, PT, PT, R0, 0x5b, RZ ;  /* 0x0000005b000a7810 */ /* 0x000fe20007ffe0ff */
[----:B------:R-:W-:Y:S01]  /*15900*/  VIADD R15, R15, UR19 ;  /* 0x000000130f0f7c36 */ /* 0x000fe20008000000 */
[----:B---3--:R-:W-:Y:S01]  /*15910*/  ISETP.LT.AND P4, PT, R199, UR35, !P4 ;  /* 0x00000023c7007c0c */ /* 0x008fe2000e781270 */
        /* <DEDUP_REMOVED lines=8> */
[----:B------:R-:W4:Y:S01]  /*159a0*/  LDCU UR14, c[0x0][0x398] ;  /* 0x00007300ff0e77ac */ /* 0x000f220008000800 */
[C---:B------:R-:W-:Y:S01]  /*159b0*/  VIADD R13, R15.reuse, UR19 ;  /* 0x000000130f0d7c36 */ /* 0x040fe20008000000 */
[----:B------:R1:W-:Y:S01]  /*159c0*/  @P5 STG.E desc[UR16][R6.64], R155 ;  /* 0x0000009b06005986 */ /* 0x0003e2000c101910 */
[----:B-----5:R-:W-:Y:S01]  /*159d0*/  IMAD.WIDE R8, R15, 0x4, R196 ;  /* 0x000000040f087825 */ /* 0x020fe200078e02c4 */
[----:B------:R-:W-:Y:S01]  /*159e0*/  ISETP.GE.AND P5, PT, R10, UR44, PT ;  /* 0x0000002c0a007c0c */ /* 0x000fe2000bfa6270 */
[----:B------:R-:W5:Y:S01]  /*159f0*/  LDCU UR8, c[0x0][0x39c] ;  /* 0x00007380ff0877ac */ /* 0x000f620008000800 */
[----:B------:R-:W-:Y:S01]  /*15a00*/  ISETP.GE.AND P3, PT, R12, UR52, PT ;  /* 0x000000340c007c0c */ /* 0x000fe2000bf66270 */
[C---:B---3--:R-:W-:Y:S01]  /*15a10*/  IMAD.WIDE R4, R13.reuse, 0x4, R2 ;  /* 0x000000040d047825 */ /* 0x048fe200078e0202 */
[----:B------:R-:W-:Y:S01]  /*15a20*/  @P4 STG.E desc[UR16][R8.64], R27 ;  /* 0x0000001b08004986 */ /* 0x000fe2000c101910 */
[----:B------:R-:W3:Y:S02]  /*15a30*/  LDCU UR28, c[0x0][0x398] ;  /* 0x00007300ff1c77ac */ /* 0x000ee40008000800 */
[C---:B------:R-:W-:Y:S01]  /*15a40*/  IMAD.WIDE R10, R13.reuse, 0x4, R196 ;  /* 0x000000040d0a7825 */ /* 0x040fe200078e02c4 */
[C---:B------:R-:W-:Y:S01]  /*15a50*/  ISETP.LT.AND P4, PT, R198.reuse, UR30, !P3 ;  /* 0x0000001ec6007c0c */ /* 0x040fe2000df81270 */
[----:B------:R3:W-:Y:S01]  /*15a60*/  @P0 STG.E desc[UR16][R4.64], R156 ;  /* 0x0000009c04000986 */ /* 0x0007e2000c101910 */
[----:B------:R-:W-:Y:S01]  /*15a70*/  IADD3 R13, PT, PT, R13, UR19, RZ ;  /* 0x000000130d0d7c10 */ /* 0x000fe2000fffe0ff */
[----:B------:R-:W4:Y:S01]  /*15a80*/  LDCU UR37, c[0x0][0x398] ;  /* 0x00007300ff2577ac */ /* 0x000f220008000800 */
[----:B------:R-:W-:Y:S01]  /*15a90*/  ISETP.LT.AND P3, PT, R199, UR33, !P3 ;  /* 0x00000021c7007c0c */ /* 0x000fe2000df61270 */
[----:B------:R4:W-:Y:S01]  /*15aa0*/  @P6 STG.E desc[UR16][R10.64], R28 ;  /* 0x0000001c0a006986 */ /* 0x0009e2000c101910 */
[----:B--2---:R-:W-:Y:S01]  /*15ab0*/  ISETP.LT.AND P6, PT, R198, UR40, !P2 ;  /* 0x00000028c6007c0c */ /* 0x004fe2000d7c1270 */
[----:B------:R-:W2:Y:S01]  /*15ac0*/  LDCU UR48, c[0x0][0x398] ;  /* 0x00007300ff3077ac */ /* 0x000ea20008000800 */
[----:B------:R-:W-:Y:S01]  /*15ad0*/  VIADD R15, R13, UR19 ;  /* 0x000000130d0f7c36 */ /* 0x000fe20008000000 */
[----:B-1----:R-:W-:Y:S01]  /*15ae0*/  ISETP.LT.AND P2, PT, R199, UR26, !P2 ;  /* 0x0000001ac7007c0c */ /* 0x002fe2000d741270 */
[----:B------:R-:W1:Y:S01]  /*15af0*/  LDCU UR22, c[0x0][0x39c] ;  /* 0x00007380ff1677ac */ /* 0x000e620008000800 */
[C---:B------:R-:W-:Y:S01]  /*15b00*/  IMAD.WIDE R6, R13.reuse, 0x4, R2 ;  /* 0x000000040d067825 */ /* 0x040fe200078e0202 */
[----:B------:R-:W1:Y:S03]  /*15b10*/  LDCU UR15, c[0x0][0x39c] ;  /* 0x00007380ff0f77ac */ /* 0x000e660008000800 */
[----:B---3--:R-:W-:Y:S01]  /*15b20*/  IMAD.WIDE R4, R13, 0x4, R196 ;  /* 0x000000040d047825 */ /* 0x008fe200078e02c4 */
[----:B------:R3:W-:Y:S01]  /*15b30*/  @P4 STG.E desc[UR16][R6.64], R157 ;  /* 0x0000009d06004986 */ /* 0x0007e2000c101910 */
[----:B------:R-:W1:Y:S02]  /*15b40*/  LDCU UR4, c[0x0][0x39c] ;  /* 0x00007380ff0477ac */ /* 0x000e640008000800 */
[C---:B------:R-:W-:Y:S01]  /*15b50*/  IMAD.WIDE R8, R15.reuse, 0x4, R2 ;  /* 0x000000040f087825 */ /* 0x040fe200078e0202 */
[----:B------:R1:W-:Y:S01]  /*15b60*/  @P3 STG.E desc[UR16][R4.64], R29 ;  /* 0x0000001d04003986 */ /* 0x0003e2000c101910 */
[----:B------:R-:W2:Y:S02]  /*15b70*/  LDCU UR36, c[0x0][0x398] ;  /* 0x00007300ff2477ac */ /* 0x000ea40008000800 */
[----:B----4-:R-:W-:Y:S01]  /*15b80*/  VIADD R10, R0, 0x5e ;  /* 0x0000005e000a7836 */ /* 0x010fe20000000000 */
[----:B------:R4:W-:Y:S01]  /*15b90*/  @P6 STG.E desc[UR16][R8.64], R158 ;  /* 0x0000009e08006986 */ /* 0x0009e2000c101910 */
[----:B------:R-:W-:Y:S01]  /*15ba0*/  ISETP.LT.AND P6, PT, R198, UR14, !P1 ;  /* 0x0000000ec6007c0c */ /* 0x000fe2000cfc1270 */
[----:B------:R-:W4:Y:S01]  /*15bb0*/  LDCU UR42, c[0x0][0x398] ;  /* 0x00007300ff2a77ac */ /* 0x000f220008000800 */
[C---:B---3--:R-:W-:Y:S01]  /*15bc0*/  IMAD.WIDE R6, R15.reuse, 0x4, R196 ;  /* 0x000000040f067825 */ /* 0x048fe200078e02c4 */
[----:B-----5:R-:W-:Y:S01]  /*15bd0*/  ISETP.GE.AND P4, PT, R10, UR8, PT ;  /* 0x000000080a007c0c */ /* 0x020fe2000bf86270 */
[----:B------:R-:W3:Y:S01]  /*15be0*/  LDCU UR24, c[0x0][0x398] ;  /* 0x00007300ff1877ac */ /* 0x000ee20008000800 */
[----:B------:R-:W-:Y:S01]  /*15bf0*/  IADD3 R10, PT, PT, R0, 0x5f, RZ ;  /* 0x0000005f000a7810 */ /* 0x000fe20007ffe0ff */
[----:B------:R-:W-:Y:S01]  /*15c00*/  VIADD R15, R15, UR19 ;  /* 0x000000130f0f7c36 */ /* 0x000fe20008000000 */
[----:B------:R-:W-:Y:S01]  /*15c10*/  ISETP.LT.AND P1, PT, R199, UR28, !P1 ;  /* 0x0000001cc7007c0c */ /* 0x000fe2000cf21270 */
[----:B------:R5:W-:Y:S01]  /*15c20*/  @P2 STG.E desc[UR16][R6.64], R30 ;  /* 0x0000001e06002986 */ /* 0x000be2000c101910 */
[----:B------:R-:W-:Y:S01]  /*15c30*/  ISETP.LT.AND P2, PT, R198, UR37, !P5 ;  /* 0x00000025c6007c0c */ /* 0x000fe2000ef41270 */
[----:B-1----:R-:W-:Y:S01]  /*15c40*/  IMAD.WIDE R4, R15, 0x4, R2 ;  /* 0x000000040f047825 */ /* 0x002fe200078e0202 */
[----:B--2---:R-:W-:Y:S01]  /*15c50*/  ISETP.LT.AND P5, PT, R199, UR48, !P5 ;  /* 0x00000030c7007c0c */ /* 0x004fe2000efa1270 */
[----:B------:R-:W1:Y:S01]  /*15c60*/  LDCU UR32, c[0x0][0x398] ;  /* 0x00007300ff2077ac */ /* 0x000e620008000800 */
[----:B------:R-:W-:Y:S01]  /*15c70*/  ISETP.GE.AND P3, PT, R10, UR22, PT ;  /* 0x000000160a007c0c */ /* 0x000fe2000bf66270 */
[----:B------:R-:W-:-:S02]  /*15c80*/  VIADD R10, R0, 0x60 ;  /* 0x00000060000a7836 */ /* 0x000fc40000000000 */
[----:B------:R-:W-:Y:S01]  /*15c90*/  VIADD R12, R0, 0x5d ;  /* 0x0000005d000c7836 */ /* 0x000fe20000000000 */
[----:B------:R-:W2:Y:S01]  /*15ca0*/  LDCU UR34, c[0x0][0x398] ;  /* 0x00007300ff2277ac */ /* 0x000ea20008000800 */
[C---:B------:R-:W-:Y:S01]  /*15cb0*/  VIADD R13, R15.reuse, UR19 ;  /* 0x000000130f0d7c36 */ /* 0x040fe20008000000 */
[----:B------:R1:W-:Y:S01]  /*15cc0*/  @P6 STG.E desc[UR16][R4.64], R159 ;  /* 0x0000009f04006986 */ /* 0x0003e2000c101910 */
[----:B----4-:R-:W-:Y:S01]  /*15cd0*/  IMAD.WIDE R8, R15, 0x4, R196 ;  /* 0x000000040f087825 */ /* 0x010fe200078e02c4 */
[----:B------:R-:W-:Y:S01]  /*15ce0*/  ISETP.GE.AND P6, PT, R10, UR15, PT ;  /* 0x0000000f0a007c0c */ /* 0x000fe2000bfc6270 */
[----:B------:R-:W4:Y:S01]  /*15cf0*/  LDCU UR6, c[0x0][0x39c] ;  /* 0x00007380ff0677ac */ /* 0x000f220008000800 */
[----:B------:R-:W-:Y:S01]  /*15d00*/  ISETP.GE.AND P0, PT, R12, UR4, PT ;  /* 0x000000040c007c0c */ /* 0x000fe2000bf06270 */
[C---:B-----5:R-:W-:Y:S01]  /*15d10*/  IMAD.WIDE R6, R13.reuse, 0x4, R2 ;  /* 0x000000040d067825 */ /* 0x060fe200078e0202 */
[----:B------:R-:W-:Y:S01]  /*15d20*/  @P1 STG.E desc[UR16][R8.64], R31 ;  /* 0x0000001f08001986 */ /* 0x000fe2000c101910 */
[----:B------:R-:W5:Y:S02]  /*15d30*/  LDCU UR41, c[0x0][0x398] ;  /* 0x00007300ff2977ac */ /* 0x000f640008000800 */
[C---:B------:R-:W-:Y:S01]  /*15d40*/  IMAD.WIDE R10, R13.reuse, 0x4, R196 ;  /* 0x000000040d0a7825 */ /* 0x040fe200078e02c4 */
[C---:B------:R-:W-:Y:S01]  /*15d50*/  ISETP.LT.AND P1, PT, R198.reuse, UR36, !P0 ;  /* 0x00000024c6007c0c */ /* 0x040fe2000c721270 */
[----:B------:R2:W-:Y:S01]  /*15d60*/  @P2 STG.E desc[UR16][R6.64], R160 ;  /* 0x000000a006002986 */ /* 0x0005e2000c101910 */
[----:B------:R-:W-:Y:S01]  /*15d70*/  IADD3 R13, PT, PT, R13, UR19, RZ ;  /* 0x000000130d0d7c10 */ /* 0x000fe2000fffe0ff */
[----:B------:R-:W4:Y:S01]  /*15d80*/  LDCU UR20, c[0x0][0x398] ;  /* 0x00007300ff1477ac */ /* 0x000f220008000800 */
[----:B------:R-:W-:Y:S01]  /*15d90*/  ISETP.LT.AND P2, PT, R199, UR42, !P0 ;  /* 0x0000002ac7007c0c */ /* 0x000fe2000c741270 */
[----:B------:R4:W-:Y:S01]  /*15da0*/  @P5 STG.E desc[UR16][R10.64], R32 ;  /* 0x000000200a005986 */ /* 0x0009e2000c101910 */
[----:B---3--:R-:W-:Y:S01]  /*15db0*/  ISETP.LT.AND P5, PT, R198, UR24, !P4 ;  /* 0x00000018c6007c0c */ /* 0x008fe2000e7a1270 */
[----:B------:R-:W3:Y:S01]  /*15dc0*/  LDCU UR43, c[0x0][0x398] ;  /* 0x00007300ff2b77ac */ /* 0x000ee20008000800 */
[----:B------:R-:W-:Y:S01]  /*15dd0*/  VIADD R15, R13, UR19 ;  /* 0x000000130d0f7c36 */ /* 0x000fe20008000000 */
[----:B-1----:R-:W-:Y:S01]  /*15de0*/  ISETP.LT.AND P4, PT, R199, UR32, !P4 ;  /* 0x00000020c7007c0c */ /* 0x002fe2000e781270 */
[----:B------:R-:W1:Y:S01]  /*15df0*/  LDCU UR12, c[0x0][0x39c] ;  /* 0x00007380ff0c77ac */ /* 0x000e620008000800 */
[C---:B------:R-:W-:Y:S01]  /*15e00*/  IMAD.WIDE R4, R13.reuse, 0x4, R2 ;  /* 0x000000040d047825 */ /* 0x040fe200078e0202 */
[----:B------:R-:W1:Y:S03]  /*15e10*/  LDCU UR4, c[0x0][0x39c] ;  /* 0x00007380ff0477ac */ /* 0x000e660008000800 */
[----:B--2---:R-:W-:Y:S01]  /*15e20*/  IMAD.WIDE R6, R13, 0x4, R196 ;  /* 0x000000040d067825 */ /* 0x004fe200078e02c4 */
[----:B------:R2:W-:Y:S01]  /*15e30*/  @P1 STG.E desc[UR16][R4.64], R161 ;  /* 0x000000a104001986 */ /* 0x0005e2000c101910 */
[----:B------:R-:W1:Y:S02]  /*15e40*/  LDCU UR10, c[0x0][0x39c] ;  /* 0x00007380ff0a77ac */ /* 0x000e640008000800 */
[C---:B------:R-:W-:Y:S01]  /*15e50*/  IMAD.WIDE R8, R15.reuse, 0x4, R2 ;  /* 0x000000040f087825 */ /* 0x040fe200078e0202 */
[----:B------:R1:W-:Y:S01]  /*15e60*/  @P2 STG.E desc[UR16][R6.64], R33 ;  /* 0x0000002106002986 */ /* 0x0003e2000c101910 */
[----:B------:R-:W3:Y:S02]  /*15e70*/  LDCU UR39, c[0x0][0x398] ;  /* 0x00007300ff2777ac */ /* 0x000ee40008000800 */
[----:B----4-:R-:W-:Y:S01]  /*15e80*/  VIADD R10, R0, 0x62 ;  /* 0x00000062000a7836 */ /* 0x010fe20000000000 */
[----:B------:R4:W-:Y:S01]  /*15e90*/  @P5 STG.E desc[UR16][R8.64], R162 ;  /* 0x000000a208005986 */ /* 0x0009e2000c101910 */
[----:B------:R-:W-:Y:S01]  /*15ea0*/  ISETP.LT.AND P5, PT, R198, UR34, !P3 ;  /* 0x00000022c6007c0c */ /* 0x000fe2000dfa1270 */
[----:B------:R-:W4:Y:S01]  /*15eb0*/  LDCU UR45, c[0x0][0x398] ;  /* 0x00007300ff2d77ac */ /* 0x000f220008000800 */
[C---:B--2---:R-:W-:Y:S01]  /*15ec0*/  IMAD.WIDE R4, R15.reuse, 0x4, R196 ;  /* 0x000000040f047825 */ /* 0x044fe200078e02c4 */
[----:B------:R-:W-:Y:S01]  /*15ed0*/  ISETP.GE.AND P1, PT, R10, UR6, PT ;  /* 0x000000060a007c0c */ /* 0x000fe2000bf26270 */
[----:B------:R-:W2:Y:S01]  /*15ee0*/  LDCU UR35, c[0x0][0x398] ;  /* 0x00007300ff2377ac */ /* 0x000ea20008000800 */
[----:B------:R-:W-:Y:S01]  /*15ef0*/  IADD3 R10, PT, PT, R0, 0x63, RZ ;  /* 0x00000063000a7810 */ /* 0x000fe20007ffe0ff */
[----:B------:R-:W-:Y:S01]  /*15f00*/  VIADD R15, R15, UR19 ;  /* 0x000000130f0f7c36 */ /* 0x000fe20008000000 */
[----:B-----5:R-:W-:Y:S01]  /*15f10*/  ISETP.LT.AND P3, PT, R199, UR41, !P3 ;  /* 0x00000029c7007c0c */ /* 0x020fe2000df61270 */
[----:B------:R5:W-:Y:S01]  /*15f20*/  @P4 STG.E desc[UR16][R4.64], R34 ;  /* 0x0000002204004986 */ /* 0x000be2000c101910 */
[----:B------:R-:W-:Y:S01]  /*15f30*/  ISETP.LT.AND P4, PT, R198, UR20, !P6 ;  /* 0x00000014c6007c0c */ /* 0x000fe2000f781270 */
[----:B-1----:R-:W-:Y:S01]  /*15f40*/  IMAD.WIDE R6, R15, 0x4, R2 ;  /* 0x000000040f067825 */ /* 0x002fe200078e0202 */
[----:B---3--:R-:W-:Y:S01]  /*15f50*/  ISETP.LT.AND P6, PT, R199, UR43, !P6 ;  /* 0x0000002bc7007c0c */ /* 0x008fe2000f7c1270 */
[----:B------:R-:W1:Y:S01]  /*15f60*/  LDCU UR30, c[0x0][0x398] ;  /* 0x00007300ff1e77ac */ /* 0x000e620008000800 */
[----:B------:R-:W-:Y:S01]  /*15f70*/  ISETP.GE.AND P2, PT, R10, UR12, PT ;  /* 0x0000000c0a007c0c */ /* 0x000fe2000bf46270 */
[----:B------:R-:W-:-:S02]  /*15f80*/  VIADD R10, R0, 0x64 ;  /* 0x00000064000a7836 */ /* 0x000fc40000000000 */
[----:B------:R-:W-:Y:S01]  /*15f90*/  VIADD R12, R0, 0x61 ;  /* 0x00000061000c7836 */ /* 0x000fe20000000000 */
[----:B------:R-:W3:Y:S01]  /*15fa0*/  LDCU UR33, c[0x0][0x398] ;  /* 0x00007300ff2177ac */ /* 0x000ee20008000800 */
        /* <DEDUP_REMOVED lines=34> */
[----:B------:R-:W-:Y:S01]  /*161d0*/  ISETP.GE.AND P3, PT, R10, UR14, PT ;  /* 0x0000000e0a007c0c */ /* 0x000fe2000bf66270 */
[----:B------:R-:W3:Y:S01]  /*161e0*/  LDCU UR24, c[0x0][0x398] ;  /* 0x00007300ff1877ac */ /* 0x000ee20008000800 */
[----:B------:R-:W-:Y:S01]  /*161f0*/  IADD3 R10, PT, PT, R0, 0x67, RZ ;  /* 0x00000067000a7810 */ /* 0x000fe20007ffe0ff */
[----:B------:R-:W-:Y:S01]  /*16200*/  VIADD R15, R15, UR19 ;  /* 0x000000130f0f7c36 */ /* 0x000fe20008000000 */
[----:B-----5:R-:W-:Y:S01]  /*16210*/  ISETP.LT.AND P2, PT, R199, UR38, !P2 ;  /* 0x00000026c7007c0c */ /* 0x020fe2000d741270 */
        /* <DEDUP_REMOVED lines=43> */
[----:B-----5:R-:W-:Y:S01]  /*164d0*/  ISETP.GE.AND P2, PT, R10, UR8, PT ;  /* 0x000000080a007c0c */ /* 0x020fe2000bf46270 */
[----:B------:R-:W2:Y:S01]  /*164e0*/  LDCU UR14, c[0x0][0x398] ;  /* 0x00007300ff0e77ac */ /* 0x000ea20008000800 */
[C---:B------:R-:W-:Y:S01]  /*164f0*/  IADD3 R10, PT, PT, R0.reuse, 0x6b, RZ ;  /* 0x0000006b000a7810 */ /* 0x040fe20007ffe0ff */
[----:B------:R-:W-:Y:S01]  /*16500*/  VIADD R15, R15, UR19 ;  /* 0x000000130f0f7c36 */ /* 0x000fe20008000000 */
[----:B------:R-:W-:Y:S01]  /*16510*/  ISETP.LT.AND P0, PT, R199, UR12, !P0 ;  /* 0x0000000cc7007c0c */ /* 0x000fe2000c701270 */
[----:B------:R5:W-:Y:S01]  /*16520*/  @P3 STG.E desc[UR16][R4.64], R42 ;  /* 0x0000002a04003986 */ /* 0x000be2000c101910 */
[----:B------:R-:W-:Y:S01]  /*16530*/  VIADD R12, R0, 0x69 ;  /* 0x00000069000c7836 */ /* 0x000fe20000000000 */
[----:B------:R-:W-:Y:S01]  /*16540*/  ISETP.LT.AND P3, PT, R198, UR20, !P6 ;  /* 0x00000014c6007c0c */ /* 0x000fe2000f761270 */
[----:B-1----:R-:W-:Y:S01]  /*16550*/  IMAD.WIDE R6, R15, 0x4, R2 ;  /* 0x000000040f067825 */ /* 0x002fe200078e0202 */
[----:B---3--:R-:W-:Y:S01]  /*16560*/  ISETP.LT.AND P6, PT, R199, UR34, !P6 ;  /* 0x00000022c7007c0c */ /* 0x008fe2000f7c1270 */
[----:B------:R-:W1:Y:S01]  /*16570*/  LDCU UR30, c[0x0][0x398] ;  /* 0x00007300ff1e77ac */ /* 0x000e620008000800 */
[----:B------:R-:W-:Y:S01]  /*16580*/  ISETP.GE.AND P4, PT, R10, UR6, PT ;  /* 0x000000060a007c0c */ /* 0x000fe2000bf86270 */
[----:B------:R-:W-:Y:S01]  /*16590*/  VIADD R10, R0, 0x6c ;  /* 0x0000006c000a7836 */ /* 0x000fe20000000000 */
[----:B------:R-:W-:Y:S01]  /*165a0*/  ISETP.GE.AND P1, PT, R12, UR4, PT ;  /* 0x000000040c007c0c */ /* 0x000fe2000bf26270 */
[C---:B------:R-:W-:Y:S01]  /*165b0*/  VIADD R13, R15.reuse, UR19 ;  /* 0x000000130f0d7c36 */ /* 0x040fe20008000000 */
[----:B------:R-:W3:Y:S01]  /*165c0*/  LDCU UR4, c[0x0][0x39c] ;  /* 0x00007380ff0477ac */ /* 0x000ee20008000800 */
[----:B----4-:R-:W-:Y:S01]  /*165d0*/  IMAD.WIDE R8, R15, 0x4, R196 ;  /* 0x000000040f087825 */ /* 0x010fe200078e02c4 */
[----:B------:R4:W-:Y:S01]  /*165e0*/  @P5 STG.E desc[UR16][R6.64], R171 ;  /* 0x000000ab06005986 */ /* 0x0009e2000c101910 */
[----:B------:R-:W-:Y:S01]  /*165f0*/  ISETP.GE.AND P5, PT, R10, UR10, PT ;  /* 0x0000000a0a007c0c */ /* 0x000fe2000bfa6270 */
[----:B------:R-:W1:Y:S01]  /*16600*/  LDCU UR22, c[0x0][0x398] ;  /* 0x00007300ff1677ac */ /* 0x000e620008000800 */
[C---:B-----5:R-:W-:Y:S01]  /*16610*/  IMAD.WIDE R4, R13.reuse, 0x4, R2 ;  /* 0x000000040d047825 */ /* 0x060fe200078e0202 */
[----:B------:R-:W-:Y:S01]  /*16620*/  @P0 STG.E desc[UR16][R8.64], R43 ;  /* 0x0000002b08000986 */ /* 0x000fe2000c101910 */
[----:B------:R-:W5:Y:S02]  /*16630*/  LDCU UR6, c[0x0][0x39c] ;  /* 0x00007380ff0677ac */ /* 0x000f640008000800 */
[C---:B------:R-:W-:Y:S01]  /*16640*/  IMAD.WIDE R10, R13.reuse, 0x4, R196 ;  /* 0x000000040d0a7825 */ /* 0x040fe200078e02c4 */
[C---:B------:R-:W-:Y:S01]  /*16650*/  ISETP.LT.AND P0, PT, R198.reuse, UR35, !P1 ;  /* 0x00000023c6007c0c */ /* 0x040fe2000cf01270 */
[----:B------:R1:W-:Y:S01]  /*16660*/  @P3 STG.E desc[UR16][R4.64], R172 ;  /* 0x000000ac04003986 */ /* 0x0003e2000c101910 */
[----:B------:R-:W-:Y:S01]  /*16670*/  IADD3 R13, PT, PT, R13, UR19, RZ ;  /* 0x000000130d0d7c10 */ /* 0x000fe2000fffe0ff */
[----:B------:R-:W5:Y:S01]  /*16680*/  LDCU UR15, c[0x0][0x398] ;  /* 0x00007300ff0f77ac */ /* 0x000f620008000800 */
[----:B------:R-:W-:Y:S01]  /*16690*/  ISETP.LT.AND P3, PT, R199, UR37, !P1 ;  /* 0x00000025c7007c0c */ /* 0x000fe2000cf61270 */
[----:B------:R3:W-:Y:S01]  /*166a0*/  @P6 STG.E desc[UR16][R10.64], R44 ;  /* 0x0000002c0a006986 */ /* 0x0007e2000c101910 */
[----:B--2---:R-:W-:Y:S01]  /*166b0*/  ISETP.LT.AND P6, PT, R198, UR14, !P2 ;  /* 0x0000000ec6007c0c */ /* 0x004fe2000d7c1270 */
[----:B------:R-:W2:Y:S01]  /*166c0*/  LDCU UR8, c[0x0][0x39c] ;  /* 0x00007380ff0877ac */ /* 0x000ea20008000800 */
[----:B------:R-:W-:-:S02]  /*166d0*/  VIADD R12, R0, 0x6d ;  /* 0x0000006d000c7836 */ /* 0x000fc40000000000 */
[C---:B------:R-:W-:Y:S01]  /*166e0*/  VIADD R15, R13.reuse, UR19 ;  /* 0x000000130d0f7c36 */ /* 0x040fe20008000000 */
[----:B------:R-:W2:Y:S01]  /*166f0*/  LDCU UR24, c[0x0][0x398] ;  /* 0x00007300ff1877ac */ /* 0x000ea20008000800 */
[C---:B----4-:R-:W-:Y:S01]  /*16700*/  IMAD.WIDE R6, R13.reuse, 0x4, R2 ;  /* 0x000000040d067825 */ /* 0x050fe200078e0202 */
[----:B------:R-:W4:Y:S03]  /*16710*/  LDCU UR26, c[0x0][0x398] ;  /* 0x00007300ff1a77ac */ /* 0x000f260008000800 */
[----:B-1----:R-:W-:Y:S01]  /*16720*/  IMAD.WIDE R4, R13, 0x4, R196 ;  /* 0x000000040d047825 */ /* 0x002fe200078e02c4 */
[----:B---3--:R-:W-:Y:S02]  /*16730*/  ISETP.GE.AND P1, PT, R12, UR4, PT ;  /* 0x000000040c007c0c */ /* 0x008fe4000bf26270 */
[----:B------:R-:W-:Y:S01]  /*16740*/  ISETP.LT.AND P2, PT, R199, UR30, !P2 ;  /* 0x0000001ec7007c0c */ /* 0x000fe2000d741270 */
[----:B------:R-:W-:Y:S01]  /*16750*/  IMAD.WIDE R8, R15, 0x4, R2 ;  /* 0x000000040f087825 */ /* 0x000fe200078e0202 */
[----:B------:R-:W1:Y:S01]  /*16760*/  LDCU UR4, c[0x0][0x39c] ;  /* 0x00007380ff0477ac */ /* 0x000e620008000800 */
[----:B------:R3:W-:Y:S02]  /*16770*/  @P0 STG.E desc[UR16][R6.64], R173 ;  /* 0x000000ad06000986 */ /* 0x0007e4000c101910 */
[----:B------:R-:W-:Y:S01]  /*16780*/  VIADD R10, R0, 0x6e ;  /* 0x0000006e000a7836 */ /* 0x000fe20000000000 */
[----:B------:R-:W1:Y:S01]  /*16790*/  LDCU UR28, c[0x0][0x398] ;  /* 0x00007300ff1c77ac */ /* 0x000e620008000800 */
[----:B------:R2:W-:Y:S01]  /*167a0*/  @P3 STG.E desc[UR16][R4.64], R45 ;  /* 0x0000002d04003986 */ /* 0x0005e2000c101910 */
[----:B------:R-:W1:Y:S03]  /*167b0*/  LDCU UR32, c[0x0][0x398] ;  /* 0x00007300ff2077ac */ /* 0x000e660008000800 */
[----:B------:R1:W-:Y:S01]  /*167c0*/  @P6 STG.E desc[UR16][R8.64], R174 ;  /* 0x000000ae08006986 */ /* 0x0003e2000c101910 */
[----:B------:R-:W-:-:S02]  /*167d0*/  ISETP.LT.AND P6, PT, R198, UR22, !P4 ;  /* 0x00000016c6007c0c */ /* 0x000fc4000e7c1270 */
[----:B-----5:R-:W-:Y:S01]  /*167e0*/  ISETP.GE.AND P0, PT, R10, UR6, PT ;  /* 0x000000060a007c0c */ /* 0x020fe2000bf06270 */
[----:B---3--:R-:W-:Y:S01]  /*167f0*/  IMAD.WIDE R6, R15, 0x4, R196 ;  /* 0x000000040f067825 */ /* 0x008fe200078e02c4 */
[----:B------:R-:W-:Y:S01]  /*16800*/  IADD3 R10, PT, PT, R0, 0x6f, RZ ;  /* 0x0000006f000a7810 */ /* 0x000fe20007ffe0ff */
[----:B------:R-:W3:Y:S01]  /*16810*/  LDCU UR10, c[0x0][0x398] ;  /* 0x00007300ff0a77ac */ /* 0x000ee20008000800 */
[----:B------:R-:W-:Y:S01]  /*16820*/  ISETP.LT.AND P4, PT, R199, UR15, !P4 ;  /* 0x0000000fc7007c0c */ /* 0x000fe2000e781270 */
[----:B------:R-:W-:Y:S01]  /*16830*/  VIADD R15, R15, UR19 ;  /* 0x000000130f0f7c36 */ /* 0x000fe20008000000 */
[----:B--2---:R-:W-:Y:S01]  /*16840*/  ISETP.GE.AND P3, PT, R10, UR8, PT ;  /* 0x000000080a007c0c */ /* 0x004fe2000bf66270 */
[----:B------:R2:W-:Y:S01]  /*16850*/  @P2 STG.E desc[UR16][R6.64], R46 ;  /* 0x0000002e06002986 */ /* 0x0005e2000c101910 */
[----:B------:R-:W-:Y:S01]  /*16860*/  ISETP.LT.AND P2, PT, R198, UR24, !P5 ;  /* 0x00000018c6007c0c */ /* 0x000fe2000ef41270 */
[----:B------:R-:W-:Y:S01]  /*16870*/  IMAD.WIDE R4, R15, 0x4, R2 ;  /* 0x000000040f047825 */ /* 0x000fe200078e0202 */
[----:B----4-:R-:W-:Y:S01]  /*16880*/  ISETP.LT.AND P5, PT, R199, UR26, !P5 ;  /* 0x0000001ac7007c0c */ /* 0x010fe2000efa1270 */
[----:B------:R-:W4:Y:S02]  /*16890*/  LDCU UR12, c[0x0][0x398] ;  /* 0x00007300ff0c77ac */ /* 0x000f240008000800 */
[----:B------:R-:W-:Y:S01]  /*168a0*/  VIADD R10, R0, 0x70 ;  /* 0x00000070000a7836 */ /* 0x000fe20000000000 */
[----:B------:R5:W-:Y:S01]  /*168b0*/  @P6 STG.E desc[UR16][R4.64], R175 ;  /* 0x000000af04006986 */ /* 0x000be2000c101910 */
[C---:B------:R-:W-:Y:S01]  /*168c0*/  VIADD R13, R15.reuse, UR19 ;  /* 0x000000130f0d7c36 */ /* 0x040fe20008000000 */
[----:B------:R-:W4:Y:S01]  /*168d0*/  LDCU UR14, c[0x0][0x398] ;  /* 0x00007300ff0e77ac */ /* 0x000f220008000800 */
[----:B-1----:R-:W-:Y:S01]  /*168e0*/  IMAD.WIDE R8, R15, 0x4, R196 ;  /* 0x000000040f087825 */ /* 0x002fe200078e02c4 */
[----:B------:R-:W-:Y:S01]  /*168f0*/  ISETP.GE.AND P6, PT, R10, UR4, PT ;  /* 0x000000040a007c0c */ /* 0x000fe2000bfc6270 */
[----:B------:R-:W1:Y:S02]  /*16900*/  LDCU UR4, c[0x0][0x39c] ;  /* 0x00007380ff0477ac */ /* 0x000e640008000800 */
[C---:B--2---:R-:W-:Y:S01]  /*16910*/  IMAD.WIDE R6, R13.reuse, 0x4, R2 ;  /* 0x000000040d067825 */ /* 0x044fe200078e0202 */
[----:B------:R-:W-:Y:S01]  /*16920*/  @P4 STG.E desc[UR16][R8.64], R47 ;  /* 0x0000002f08004986 */ /* 0x000fe2000c101910 */
[C---:B------:R-:W-:Y:S01]  /*16930*/  ISETP.LT.AND P4, PT, R198.reuse, UR28, !P1 ;  /* 0x0000001cc6007c0c */ /* 0x040fe2000cf81270 */
[----:B------:R-:W2:Y:S01]  /*16940*/  LDCU UR6, c[0x0][0x39c] ;  /* 0x00007380ff0677ac */ /* 0x000ea20008000800 */
[C---:B------:R-:W-:Y:S01]  /*16950*/  IMAD.WIDE R10, R13.reuse, 0x4, R196 ;  /* 0x000000040d0a7825 */ /* 0x040fe200078e02c4 */
[----:B------:R-:W-:Y:S01]  /*16960*/  @P2 STG.E desc[UR16][R6.64], R176 ;  /* 0x000000b006002986 */ /* 0x000fe2000c101910 */
[----:B------:R-:W-:Y:S01]  /*16970*/  IADD3 R13, PT, PT, R13, UR19, RZ ;  /* 0x000000130d0d7c10 */ /* 0x000fe2000fffe0ff */
[----:B------:R-:W1:Y:S01]  /*16980*/  LDCU UR20, c[0x0][0x398] ;  /* 0x00007300ff1477ac */ /* 0x000e620008000800 */
[----:B------:R-:W-:Y:S01]  /*16990*/  ISETP.LT.AND P1, PT, R199, UR32, !P1 ;  /* 0x00000020c7007c0c */ /* 0x000fe2000cf21270 */
[----:B------:R2:W-:Y:S01]  /*169a0*/  @P5 STG.E desc[UR16][R10.64], R48 ;  /* 0x000000300a005986 */ /* 0x0005e2000c101910 */
[----:B---3--:R-:W-:Y:S01]  /*169b0*/  ISETP.LT.AND P5, PT, R198, UR10, !P0 ;  /* 0x0000000ac6007c0c */ /* 0x008fe2000c7a1270 */
[----:B------:R-:W3:Y:S01]  /*169c0*/  LDCU UR30, c[0x0][0x398] ;  /* 0x00007300ff1e77ac */ /* 0x000ee20008000800 */
[C---:B-----5:R-:W-:Y:S01]  /*169d0*/  IMAD.WIDE R4, R13.reuse, 0x4, R2 ;  /* 0x000000040d047825 */ /* 0x060fe200078e0202 */
[----:B------:R-:W5:Y:S03]  /*169e0*/  LDCU UR22, c[0x0][0x398] ;  /* 0x00007300ff1677ac */ /* 0x000f660008000800 */
[----:B------:R-:W-:Y:S01]  /*169f0*/  VIADD R15, R13, UR19 ;  /* 0x000000130d0f7c36 */ /* 0x000fe20008000000 */
[----:B----4-:R-:W-:Y:S01]  /*16a00*/  ISETP.LT.AND P0, PT, R199, UR12, !P0 ;  /* 0x0000000cc7007c0c */ /* 0x010fe2000c701270 */
[----:B------:R-:W4:Y:S01]  /*16a10*/  LDCU UR8, c[0x0][0x39c] ;  /* 0x00007380ff0877ac */ /* 0x000f220008000800 */
[----:B--2---:R-:W-:Y:S01]  /*16a20*/  VIADD R10, R0, 0x72 ;  /* 0x00000072000a7836 */ /* 0x004fe20000000000 */
[----:B------:R2:W-:Y:S01]  /*16a30*/  @P4 STG.E desc[UR16][R4.64], R177 ;  /* 0x000000b104004986 */ /* 0x0005e2000c101910 */
[----:B------:R-:W-:Y:S01]  /*16a40*/  IMAD.WIDE R6, R13, 0x4, R196 ;  /* 0x000000040d067825 */ /* 0x000fe200078e02c4 */
[----:B------:R-:W3:Y:S02]  /*16a50*/  LDCU UR15, c[0x0][0x398] ;  /* 0x00007300ff0f77ac */ /* 0x000ee40008000800 */
[----:B-1----:R-:W-:Y:S01]  /*16a60*/  ISETP.GE.AND P4, PT, R10, UR4, PT ;  /* 0x000000040a007c0c */ /* 0x002fe2000bf86270 */
[C---:B------:R-:W-:Y:S01]  /*16a70*/  IMAD.WIDE R8, R15.reuse, 0x4, R2 ;  /* 0x000000040f087825 */ /* 0x040fe200078e0202 */
[----:B------:R-:W1:Y:S01]  /*16a80*/  LDCU UR4, c[0x0][0x39c] ;  /* 0x00007380ff0477ac */ /* 0x000e620008000800 */
[----:B------:R3:W-:Y:S02]  /*16a90*/  @P1 STG.E desc[UR16][R6.64], R49 ;  /* 0x0000003106001986 */ /* 0x0007e4000c101910 */
[----:B------:R-:W-:Y:S01]  /*16aa0*/  VIADD R12, R0, 0x71 ;  /* 0x00000071000c7836 */ /* 0x000fe20000000000 */
[----:B------:R-:W1:Y:S01]  /*16ab0*/  LDCU UR10, c[0x0][0x398] ;  /* 0x00007300ff0a77ac */ /* 0x000e620008000800 */
[----:B------:R1:W-:Y:S01]  /*16ac0*/  @P5 STG.E desc[UR16][R8.64], R178 ;  /* 0x000000b208005986 */ /* 0x0003e2000c101910 */
[----:B------:R-:W-:Y:S01]  /*16ad0*/  ISETP.LT.AND P5, PT, R198, UR14, !P3 ;  /* 0x0000000ec6007c0c */ /* 0x000fe2000dfa1270 */
[C---:B--2---:R-:W-:Y:S01]  /*16ae0*/  IMAD.WIDE R4, R15.reuse, 0x4, R196 ;  /* 0x000000040f047825 */ /* 0x044fe200078e02c4 */
[----:B------:R-:W-:Y:S01]  /*16af0*/  ISETP.GE.AND P2, PT, R12, UR6, PT ;  /* 0x000000060c007c0c */ /* 0x000fe2000bf46270 */
[----:B------:R-:W2:Y:S01]  /*16b00*/  LDCU UR6, c[0x0][0x398] ;  /* 0x00007300ff0677ac */ /* 0x000ea20008000800 */
[----:B------:R-:W-:Y:S01]  /*16b10*/  IADD3 R10, PT, PT, R0, 0x73, RZ ;  /* 0x00000073000a7810 */ /* 0x000fe20007ffe0ff */
[----:B------:R-:W-:Y:S01]  /*16b20*/  VIADD R15, R15, UR19 ;  /* 0x000000130f0f7c36 */ /* 0x000fe20008000000 */
[C---:B------:R-:W-:Y:S01]  /*16b30*/  ISETP.LT.AND P3, PT, R199.reuse, UR20, !P3 ;  /* 0x00000014c7007c0c */ /* 0x040fe2000df61270 */
[----:B------:R1:W-:Y:S01]  /*16b40*/  @P0 STG.E desc[UR16][R4.64], R50 ;  /* 0x0000003204000986 */ /* 0x0003e2000c101910 */
[----:B---3--:R-:W-:Y:S01]  /*16b50*/  ISETP.LT.AND P0, PT, R198, UR30, !P6 ;  /* 0x0000001ec6007c0c */ /* 0x008fe2000f701270 */
[----:B------:R-:W3:Y:S01]  /*16b60*/  LDCU UR12, c[0x0][0x398] ;  /* 0x00007300ff0c77ac */ /* 0x000ee20008000800 */
[----:B-----5:R-:W-:Y:S01]  /*16b70*/  ISETP.LT.AND P6, PT, R199, UR22, !P6 ;  /* 0x00000016c7007c0c */ /* 0x020fe2000f7c1270 */
[----:B------:R-:W-:Y:S01]  /*16b80*/  IMAD.WIDE R6, R15, 0x4, R2 ;  /* 0x000000040f067825 */ /* 0x000fe200078e0202 */
[----:B----4-:R-:W-:Y:S01]  /*16b90*/  ISETP.GE.AND P1, PT, R10, UR8, PT ;  /* 0x000000080a007c0c */ /* 0x010fe2000bf26270 */
[----:B------:R-:W4:Y:S02]  /*16ba0*/  LDCU UR8, c[0x0][0x398] ;  /* 0x00007300ff0877ac */ /* 0x000f240008000800 */
[----:B------:R-:W-:-:S02]  /*16bb0*/  VIADD R10, R0, 0x74 ;  /* 0x00000074000a7836 */ /* 0x000fc40000000000 */
[C---:B------:R-:W-:Y:S01]  /*16bc0*/  VIADD R13, R15.reuse, UR19 ;  /* 0x000000130f0d7c36 */ /* 0x040fe20008000000 */
[----:B------:R5:W-:Y:S01]  /*16bd0*/  @P5 STG.E desc[UR16][R6.64], R179 ;  /* 0x000000b306005986 */ /* 0x000be2000c101910 */
[----:B-1----:R-:W-:Y:S01]  /*16be0*/  IMAD.WIDE R8, R15, 0x4, R196 ;  /* 0x000000040f087825 */ /* 0x002fe200078e02c4 */
[----:B------:R-:W-:Y:S01]  /*16bf0*/  ISETP.GE.AND P5, PT, R10, UR4, PT ;  /* 0x000000040a007c0c */ /* 0x000fe2000bfa6270 */
[----:B------:R-:W1:Y:S02]  /*16c00*/  LDCU UR14, c[0x0][0x398] ;  /* 0x00007300ff0e77ac */ /* 0x000e640008000800 */
[C---:B------:R-:W-:Y:S01]  /*16c10*/  IMAD.WIDE R4, R13.reuse, 0x4, R2 ;  /* 0x000000040d047825 */ /* 0x040fe200078e0202 */
[----:B------:R-:W-:Y:S01]  /*16c20*/  @P3 STG.E desc[UR16][R8.64], R51 ;  /* 0x0000003308003986 */ /* 0x000fe2000c101910 */
        /* <DEDUP_REMOVED lines=8> */
[----:B--2---:R-:W-:Y:S01]  /*16cb0*/  ISETP.LT.AND P6, PT, R198, UR6, !P4 ;  /* 0x00000006c6007c0c */ /* 0x004fe2000e7c1270 */
[----:B------:R-:W2:Y:S01]  /*16cc0*/  LDCU UR15, c[0x0][0x398] ;  /* 0x00007300ff0f77ac */ /* 0x000ea20008000800 */
[----:B------:R-:W-:Y:S01]  /*16cd0*/  VIADD R15, R13, UR19 ;  /* 0x000000130d0f7c36 */ /* 0x000fe20008000000 */
[----:B---3--:R-:W-:Y:S01]  /*16ce0*/  ISETP.LT.AND P4, PT, R199, UR12, !P4 ;  /* 0x0000000cc7007c0c */ /* 0x008fe2000e781270 */
[C---:B-----5:R-:W-:Y:S01]  /*16cf0*/  IMAD.WIDE R6, R13.reuse, 0x4, R2 ;  /* 0x000000040d067825 */ /* 0x060fe200078e0202 */
[----:B------:R-:W3:Y:S03]  /*16d00*/  LDCU UR6, c[0x0][0x398] ;  /* 0x00007300ff0677ac */ /* 0x000ee60008000800 */
[----:B----4-:R-:W-:Y:S01]  /*16d10*/  IMAD.WIDE R4, R13, 0x4, R196 ;  /* 0x000000040d047825 */ /* 0x010fe200078e02c4 */
[----:B------:R4:W-:Y:S01]  /*16d20*/  @P3 STG.E desc[UR16][R6.64], R181 ;  /* 0x000000b506003986 */ /* 0x0009e2000c101910 */
[----:B------:R-:W5:Y:S02]  /*16d30*/  LDCU UR10, c[0x0][0x398] ;  /* 0x00007300ff0a77ac */ /* 0x000f640008000800 */
[C---:B------:R-:W-:Y:S01]  /*16d40*/  IMAD.WIDE R8, R15.reuse, 0x4, R2 ;  /* 0x000000040f087825 */ /* 0x040fe200078e0202 */
[----:B------:R2:W-:Y:S01]  /*16d50*/  @P2 STG.E desc[UR16][R4.64], R53 ;  /* 0x0000003504002986 */ /* 0x0005e2000c101910 */
[----:B------:R-:W3:Y:S02]  /*16d60*/  LDCU UR12, c[0x0][0x398] ;  /* 0x00007300ff0c77ac */ /* 0x000ee40008000800 */
[C---:B------:R-:W-:Y:S01]  /*16d70*/  VIADD R12, R0.reuse, 0x75 ;  /* 0x00000075000c7836 */ /* 0x040fe20000000000 */
[----:B------:R2:W-:Y:S01]  /*16d80*/  @P6 STG.E desc[UR16][R8.64], R182 ;  /* 0x000000b608006986 */ /* 0x0005e2000c101910 */
[----:B-1----:R-:W-:Y:S01]  /*16d90*/  VIADD R10, R0, 0x76 ;  /* 0x00000076000a7836 */ /* 0x002fe20000000000 */
[----:B------:R-:W-:Y:S01]  /*16da0*/  ISETP.LT.AND P6, PT, R198, UR8, !P1 ;  /* 0x00000008c6007c0c */ /* 0x000fe2000cfc1270 */
[----:B------:R-:W1:Y:S01]  /*16db0*/  LDCU UR8, c[0x0][0x398] ;  /* 0x00007300ff0877ac */ /* 0x000e620008000800 */
[C---:B----4-:R-:W-:Y:S01]  /*16dc0*/  IMAD.WIDE R6, R15.reuse, 0x4, R196 ;  /* 0x000000040f067825 */ /* 0x050fe200078e02c4 */
[----:B------:R-:W-:Y:S01]  /*16dd0*/  ISETP.GE.AND P0, PT, R12, UR5, PT ;  /* 0x000000050c007c0c */ /* 0x000fe2000bf06270 */
[----:B------:R-:W4:Y:S01]  /*16de0*/  LDCU UR5, c[0x0][0x398] ;  /* 0x00007300ff0577ac */ /* 0x000f220008000800 */
[----:B------:R-:W-:Y:S01]  /*16df0*/  ISETP.GE.AND P3, PT, R10, UR31, PT ;  /* 0x0000001f0a007c0c */ /* 0x000fe2000bf66270 */
[----:B------:R-:W-:Y:S01]  /*16e00*/  VIADD R15, R15, UR19 ;  /* 0x000000130f0f7c36 */ /* 0x000fe20008000000 */
[----:B------:R-:W-:Y:S01]  /*16e10*/  IADD3 R10, PT, PT, R0, 0x77, RZ ;  /* 0x00000077000a7810 */ /* 0x000fe20007ffe0ff */
[----:B------:R1:W-:Y:S01]  /*16e20*/  @P4 STG.E desc[UR16][R6.64], R54 ;  /* 0x0000003606004986 */ /* 0x0003e2000c101910 */
[----:B------:R-:W-:Y:S01]  /*16e30*/  ISETP.LT.AND P1, PT, R199, UR14, !P1 ;  /* 0x0000000ec7007c0c */ /* 0x000fe2000cf21270 */
[----:B--2---:R-:W-:Y:S01]  /*16e40*/  IMAD.WIDE R4, R15, 0x4, R2 ;  /* 0x000000040f047825 */ /* 0x004fe200078e0202 */
[----:B------:R-:W-:Y:S01]  /*16e50*/  ISETP.LT.AND P4, PT, R198, UR4, !P5 ;  /* 0x00000004c6007c0c */ /* 0x000fe2000ef81270 */
[----:B------:R-:W2:Y:S01]  /*16e60*/  LDCU UR4, c[0x0][0x398] ;  /* 0x00007300ff0477ac */ /* 0x000ea20008000800 */
[----:B------:R-:W-:Y:S01]  /*16e70*/  ISETP.LT.AND P5, PT, R199, UR15, !P5 ;  /* 0x0000000fc7007c0c */ /* 0x000fe2000efa1270 */
[C---:B------:R-:W-:Y:S01]  /*16e80*/  VIADD R13, R15.reuse, UR19 ;  /* 0x000000130f0d7c36 */ /* 0x040fe20008000000 */
[----:B------:R-:W-:Y:S01]  /*16e90*/  ISETP.GE.AND P2, PT, R10, UR11, PT ;  /* 0x0000000b0a007c0c */ /* 0x000fe2000bf46270 */
[----:B------:R-:W-:Y:S01]  /*16ea0*/  VIADD R10, R0, 0x78 ;  /* 0x00000078000a7836 */ /* 0x000fe20000000000 */
[----:B------:R2:W-:Y:S01]  /*16eb0*/  @P6 STG.E desc[UR16][R4.64], R183 ;  /* 0x000000b704006986 */ /* 0x0005e2000c101910 */
[----:B------:R-:W-:Y:S01]  /*16ec0*/  IMAD.WIDE R8, R15, 0x4, R196 ;  /* 0x000000040f087825 */ /* 0x000fe200078e02c4 */
[----:B------:R-:W2:Y:S02]  /*16ed0*/  LDCU UR11, c[0x0][0x398] ;  /* 0x00007300ff0b77ac */ /* 0x000ea40008000800 */
[----:B------:R-:W-:Y:S01]  /*16ee0*/  ISETP.GE.AND P6, PT, R10, UR29, PT ;  /* 0x0000001d0a007c0c */ /* 0x000fe2000bfc6270 */
[C---:B-1----:R-:W-:Y:S01]  /*16ef0*/  IMAD.WIDE R6, R13.reuse, 0x4, R2 ;  /* 0x000000040d067825 */ /* 0x042fe200078e0202 */
[----:B------:R-:W-:Y:S01]  /*16f00*/  @P1 STG.E desc[UR16][R8.64], R55 ;  /* 0x0000003708001986 */ /* 0x000fe2000c101910 */
[----:B------:R-:W1:Y:S02]  /*16f10*/  LDCU UR14, c[0x0][0x398] ;  /* 0x00007300ff0e77ac */ /* 0x000e640008000800 */
[----:B------:R-:W-:Y:S01]  /*16f20*/  IMAD.WIDE R10, R13, 0x4, R196 ;  /* 0x000000040d0a7825 */ /* 0x000fe200078e02c4 */
[C---:B------:R-:W-:Y:S01]  /*16f30*/  ISETP.LT.AND P1, PT, R198.reuse, UR20, !P0 ;  /* 0x00000014c6007c0c */ /* 0x040fe2000c721270 */
[----:B------:R1:W-:Y:S01]  /*16f40*/  @P4 STG.E desc[UR16][R6.64], R184 ;  /* 0x000000b806004986 */ /* 0x0003e2000c101910 */
[----:B---3--:R-:W-:Y:S01]  /*16f50*/  ISETP.LT.AND P4, PT, R199, UR6, !P0 ;  /* 0x00000006c7007c0c */ /* 0x008fe2000c781270 */
[----:B------:R-:W3:Y:S01]  /*16f60*/  LDCU UR15, c[0x0][0x398] ;  /* 0x00007300ff0f77ac */ /* 0x000ee20008000800 */
[----:B------:R-:W-:Y:S01]  /*16f70*/  IADD3 R13, PT, PT, R13, UR19, RZ ;  /* 0x000000130d0d7c10 */ /* 0x000fe2000fffe0ff */
[----:B------:R3:W-:Y:S01]  /*16f80*/  @P5 STG.E desc[UR16][R10.64], R56 ;  /* 0x000000380a005986 */ /* 0x0007e2000c101910 */
[----:B----4-:R-:W-:Y:S01]  /*16f90*/  ISETP.LT.AND P5, PT, R198, UR5, !P3 ;  /* 0x00000005c6007c0c */ /* 0x010fe2000dfa1270 */
[----:B------:R-:W4:Y:S02]  /*16fa0*/  LDCU UR5, c[0x0][0x398] ;  /* 0x00007300ff0577ac */ /* 0x000f240008000800 */
[----:B------:R-:W-:-:S02]  /*16fb0*/  VIADD R15, R13, UR19 ;  /* 0x000000130d0f7c36 */ /* 0x000fc40008000000 */
[----:B--2---:R-:W-:Y:S01]  /*16fc0*/  IMAD.WIDE R4, R13, 0x4, R2 ;  /* 0x000000040d047825 */ /* 0x004fe200078e0202 */
[----:B-----5:R-:W-:Y:S01]  /*16fd0*/  ISETP.LT.AND P3, PT, R199, UR10, !P3 ;  /* 0x0000000ac7007c0c */ /* 0x020fe2000df61270 */
[----:B------:R-:W2:Y:S02]  /*16fe0*/  LDCU UR6, c[0x0][0x398] ;  /* 0x00007300ff0677ac */ /* 0x000ea40008000800 */
[----:B-1----:R-:W-:Y:S01]  /*16ff0*/  IMAD.WIDE R6, R13, 0x4, R196 ;  /* 0x000000040d067825 */ /* 0x002fe200078e02c4 */
[----:B------:R1:W-:Y:S01]  /*17000*/  @P1 STG.E desc[UR16][R4.64], R185 ;  /* 0x000000b904001986 */ /* 0x0003e2000c101910 */
[----:B------:R-:W5:Y:S02]  /*17010*/  LDCU UR10, c[0x0][0x398] ;  /* 0x00007300ff0a77ac */ /* 0x000f640008000800 */
[----:B------:R-:W-:Y:S01]  /*17020*/  IMAD.WIDE R8, R15, 0x4, R2 ;  /* 0x000000040f087825 */ /* 0x000fe200078e0202 */
[----:B------:R2:W-:Y:S01]  /*17030*/  @P4 STG.E desc[UR16][R6.64], R57 ;  /* 0x0000003906004986 */ /* 0x0005e2000c101910 */
[----:B------:R-:W-:Y:S01]  /*17040*/  ISETP.LT.AND P4, PT, R198, UR12, !P2 ;  /* 0x0000000cc6007c0c */ /* 0x000fe2000d781270 */
[----:B------:R-:W4:Y:S01]  /*17050*/  LDCU UR12, c[0x0][0x398] ;  /* 0x00007300ff0c77ac */ /* 0x000f220008000800 */
[C---:B---3--:R-:W-:Y:S01]  /*17060*/  VIADD R10, R0.reuse, 0x7a ;  /* 0x0000007a000a7836 */ /* 0x048fe20000000000 */
[----:B------:R3:W-:Y:S01]  /*17070*/  @P5 STG.E desc[UR16][R8.64], R186 ;  /* 0x000000ba08005986 */ /* 0x0007e2000c101910 */
[----:B------:R-:W-:Y:S01]  /*17080*/  ISETP.LT.AND P2, PT, R199, UR8, !P2 ;  /* 0x00000008c7007c0c */ /* 0x000fe2000d741270 */
[----:B------:R-:W-:Y:S01]  /*17090*/  VIADD R12, R0, 0x79 ;  /* 0x00000079000c7836 */ /* 0x000fe20000000000 */
[----:B------:R-:W-:Y:S01]  /*170a0*/  ISETP.LT.AND P5, PT, R198, UR11, !P6 ;  /* 0x0000000bc6007c0c */ /* 0x000fe2000f7a1270 */
[C---:B-1----:R-:W-:Y:S01]  /*170b0*/  IMAD.WIDE R4, R15.reuse, 0x4, R196 ;  /* 0x000000040f047825 */ /* 0x042fe200078e02c4 */
[----:B------:R-:W-:Y:S01]  /*170c0*/  ISETP.GE.AND P1, PT, R10, UR9, PT ;  /* 0x000000090a007c0c */ /* 0x000fe2000bf26270 */
[----:B------:R-:W1:Y:S02]  /*170d0*/  LDCU UR9, c[0x0][0x398] ;  /* 0x00007300ff0977ac */ /* 0x000e640008000800 */
[----:B------:R-:W-:Y:S01]  /*170e0*/  VIADD R15, R15, UR19 ;  /* 0x000000130f0f7c36 */ /* 0x000fe20008000000 */
[----:B------:R-:W-:Y:S01]  /*170f0*/  IADD3 R10, PT, PT, R0, 0x7b, RZ ;  /* 0x0000007b000a7810 */ /* 0x000fe20007ffe0ff */
[----:B------:R1:W-:Y:S01]  /*17100*/  @P3 STG.E desc[UR16][R4.64], R58 ;  /* 0x0000003a04003986 */ /* 0x0003e2000c101910 */
[----:B------:R-:W-:Y:S01]  /*17110*/  ISETP.GE.AND P0, PT, R12, UR27, PT ;  /* 0x0000001b0c007c0c */ /* 0x000fe2000bf06270 */
[C---:B------:R-:W-:Y:S01]  /*17120*/  VIADD R13, R15.reuse, UR19 ;  /* 0x000000130f0d7c36 */ /* 0x040fe20008000000 */
[----:B------:R-:W-:Y:S01]  /*17130*/  ISETP.GE.AND P3, PT, R10, UR23, PT ;  /* 0x000000170a007c0c */ /* 0x000fe2000bf66270 */
[C---:B--2---:R-:W-:Y:S01]  /*17140*/  IMAD.WIDE R6, R15.reuse, 0x4, R2 ;  /* 0x000000040f067825 */ /* 0x044fe200078e0202 */
[----:B------:R-:W2:Y:S03]  /*17150*/  LDCU UR8, c[0x0][0x398] ;  /* 0x00007300ff0877ac */ /* 0x000ea60008000800 */
[----:B---3--:R-:W-:Y:S01]  /*17160*/  IMAD.WIDE R8, R15, 0x4, R196 ;  /* 0x000000040f087825 */ /* 0x008fe200078e02c4 */
[----:B------:R-:W-:Y:S01]  /*17170*/  ISETP.LT.AND P6, PT, R199, UR4, !P6 ;  /* 0x00000004c7007c0c */ /* 0x000fe2000f7c1270 */
[----:B------:R-:W3:Y:S02]  /*17180*/  LDCU UR11, c[0x0][0x398] ;  /* 0x00007300ff0b77ac */ /* 0x000ee40008000800 */
[C---:B------:R-:W-:Y:S01]  /*17190*/  IMAD.WIDE R10, R13.reuse, 0x4, R2 ;  /* 0x000000040d0a7825 */ /* 0x040fe200078e0202 */
[----:B------:R2:W-:Y:S01]  /*171a0*/  @P4 STG.E desc[UR16][R6.64], R187 ;  /* 0x000000bb06004986 */ /* 0x0005e2000c101910 */
[C---:B------:R-:W-:Y:S01]  /*171b0*/  ISETP.LT.AND P4, PT, R198.reuse, UR14, !P0 ;  /* 0x0000000ec6007c0c */ /* 0x040fe2000c781270 */
[----:B------:R-:W3:Y:S01]  /*171c0*/  LDCU UR4, c[0x0][0x398] ;  /* 0x00007300ff0477ac */ /* 0x000ee20008000800 */
[----:B-1----:R-:W-:Y:S01]  /*171d0*/  IMAD.WIDE R4, R13, 0x4, R196 ;  /* 0x000000040d047825 */ /* 0x002fe200078e02c4 */
[----:B------:R1:W-:Y:S01]  /*171e0*/  @P2 STG.E desc[UR16][R8.64], R59 ;  /* 0x0000003b08002986 */ /* 0x0003e2000c101910 */
[----:B------:R-:W-:Y:S01]  /*171f0*/  ISETP.LT.AND P2, PT, R199, UR15, !P0 ;  /* 0x0000000fc7007c0c */ /* 0x000fe2000c741270 */
[----:B------:R-:W3:Y:S01]  /*17200*/  LDCU UR14, c[0x0][0x398] ;  /* 0x00007300ff0e77ac */ /* 0x000ee20008000800 */
[----:B------:R-:W-:Y:S01]  /*17210*/  IADD3 R13, PT, PT, R13, UR19, RZ ;  /* 0x000000130d0d7c10 */ /* 0x000fe2000fffe0ff */
[----:B------:R1:W-:Y:S01]  /*17220*/  @P5 STG.E desc[UR16][R10.64], R188 ;  /* 0x000000bc0a005986 */ /* 0x0003e2000c101910 */
[----:B----4-:R-:W-:Y:S01]  /*17230*/  ISETP.LT.AND P5, PT, R198, UR5, !P1 ;  /* 0x00000005c6007c0c */ /* 0x010fe2000cfa1270 */
[----:B------:R-:W-:Y:S01]  /*17240*/  VIADD R12, R0, 0x7c ;  /* 0x0000007c000c7836 */ /* 0x000fe20000000000 */
[----:B------:R-:W4:Y:S01]  /*17250*/  LDCU UR5, c[0x0][0x398] ;  /* 0x00007300ff0577ac */ /* 0x000f220008000800 */
[----:B------:R-:W-:-:S02]  /*17260*/  VIADD R15, R13, UR19 ;  /* 0x000000130d0f7c36 */ /* 0x000fc40008000000 */
[----:B--2---:R-:W-:Y:S01]  /*17270*/  IMAD.WIDE R6, R13, 0x4, R2 ;  /* 0x000000040d067825 */ /* 0x004fe200078e0202 */
[----:B------:R-:W-:-:S03]  /*17280*/  ISETP.GE.AND P0, PT, R12, UR25, PT ;  /* 0x000000190c007c0c */ /* 0x000fc6000bf06270 */
[----:B------:R-:W-:Y:S02]  /*17290*/  VIADD R12, R0, 0x7d ;  /* 0x0000007d000c7836 */ /* 0x000fe40000000000 */
[----:B-1----:R-:W-:Y:S01]  /*172a0*/  IMAD.WIDE R8, R13, 0x4, R196 ;  /* 0x000000040d087825 */ /* 0x002fe200078e02c4 */
[----:B------:R1:W-:Y:S03]  /*172b0*/  @P6 STG.E desc[UR16][R4.64], R60 ;  /* 0x0000003c04006986 */ /* 0x0003e6000c101910 */
[----:B------:R-:W-:Y:S01]  /*172c0*/  IMAD.WIDE R10, R15, 0x4, R2 ;  /* 0x000000040f0a7825 */ /* 0x000fe200078e0202 */
[----:B------:R2:W-:Y:S01]  /*172d0*/  @P4 STG.E desc[UR16][R6.64], R189 ;  /* 0x000000bd06004986 */ /* 0x0005e2000c101910 */
[C---:B------:R-:W-:Y:S01]  /*172e0*/  ISETP.LT.AND P1, PT, R199.reuse, UR6, !P1 ;  /* 0x00000006c7007c0c */ /* 0x040fe2000cf21270 */
[----:B------:R-:W2:Y:S01]  /*172f0*/  LDCU UR6, c[0x0][0x398] ;  /* 0x00007300ff0677ac */ /* 0x000ea20008000800 */
[----:B------:R-:W-:Y:S01]  /*17300*/  ISETP.GE.AND P6, PT, R12, UR13, PT ;  /* 0x0000000d0c007c0c */ /* 0x000fe2000bfc6270 */
[----:B------:R2:W-:Y:S01]  /*17310*/  @P2 STG.E desc[UR16][R8.64], R61 ;  /* 0x0000003d08002986 */ /* 0x0005e2000c101910 */
[----:B-----5:R-:W-:Y:S01]  /*17320*/  ISETP.LT.AND P4, PT, R198, UR10, !P3 ;  /* 0x0000000ac6007c0c */ /* 0x020fe2000df81270 */
[----:B------:R-:W5:Y:S01]  /*17330*/  LDCU UR13, c[0x0][0x398] ;  /* 0x00007300ff0d77ac */ /* 0x000f620008000800 */
[----:B------:R-:W-:Y:S01]  /*17340*/  ISETP.LT.AND P3, PT, R199, UR9, !P3 ;  /* 0x00000009c7007c0c */ /* 0x000fe2000df61270 */
[----:B------:R2:W-:Y:S01]  /*17350*/  @P5 STG.E desc[UR16][R10.64], R190 ;  /* 0x000000be0a005986 */ /* 0x0005e2000c101910 */
[----:B-1----:R-:W-:Y:S01]  /*17360*/  VIADD R4, R0, 0x7e ;  /* 0x0000007e00047836 */ /* 0x002fe20000000000 */
[----:B------:R-:W-:-:S02]  /*17370*/  IADD3 R13, PT, PT, R15, UR19, RZ ;  /* 0x000000130f0d7c10 */ /* 0x000fc4000fffe0ff */
[----:B------:R-:W-:Y:S02]  /*17380*/  ISETP.LT.AND P5, PT, R198, UR8, !P0 ;  /* 0x00000008c6007c0c */ /* 0x000fe4000c7a1270 */
[----:B------:R-:W-:Y:S01]  /*17390*/  ISETP.GE.AND P2, PT, R4, UR21, PT ;  /* 0x0000001504007c0c */ /* 0x000fe2000bf46270 */
[----:B------:R-:W-:Y:S02]  /*173a0*/  VIADD R17, R13, UR19 ;  /* 0x000000130d117c36 */ /* 0x000fe40008000000 */
[----:B------:R-:W-:-:S04]  /*173b0*/  IMAD.WIDE R4, R15, 0x4, R196 ;  /* 0x000000040f047825 */ /* 0x000fc800078e02c4 */
[C---:B--2---:R-:W-:Y:S01]  /*173c0*/  IMAD.WIDE R6, R13.reuse, 0x4, R2 ;  /* 0x000000040d067825 */ /* 0x044fe200078e0202 */
[----:B------:R1:W-:Y:S03]  /*173d0*/  @P1 STG.E desc[UR16][R4.64], R62 ;  /* 0x0000003e04001986 */ /* 0x0003e6000c101910 */
[----:B------:R-:W-:Y:S01]  /*173e0*/  IMAD.WIDE R8, R13, 0x4, R196 ;  /* 0x000000040d087825 */ /* 0x000fe200078e02c4 */
[----:B------:R2:W-:Y:S03]  /*173f0*/  @P4 STG.E desc[UR16][R6.64], R191 ;  /* 0x000000bf06004986 */ /* 0x0005e6000c101910 */
[C---:B------:R-:W-:Y:S01]  /*17400*/  IMAD.WIDE R10, R17.reuse, 0x4, R2 ;  /* 0x00000004110a7825 */ /* 0x040fe200078e0202 */
[----:B------:R1:W-:Y:S03]  /*17410*/  @P3 STG.E desc[UR16][R8.64], R63 ;  /* 0x0000003f08003986 */ /* 0x0003e6000c101910 */
[----:B------:R-:W-:Y:S01]  /*17420*/  VIADD R0, R0, 0x7f ;  /* 0x0000007f00007836 */ /* 0x000fe20000000000 */
[----:B------:R1:W-:Y:S01]  /*17430*/  @P5 STG.E desc[UR16][R10.64], R192 ;  /* 0x000000c00a005986 */ /* 0x0003e2000c101910 */
[----:B------:R-:W-:Y:S01]  /*17440*/  VIADD R13, R17, UR19 ;  /* 0x00000013110d7c36 */ /* 0x000fe20008000000 */
[----:B---3--:R-:W-:-:S02]  /*17450*/  ISETP.LT.AND P0, PT, R199, UR11, !P0 ;  /* 0x0000000bc7007c0c */ /* 0x008fc4000c701270 */
[----:B------:R-:W-:Y:S02]  /*17460*/  ISETP.GE.AND P1, PT, R0, UR7, PT ;  /* 0x0000000700007c0c */ /* 0x000fe4000bf26270 */
[C---:B------:R-:W-:Y:S02]  /*17470*/  ISETP.LT.AND P5, PT, R198.reuse, UR4, !P6 ;  /* 0x00000004c6007c0c */ /* 0x040fe4000f7a1270 */
[----:B------:R-:W-:Y:S02]  /*17480*/  ISETP.LT.AND P6, PT, R199, UR12, !P6 ;  /* 0x0000000cc7007c0c */ /* 0x000fe4000f7c1270 */
[----:B----4-:R-:W-:Y:S02]  /*17490*/  ISETP.LT.AND P4, PT, R198, UR5, !P2 ;  /* 0x00000005c6007c0c */ /* 0x010fe4000d781270 */
[----:B------:R-:W-:Y:S02]  /*174a0*/  IADD3 R15, PT, PT, R13, UR19, RZ ;  /* 0x000000130d0f7c10 */ /* 0x000fe4000fffe0ff */
[----:B-----5:R-:W-:-:S02]  /*174b0*/  ISETP.LT.AND P2, PT, R199, UR13, !P2 ;  /* 0x0000000dc7007c0c */ /* 0x020fc4000d741270 */
[----:B------:R-:W-:Y:S02]  /*174c0*/  ISETP.LT.AND P3, PT, R198, UR14, !P1 ;  /* 0x0000000ec6007c0c */ /* 0x000fe4000cf61270 */
[----:B------:R-:W-:Y:S01]  /*174d0*/  ISETP.LT.AND P1, PT, R199, UR6, !P1 ;  /* 0x00000006c7007c0c */ /* 0x000fe2000cf21270 */
[----:B-1----:R-:W-:-:S04]  /*174e0*/  IMAD.WIDE R4, R17, 0x4, R196 ;  /* 0x0000000411047825 */ /* 0x002fc800078e02c4 */
[----:B------:R-:W-:Y:S02]  /*174f0*/  VIADD R17, R15, UR19 ;  /* 0x000000130f117c36 */ /* 0x000fe40008000000 */
[C---:B--2---:R-:W-:Y:S01]  /*17500*/  IMAD.WIDE R6, R13.reuse, 0x4, R2 ;  /* 0x000000040d067825 */ /* 0x044fe200078e0202 */
[----:B------:R1:W-:Y:S03]  /*17510*/  @P0 STG.E desc[UR16][R4.64], R64 ;  /* 0x0000004004000986 */ /* 0x0003e6000c101910 */
[----:B------:R-:W-:Y:S01]  /*17520*/  IMAD.WIDE R8, R13, 0x4, R196 ;  /* 0x000000040d087825 */ /* 0x000fe200078e02c4 */
[----:B------:R1:W-:Y:S03]  /*17530*/  @P5 STG.E desc[UR16][R6.64], R193 ;  /* 0x000000c106005986 */ /* 0x0003e6000c101910 */
[C---:B------:R-:W-:Y:S01]  /*17540*/  IMAD.WIDE R10, R15.reuse, 0x4, R2 ;  /* 0x000000040f0a7825 */ /* 0x040fe200078e0202 */
[----:B------:R1:W-:Y:S03]  /*17550*/  @P6 STG.E desc[UR16][R8.64], R65 ;  /* 0x0000004108006986 */ /* 0x0003e6000c101910 */
[----:B------:R-:W-:Y:S01]  /*17560*/  IMAD.WIDE R12, R15, 0x4, R196 ;  /* 0x000000040f0c7825 */ /* 0x000fe200078e02c4 */
[----:B------:R1:W-:Y:S03]  /*17570*/  @P4 STG.E desc[UR16][R10.64], R194 ;  /* 0x000000c20a004986 */ /* 0x0003e6000c101910 */
[C---:B------:R-:W-:Y:S01]  /*17580*/  IMAD.WIDE R2, R17.reuse, 0x4, R2 ;  /* 0x0000000411027825 */ /* 0x040fe200078e0202 */
[----:B------:R1:W-:Y:S03]  /*17590*/  @P2 STG.E desc[UR16][R12.64], R66 ;  /* 0x000000420c002986 */ /* 0x0003e6000c101910 */
[----:B------:R-:W-:Y:S01]  /*175a0*/  IMAD.WIDE R196, R17, 0x4, R196 ;  /* 0x0000000411c47825 */ /* 0x000fe200078e02c4 */
[----:B------:R1:W-:Y:S04]  /*175b0*/  @P3 STG.E desc[UR16][R2.64], R195 ;  /* 0x000000c302003986 */ /* 0x0003e8000c101910 */
[----:B------:R1:W-:Y:S01]  /*175c0*/  @P1 STG.E desc[UR16][R196.64], R67 ;  /* 0x00000043c4001986 */ /* 0x0003e2000c101910 */
[----:B------:R-:W-:Y:S06]  /*175d0*/  BAR.SYNC.DEFER_BLOCKING 0x0 ;  /* 0x0000000000007b1d */ /* 0x000fec0000010000 */
[----:B------:R-:W-:Y:S05]  /*175e0*/  BRA.U UP0, `(.L_x_14) ;  /* 0x0000000100a07547 */ /* 0x000fea000b800000 */
[----:B------:R-:W2:Y:S01]  /*175f0*/  S2UR UR5, SR_CgaCtaId ;  /* 0x00000000000579c3 */ /* 0x000ea20000008800 */
[----:B------:R-:W-:Y:S01]  /*17600*/  NOP ;  /* 0x0000000000007918 */ /* 0x000fe20000000000 */
[----:B------:R-:W-:Y:S01]  /*17610*/  UMOV UR4, 0x50 ;  /* 0x0000005000047882 */ /* 0x000fe20000000000 */
[----:B------:R-:W-:Y:S02]  /*17620*/  IMAD.U32 R0, RZ, RZ, UR18 ;  /* 0x00000012ff007e24 */ /* 0x000fe4000f8e00ff */
[----:B-1----:R-:W-:Y:S02]  /*17630*/  HFMA2 R7, -RZ, RZ, 0, 5.9604644775390625e-08 ;  /* 0x00000001ff077431 */ /* 0x002fe400000001ff */
[----:B------:R-:W-:Y:S01]  /*17640*/  IMAD.MOV.U32 R3, RZ, RZ, 0xffff ;  /* 0x0000ffffff037424 */ /* 0x000fe200078e00ff */
[----:B------:R-:W-:-:S04]  /*17650*/  LOP3.LUT R0, R0, 0xffff, RZ, 0xc0, !PT ;  /* 0x0000ffff00007812 */ /* 0x000fc800078ec0ff */
[----:B------:R-:W-:-:S05]  /*17660*/  SHF.R.U32.HI R0, RZ, 0x5, R0 ;  /* 0x00000005ff007819 */ /* 0x000fca0000011600 */
[----:B------:R-:W-:Y:S01]  /*17670*/  VIADD R2, R0, 0x10 ;  /* 0x0000001000027836 */ /* 0x000fe20000000000 */
[----:B------:R-:W-:Y:S01]  /*17680*/  SHF.L.U32 R0, R3, R0, RZ ;  /* 0x0000000003007219 */ /* 0x000fe200000006ff */
[----:B--2---:R-:W-:-:S03]  /*17690*/  ULEA UR6, UR5, UR4, 0x18 ;  /* 0x0000000405067291 */ /* 0x004fc6000f8ec0ff */
[----:B------:R-:W-:-:S04]  /*176a0*/  SHF.L.U32 R3, R7, R2, RZ ;  /* 0x0000000207037219 */ /* 0x000fc800000006ff */
[----:B------:R-:W-:Y:S02]  /*176b0*/  LOP3.LUT R0, R3, R0, RZ, 0xfc, !PT ;  /* 0x0000000003007212 */ /* 0x000fe400078efcff */
[----:B------:R-:W1:Y:S02]  /*176c0*/  LDS R5, [UR6] ;  /* 0x00000006ff057984 */ /* 0x000e640008000800 */
[C---:B------:R-:W-:Y:S02]  /*176d0*/  LOP3.LUT R2, R0.reuse, 0xffff, RZ, 0xc0, !PT ;  /* 0x0000ffff00027812 */ /* 0x040fe400078ec0ff */
[----:B-1----:R-:W-:-:S04]  /*176e0*/  LOP3.LUT R3, R0, 0xffff, R5, 0x80, !PT ;  /* 0x0000ffff00037812 */ /* 0x002fc800078e8005 */
[----:B------:R-:W-:-:S13]  /*176f0*/  ISETP.NE.AND P0, PT, R3, R2, PT ;  /* 0x000000020300720c */ /* 0x000fda0003f05270 */
[----:B------:R-:W-:Y:S05]  /*17700*/  @P0 BRA `(.L_x_15) ;  /* 0x0000000000500947 */ /* 0x000fea0003800000 */
[----:B------:R-:W-:Y:S02]  /*17710*/  SHF.R.U32.HI R5, RZ, 0x10, R5 ;  /* 0x00000010ff057819 */ /* 0x000fe40000011605 */
[----:B------:R-:W-:-:S04]  /*17720*/  SHF.R.U32.HI R2, RZ, 0x10, R0 ;  /* 0x00000010ff027819 */ /* 0x000fc80000011600 */
[----:B------:R-:W-:-:S04]  /*17730*/  LOP3.LUT R5, R5, R2, RZ, 0xc0, !PT ;  /* 0x0000000205057212 */ /* 0x000fc800078ec0ff */
[----:B------:R-:W-:-:S13]  /*17740*/  ISETP.NE.AND P0, PT, R5, R2, PT ;  /* 0x000000020500720c */ /* 0x000fda0003f05270 */
[----:B------:R-:W-:Y:S05]  /*17750*/  @P0 BRA `(.L_x_16) ;  /* 0x0000000000300947 */ /* 0x000fea0003800000 */
[----:B------:R-:W-:Y:S01]  /*17760*/  R2UR UR4, R0 ;  /* 0x00000000000472ca */ /* 0x000fe200000e0000 */
[----:B------:R-:W-:Y:S01]  /*17770*/  VOTEU.ANY UR5, UPT, PT ;  /* 0x0000000000057886 */ /* 0x000fe200038e0100 */
[----:B------:R-:W1:Y:S01]  /*17780*/  S2R R0, SR_LANEID ;  /* 0x0000000000007919 */ /* 0x000e620000000000 */
[----:B------:R-:W-:-:S10]  /*17790*/  UFLO.U32 UR5, UR5 ;  /* 0x00000005000572bd */ /* 0x000fd400080e0000 */
[----:B------:R-:W-:-:S06]  /*177a0*/  ULOP3.LUT UR4, URZ, UR4, URZ, 0x33, !UPT ;  /* 0x00000004ff047292 */ /* 0x000fcc000f8e33ff */
[----:B------:R-:W-:-:S04]  /*177b0*/  IMAD.U32 R2, RZ, RZ, UR4 ;  /* 0x00000004ff027e24 */ /* 0x000fc8000f8e00ff */
[----:B------:R-:W2:Y:S02]  /*177c0*/  REDUX UR7, R2 ;  /* 0x00000000020773c4 */ /* 0x000ea40000000000 */
[----:B------:R3:W-:Y:S01]  /*177d0*/  UTCATOMSWS.AND URZ, UR4 ;  /* 0x0000000400ff79e3 */ /* 0x0007e20008000000 */
[----:B-1----:R-:W-:Y:S01]  /*177e0*/  ISETP.EQ.U32.AND P0, PT, R0, UR5, PT ;  /* 0x0000000500007c0c */ /* 0x002fe2000bf02070 */
[----:B--2---:R-:W-:-:S12]  /*177f0*/  IMAD.U32 R0, RZ, RZ, UR7 ;  /* 0x00000007ff007e24 */ /* 0x004fd8000f8e00ff */
[----:B------:R3:W-:Y:S01]  /*17800*/  @P0 ATOMS.AND RZ, [UR6], R0 ;  /* 0x00000000ffff098c */ /* 0x0007e2000a800006 */
[----:B------:R-:W-:Y:S05]  /*17810*/  BRA `(.L_x_14) ;  /* 0x0000000000147947 */ /* 0x000fea0003800000 */
.L_x_16:
[----:B------:R-:W-:-:S07]  /*17820*/  MOV R2, 0x17840 ;  /* 0x0001784000027802 */ /* 0x000fce0000000f00 */
[----:B------:R-:W-:Y:S05]  /*17830*/  CALL.REL.NOINC `($__internal_0_$__cuda_sm10x_tcgen05_guardrail_trap_col_being_dealloced_not_returned_by_alloc) ;  /* 0x00000000002c7944 */ /* 0x000fea0003c00000 */
[----:B------:R-:W-:Y:S05]  /*17840*/  BRA `(.L_x_14) ;  /* 0x0000000000087947 */ /* 0x000fea0003800000 */
.L_x_15:
[----:B------:R-:W-:-:S07]  /*17850*/  MOV R2, 0x17870 ;  /* 0x0001787000027802 */ /* 0x000fce0000000f00 */
[----:B------:R-:W-:Y:S05]  /*17860*/  CALL.REL.NOINC `($__internal_2_$__cuda_sm10x_tcgen05_guardrail_trap_unallocated_columns_being_dealloced) ;  /* 0x0000000000387944 */ /* 0x000fea0003c00000 */
.L_x_14:
[----:B------:R-:W-:Y:S01]  /*17870*/  NOP ;  /* 0x0000000000007918 */ /* 0x000fe20000000000 */
[----:B---3--:R-:W-:Y:S05]  /*17880*/  EXIT ;  /* 0x000000000000794d */ /* 0x008fea0003800000 */
.L_x_9:
[----:B------:R-:W1:Y:S02]  /*17890*/  SYNCS.PHASECHK.TRANS64.TRYWAIT P3, [UR8], R4 ;  /* 0x00000004ff0075a7 */ /* 0x000e640008061108 */
[----:B-1----:R-:W-:Y:S05]  /*178a0*/  @!P3 BRA `(.L_x_9) ;  /* 0xfffffffc00f8b947 */ /* 0x002fea000383ffff */
[----:B------:R-:W-:Y:S05]  /*178b0*/  BRA `(.L_x_17) ;  /* 0xffffff7000707947 */ /* 0x000fea000383ffff */
.L_x_13:
[----:B------:R-:W5:Y:S02]  /*178c0*/  SYNCS.PHASECHK.TRANS64.TRYWAIT P0, [UR8], R2 ;  /* 0x00000002ff0075a7 */ /* 0x000f640008001108 */
[----:B-----5:R-:W-:Y:S05]  /*178d0*/  @!P0 BRA `(.L_x_13) ;  /* 0xfffffffc00f88947 */ /* 0x020fea000383ffff */
[----:B------:R-:W-:Y:S05]  /*178e0*/  BRA `(.L_x_12) ;  /* 0xffffff98004c7947 */ /* 0x000fea000383ffff */
        .weak           $__internal_0_$__cuda_sm10x_tcgen05_guardrail_trap_col_being_dealloced_not_returned_by_alloc
        .type           $__internal_0_$__cuda_sm10x_tcgen05_guardrail_trap_col_being_dealloced_not_returned_by_alloc,@function
        .size           $__internal_0_$__cuda_sm10x_tcgen05_guardrail_trap_col_being_dealloced_not_returned_by_alloc,($__internal_1_$__cuda_sm10x_tcgen05_guardrail_trap_phase_invalid_during_alloc - $__internal_0_$__cuda_sm10x_tcgen05_guardrail_trap_col_being_dealloced_not_returned_by_alloc)
$__internal_0_$__cuda_sm10x_tcgen05_guardrail_trap_col_being_dealloced_not_returned_by_alloc:
[----:B------:R-:W-:Y:S05]  /*178f0*/  BPT.TRAP 0x1 ;  /* 0x000000040000795c */ /* 0x000fea0000300000 */
[----:B------:R-:W-:-:S04]  /*17900*/  MOV R3, 0x0 ;  /* 0x0000000000037802 */ /* 0x000fc80000000f00 */
[----:B------:R-:W-:Y:S05]  /*17910*/  RET.REL.NODEC R2 `(matmul_kernel) ;  /* 0xfffffe8402b87950 */ /* 0x000fea0003c3ffff */
        .weak           $__internal_1_$__cuda_sm10x_tcgen05_guardrail_trap_phase_invalid_during_alloc
        .type           $__internal_1_$__cuda_sm10x_tcgen05_guardrail_trap_phase_invalid_during_alloc,@function
        .size           $__internal_1_$__cuda_sm10x_tcgen05_guardrail_trap_phase_invalid_during_alloc,($__internal_2_$__cuda_sm10x_tcgen05_guardrail_trap_unallocated_columns_being_dealloced - $__internal_1_$__cuda_sm10x_tcgen05_guardrail_trap_phase_invalid_during_alloc)
$__internal_1_$__cuda_sm10x_tcgen05_guardrail_trap_phase_invalid_during_alloc:
[----:B------:R-:W-:Y:S05]  /*17920*/  BPT.TRAP 0x1 ;  /* 0x000000040000795c */ /* 0x000fea0000300000 */
[----:B------:R-:W-:-:S04]  /*17930*/  IMAD.MOV.U32 R3, RZ, RZ, 0x0 ;  /* 0x00000000ff037424 */ /* 0x000fc800078e00ff */
[----:B------:R-:W-:Y:S05]  /*17940*/  RET.REL.NODEC R2 `(matmul_kernel) ;  /* 0xfffffe8402ac7950 */ /* 0x000fea0003c3ffff */
        .weak           $__internal_2_$__cuda_sm10x_tcgen05_guardrail_trap_unallocated_columns_being_dealloced
        .type           $__internal_2_$__cuda_sm10x_tcgen05_guardrail_trap_unallocated_columns_being_dealloced,@function
        .size           $__internal_2_$__cuda_sm10x_tcgen05_guardrail_trap_unallocated_columns_being_dealloced,(.L_x_21 - $__internal_2_$__cuda_sm10x_tcgen05_guardrail_trap_unallocated_columns_being_dealloced)
$__internal_2_$__cuda_sm10x_tcgen05_guardrail_trap_unallocated_columns_being_dealloced:
[----:B------:R-:W-:Y:S05]  /*17950*/  BPT.TRAP 0x1 ;  /* 0x000000040000795c */ /* 0x000fea0000300000 */
[----:B------:R-:W-:-:S04]  /*17960*/  IMAD.MOV.U32 R3, RZ, RZ, 0x0 ;  /* 0x00000000ff037424 */ /* 0x000fc800078e00ff */
[----:B------:R-:W-:Y:S05]  /*17970*/  RET.REL.NODEC R2 `(matmul_kernel) ;  /* 0xfffffe8402a07950 */ /* 0x000fea0003c3ffff */
.L_x_18:
[----:B------:R-:W-:-:S00]  /*17980*/  BRA `(.L_x_18) ;  /* 0xfffffffc00fc7947 */ /* 0x000fc0000383ffff */
[----:B------:R-:W-:-:S00]  /*17990*/  NOP ;  /* 0x0000000000007918 */ /* 0x000fc00000000000 */
        /* <DEDUP_REMOVED lines=14> */
.L_x_21:


//--------------------- .nv.shared.matmul_kernel  --------------------------
	.section	.nv.shared.matmul_kernel,"aw",@nobits
	.sectionflags	@""
	.align	16
	.zero		1024


//--------------------- .nv.shared.reserved.0     --------------------------
	.section	.nv.shared.reserved.0,"aw",@nobits
	.align	8
	.weak		__nv_reservedSMEM_offset_0_alias
	.size		__nv_reservedSMEM_offset_0_alias, 0, 64
	.other		__nv_reservedSMEM_offset_0_alias,@"STO_CUDA_RESERVED_SHARED STV_DEFAULT"
__nv_reservedSMEM_offset_0_alias:
	.zero		0
.nv.shared.reserved.0:
	.zero		64
	.weak		__nv_reservedSMEM_allocation_phase
	.type		__nv_reservedSMEM_allocation_phase,@object
	.size		__nv_reservedSMEM_allocation_phase,(.L_0 - __nv_reservedSMEM_allocation_phase)
__nv_reservedSMEM_allocation_phase:
	.zero		1
.L_0:
	.zero		7
	.weak		__nv_reservedSMEM_devtool_atexit_pc
	.type		__nv_reservedSMEM_devtool_atexit_pc,@object
	.size		__nv_reservedSMEM_devtool_atexit_pc,(__nv_reservedSMEM_allocation_mask - __nv_reservedSMEM_devtool_atexit_pc)
__nv_reservedSMEM_devtool_atexit_pc:
	.zero		8
	.weak		__nv_reservedSMEM_allocation_mask
	.type		__nv_reservedSMEM_allocation_mask,@object
	.size		__nv_reservedSMEM_allocation_mask,(.L_2 - __nv_reservedSMEM_allocation_mask)
__nv_reservedSMEM_allocation_mask:
	.zero		4
.L_2:


//--------------------- .nv.constant0.matmul_kernel --------------------------
	.section	.nv.constant0.matmul_kernel,"a",@progbits
	.sectionflags	@""
	.align	4
.nv.constant0.matmul_kernel:
	.zero		976


//--------------------- SYMBOLS --------------------------

	.type		.nv.reservedSmem.offset0,@object
	.size		.nv.reservedSmem.offset0,0x4
	.type		.nv.reservedSmem.cap,@object
	.size		.nv.reservedSmem.cap,0x4
